	.target	sm_90a

	.elftype	@"ET_EXEC"


//--------------------- .note.nv.tkinfo           --------------------------
	.section	.note.nv.tkinfo,"",@"SHT_NOTE"
	.sectionflags	@"SHF_NOTE_NV_TKINFO"
	.tkinfo
        /*0018*/ 	.word	0x00000002
        /*0030*/ 	.string	""
        /*0030*/ 	.string	"ptxas"
        /*0030*/ 	.string	"Cuda compilation tools, release 13.0, V13.0.88"
        /*0030*/ 	.string	"Build cuda_13.0.r13.0/compiler.36424714_0"
        /*0030*/ 	.string	"-arch sm_90a -m 64 "



//--------------------- .note.nv.cuinfo           --------------------------
	.section	.note.nv.cuinfo,"",@"SHT_NOTE"
	.sectionflags	@"SHF_NOTE_NV_CUINFO"
        /*0018*/ 	.short	0x0002
        /*001a*/ 	.short	0x005a
        /*001c*/ 	.short	0x0082
	.zero		2


//--------------------- .nv.info                  --------------------------
	.section	.nv.info,"",@"SHT_CUDA_INFO"
	.align	4


	//----- nvinfo : EIATTR_REGCOUNT
	.align		4
        /*0000*/ 	.byte	0x04, 0x2f
        /*0002*/ 	.short	(.L_23 - .L_22)
	.align		4
.L_22:
        /*0004*/ 	.word	index@(_ZN7cutlass13device_kernelIN5flash11enable_sm90INS1_16FlashAttnFwdSm90INS1_25CollectiveMainloopFwdSm90ILi2EN4cute5tupleIJNS5_1CILi1EEES8_S8_EEENS6_IJNS7_ILi192EEENS7_ILi128EEENS7_ILi64EEEEEELi64ENS_10bfloat16_tEfNS_4arch4Sm90ELb1ELb0ELb0ELb1ELb0ELb1ELb0ELb1ELb1ELb1ELb0ELb0EEENS1_21CollectiveEpilogueFwdINS6_IJSA_SC_SB_EEES9_SE_SG_Li384ELb1ELb1ELb0ELb0EEENS1_36VarlenDynamicPersistentTileSchedulerILi192ELi128ELi384ELi128ELb0ELb1ELb1ELb1ELb1ELb1EEEEEEEEEvNT_6ParamsE)
        /*0008*/ 	.word	0x00000080


	//----- nvinfo : EIATTR_FRAME_SIZE
	.align		4
.L_23:
        /*000c*/ 	.byte	0x04, 0x11
        /*000e*/ 	.short	(.L_25 - .L_24)
	.align		4
.L_24:
        /*0010*/ 	.word	index@(_ZN7cutlass13device_kernelIN5flash11enable_sm90INS1_16FlashAttnFwdSm90INS1_25CollectiveMainloopFwdSm90ILi2EN4cute5tupleIJNS5_1CILi1EEES8_S8_EEENS6_IJNS7_ILi192EEENS7_ILi128EEENS7_ILi64EEEEEELi64ENS_10bfloat16_tEfNS_4arch4Sm90ELb1ELb0ELb0ELb1ELb0ELb1ELb0ELb1ELb1ELb1ELb0ELb0EEENS1_21CollectiveEpilogueFwdINS6_IJSA_SC_SB_EEES9_SE_SG_Li384ELb1ELb1ELb0ELb0EEENS1_36VarlenDynamicPersistentTileSchedulerILi192ELi128ELi384ELi128ELb0ELb1ELb1ELb1ELb1ELb1EEEEEEEEEvNT_6ParamsE)
        /*0014*/ 	.word	0x00000068


	//----- nvinfo : EIATTR_REGCOUNT
	.align		4
.L_25:
        /*0018*/ 	.byte	0x04, 0x2f
        /*001a*/ 	.short	(.L_27 - .L_26)
	.align		4
.L_26:
        /*001c*/ 	.word	index@(_ZN7cutlass13device_kernelIN5flash11enable_sm90INS1_16FlashAttnFwdSm90INS1_25CollectiveMainloopFwdSm90ILi2EN4cute5tupleIJNS5_1CILi1EEES8_S8_EEENS6_IJNS7_ILi192EEENS7_ILi128EEENS7_ILi64EEEEEELi64ENS_10bfloat16_tEfNS_4arch4Sm90ELb1ELb0ELb0ELb1ELb0ELb0ELb0ELb1ELb1ELb1ELb0ELb0EEENS1_21CollectiveEpilogueFwdINS6_IJSA_SC_SB_EEES9_SE_SG_Li384ELb1ELb1ELb0ELb0EEENS1_36VarlenDynamicPersistentTileSchedulerILi192ELi128ELi384ELi128ELb0ELb1ELb1ELb1ELb1ELb1EEEEEEEEEvNT_6ParamsE)
        /*0020*/ 	.word	0x00000080


	//----- nvinfo : EIATTR_FRAME_SIZE
	.align		4
.L_27:
        /*0024*/ 	.byte	0x04, 0x11
        /*0026*/ 	.short	(.L_29 - .L_28)
	.align		4
.L_28:
        /*0028*/ 	.word	index@(_ZN7cutlass13device_kernelIN5flash11enable_sm90INS1_16FlashAttnFwdSm90INS1_25CollectiveMainloopFwdSm90ILi2EN4cute5tupleIJNS5_1CILi1EEES8_S8_EEENS6_IJNS7_ILi192EEENS7_ILi128EEENS7_ILi64EEEEEELi64ENS_10bfloat16_tEfNS_4arch4Sm90ELb1ELb0ELb0ELb1ELb0ELb0ELb0ELb1ELb1ELb1ELb0ELb0EEENS1_21CollectiveEpilogueFwdINS6_IJSA_SC_SB_EEES9_SE_SG_Li384ELb1ELb1ELb0ELb0EEENS1_36VarlenDynamicPersistentTileSchedulerILi192ELi128ELi384ELi128ELb0ELb1ELb1ELb1ELb1ELb1EEEEEEEEEvNT_6ParamsE)
        /*002c*/ 	.word	0x00000038


	//----- nvinfo : EIATTR_REGCOUNT
	.align		4
.L_29:
        /*0030*/ 	.byte	0x04, 0x2f
        /*0032*/ 	.short	(.L_31 - .L_30)
	.align		4
.L_30:
        /*0034*/ 	.word	index@(_ZN7cutlass13device_kernelIN5flash11enable_sm90INS1_16FlashAttnFwdSm90INS1_25CollectiveMainloopFwdSm90ILi2EN4cute5tupleIJNS5_1CILi1EEES8_S8_EEENS6_IJNS7_ILi192EEENS7_ILi128EEENS7_ILi64EEEEEELi64ENS_10bfloat16_tEfNS_4arch4Sm90ELb1ELb0ELb0ELb0ELb0ELb0ELb0ELb1ELb1ELb1ELb0ELb0EEENS1_21CollectiveEpilogueFwdINS6_IJSA_SC_SB_EEES9_SE_SG_Li384ELb0ELb1ELb0ELb0EEENS1_30DynamicPersistentTileSchedulerILi384ELi128ELb0ELb1ELb1EEEEEEEEEvNT_6ParamsE)
        /*0038*/ 	.word	0x00000080


	//----- nvinfo : EIATTR_FRAME_SIZE
	.align		4
.L_31:
        /*003c*/ 	.byte	0x04, 0x11
        /*003e*/ 	.short	(.L_33 - .L_32)
	.align		4
.L_32:
        /*0040*/ 	.word	index@(_ZN7cutlass13device_kernelIN5flash11enable_sm90INS1_16FlashAttnFwdSm90INS1_25CollectiveMainloopFwdSm90ILi2EN4cute5tupleIJNS5_1CILi1EEES8_S8_EEENS6_IJNS7_ILi192EEENS7_ILi128EEENS7_ILi64EEEEEELi64ENS_10bfloat16_tEfNS_4arch4Sm90ELb1ELb0ELb0ELb0ELb0ELb0ELb0ELb1ELb1ELb1ELb0ELb0EEENS1_21CollectiveEpilogueFwdINS6_IJSA_SC_SB_EEES9_SE_SG_Li384ELb0ELb1ELb0ELb0EEENS1_30DynamicPersistentTileSchedulerILi384ELi128ELb0ELb1ELb1EEEEEEEEEvNT_6ParamsE)
        /*0044*/ 	.word	0x00000008


	//----- nvinfo : EIATTR_REGCOUNT
	.align		4
.L_33:
        /*0048*/ 	.byte	0x04, 0x2f
        /*004a*/ 	.short	(.L_35 - .L_34)
	.align		4
.L_34:
        /*004c*/ 	.word	index@(_ZN7cutlass13device_kernelIN5flash11enable_sm90INS1_16FlashAttnFwdSm90INS1_25CollectiveMainloopFwdSm90ILi2EN4cute5tupleIJNS5_1CILi1EEES8_S8_EEENS6_IJNS7_ILi192EEENS7_ILi128EEENS7_ILi64EEEEEELi64ENS_10bfloat16_tEfNS_4arch4Sm90ELb0ELb1ELb0ELb1ELb0ELb1ELb0ELb1ELb1ELb1ELb0ELb0EEENS1_21CollectiveEpilogueFwdINS6_IJSA_SC_SB_EEES9_SE_SG_Li384ELb1ELb1ELb0ELb0EEENS1_36VarlenDynamicPersistentTileSchedulerILi192ELi128ELi384ELi128ELb0ELb1ELb1ELb1ELb0ELb1EEEEEEEEEvNT_6ParamsE)
        /*0050*/ 	.word	0x00000080


	//----- nvinfo : EIATTR_FRAME_SIZE
	.align		4
.L_35:
        /*0054*/ 	.byte	0x04, 0x11
        /*0056*/ 	.short	(.L_37 - .L_36)
	.align		4
.L_36:
        /*0058*/ 	.word	index@(_ZN7cutlass13device_kernelIN5flash11enable_sm90INS1_16FlashAttnFwdSm90INS1_25CollectiveMainloopFwdSm90ILi2EN4cute5tupleIJNS5_1CILi1EEES8_S8_EEENS6_IJNS7_ILi192EEENS7_ILi128EEENS7_ILi64EEEEEELi64ENS_10bfloat16_tEfNS_4arch4Sm90ELb0ELb1ELb0ELb1ELb0ELb1ELb0ELb1ELb1ELb1ELb0ELb0EEENS1_21CollectiveEpilogueFwdINS6_IJSA_SC_SB_EEES9_SE_SG_Li384ELb1ELb1ELb0ELb0EEENS1_36VarlenDynamicPersistentTileSchedulerILi192ELi128ELi384ELi128ELb0ELb1ELb1ELb1ELb0ELb1EEEEEEEEEvNT_6ParamsE)
        /*005c*/ 	.word	0x00000058


	//----- nvinfo : EIATTR_REGCOUNT
	.align		4
.L_37:
        /*0060*/ 	.byte	0x04, 0x2f
        /*0062*/ 	.short	(.L_39 - .L_38)
	.align		4
.L_38:
        /*0064*/ 	.word	index@(_ZN7cutlass13device_kernelIN5flash11enable_sm90INS1_16FlashAttnFwdSm90INS1_25CollectiveMainloopFwdSm90ILi2EN4cute5tupleIJNS5_1CILi1EEES8_S8_EEENS6_IJNS7_ILi192EEENS7_ILi128EEENS7_ILi64EEEEEELi64ENS_10bfloat16_tEfNS_4arch4Sm90ELb0ELb1ELb0ELb1ELb0ELb0ELb0ELb1ELb1ELb1ELb0ELb0EEENS1_21CollectiveEpilogueFwdINS6_IJSA_SC_SB_EEES9_SE_SG_Li384ELb1ELb1ELb0ELb0EEENS1_36VarlenDynamicPersistentTileSchedulerILi192ELi128ELi384ELi128ELb0ELb1ELb1ELb1ELb0ELb1EEEEEEEEEvNT_6ParamsE)
        /*0068*/ 	.word	0x00000080


	//----- nvinfo : EIATTR_FRAME_SIZE
	.align		4
.L_39:
        /*006c*/ 	.byte	0x04, 0x11
        /*006e*/ 	.short	(.L_41 - .L_40)
	.align		4
.L_40:
        /*0070*/ 	.word	index@(_ZN7cutlass13device_kernelIN5flash11enable_sm90INS1_16FlashAttnFwdSm90INS1_25CollectiveMainloopFwdSm90ILi2EN4cute5tupleIJNS5_1CILi1EEES8_S8_EEENS6_IJNS7_ILi192EEENS7_ILi128EEENS7_ILi64EEEEEELi64ENS_10bfloat16_tEfNS_4arch4Sm90ELb0ELb1ELb0ELb1ELb0ELb0ELb0ELb1ELb1ELb1ELb0ELb0EEENS1_21CollectiveEpilogueFwdINS6_IJSA_SC_SB_EEES9_SE_SG_Li384ELb1ELb1ELb0ELb0EEENS1_36VarlenDynamicPersistentTileSchedulerILi192ELi128ELi384ELi128ELb0ELb1ELb1ELb1ELb0ELb1EEEEEEEEEvNT_6ParamsE)
        /*0074*/ 	.word	0x00000038


	//----- nvinfo : EIATTR_REGCOUNT
	.align		4
.L_41:
        /*0078*/ 	.byte	0x04, 0x2f
        /*007a*/ 	.short	(.L_43 - .L_42)
	.align		4
.L_42:
        /*007c*/ 	.word	index@(_ZN7cutlass13device_kernelIN5flash11enable_sm90INS1_16FlashAttnFwdSm90INS1_25CollectiveMainloopFwdSm90ILi2EN4cute5tupleIJNS5_1CILi1EEES8_S8_EEENS6_IJNS7_ILi192EEENS7_ILi128EEENS7_ILi64EEEEEELi64ENS_10bfloat16_tEfNS_4arch4Sm90ELb0ELb1ELb0ELb0ELb0ELb0ELb0ELb1ELb1ELb1ELb0ELb0EEENS1_21CollectiveEpilogueFwdINS6_IJSA_SC_SB_EEES9_SE_SG_Li384ELb0ELb1ELb0ELb0EEENS1_30DynamicPersistentTileSchedulerILi384ELi128ELb0ELb1ELb1EEEEEEEEEvNT_6ParamsE)
        /*0080*/ 	.word	0x00000080


	//----- nvinfo : EIATTR_FRAME_SIZE
	.align		4
.L_43:
        /*0084*/ 	.byte	0x04, 0x11
        /*0086*/ 	.short	(.L_45 - .L_44)
	.align		4
.L_44:
        /*0088*/ 	.word	index@(_ZN7cutlass13device_kernelIN5flash11enable_sm90INS1_16FlashAttnFwdSm90INS1_25CollectiveMainloopFwdSm90ILi2EN4cute5tupleIJNS5_1CILi1EEES8_S8_EEENS6_IJNS7_ILi192EEENS7_ILi128EEENS7_ILi64EEEEEELi64ENS_10bfloat16_tEfNS_4arch4Sm90ELb0ELb1ELb0ELb0ELb0ELb0ELb0ELb1ELb1ELb1ELb0ELb0EEENS1_21CollectiveEpilogueFwdINS6_IJSA_SC_SB_EEES9_SE_SG_Li384ELb0ELb1ELb0ELb0EEENS1_30DynamicPersistentTileSchedulerILi384ELi128ELb0ELb1ELb1EEEEEEEEEvNT_6ParamsE)
        /*008c*/ 	.word	0x00000000


	//----- nvinfo : EIATTR_REGCOUNT
	.align		4
.L_45:
        /*0090*/ 	.byte	0x04, 0x2f
        /*0092*/ 	.short	(.L_47 - .L_46)
	.align		4
.L_46:
        /*0094*/ 	.word	index@(_ZN7cutlass13device_kernelIN5flash11enable_sm90INS1_16FlashAttnFwdSm90INS1_25CollectiveMainloopFwdSm90ILi2EN4cute5tupleIJNS5_1CILi1EEES8_S8_EEENS6_IJNS7_ILi192EEESA_NS7_ILi64EEEEEELi64ENS_10bfloat16_tEfNS_4arch4Sm90ELb0ELb0ELb0ELb1ELb0ELb1ELb0ELb0ELb1ELb1ELb0ELb0EEENS1_21CollectiveEpilogueFwdINS6_IJSA_SB_SA_EEES9_SD_SF_Li384ELb1ELb1ELb0ELb0EEENS1_36VarlenDynamicPersistentTileSchedulerILi192ELi192ELi384ELi128ELb0ELb1ELb1ELb0ELb1ELb1EEEEEEEEEvNT_6ParamsE)
        /*0098*/ 	.word	0x00000080


	//----- nvinfo : EIATTR_FRAME_SIZE
	.align		4
.L_47:
        /*009c*/ 	.byte	0x04, 0x11
        /*009e*/ 	.short	(.L_49 - .L_48)
	.align		4
.L_48:
        /*00a0*/ 	.word	index@(_ZN7cutlass13device_kernelIN5flash11enable_sm90INS1_16FlashAttnFwdSm90INS1_25CollectiveMainloopFwdSm90ILi2EN4cute5tupleIJNS5_1CILi1EEES8_S8_EEENS6_IJNS7_ILi192EEESA_NS7_ILi64EEEEEELi64ENS_10bfloat16_tEfNS_4arch4Sm90ELb0ELb0ELb0ELb1ELb0ELb1ELb0ELb0ELb1ELb1ELb0ELb0EEENS1_21CollectiveEpilogueFwdINS6_IJSA_SB_SA_EEES9_SD_SF_Li384ELb1ELb1ELb0ELb0EEENS1_36VarlenDynamicPersistentTileSchedulerILi192ELi192ELi384ELi128ELb0ELb1ELb1ELb0ELb1ELb1EEEEEEEEEvNT_6ParamsE)
        /*00a4*/ 	.word	0x00000080


	//----- nvinfo : EIATTR_REGCOUNT
	.align		4
.L_49:
        /*00a8*/ 	.byte	0x04, 0x2f
        /*00aa*/ 	.short	(.L_51 - .L_50)
	.align		4
.L_50:
        /*00ac*/ 	.word	index@(_ZN7cutlass13device_kernelIN5flash11enable_sm90INS1_16FlashAttnFwdSm90INS1_25CollectiveMainloopFwdSm90ILi2EN4cute5tupleIJNS5_1CILi1EEES8_S8_EEENS6_IJNS7_ILi192EEESA_NS7_ILi64EEEEEELi64ENS_10bfloat16_tEfNS_4arch4Sm90ELb0ELb0ELb0ELb1ELb0ELb0ELb0ELb0ELb1ELb1ELb0ELb0EEENS1_21CollectiveEpilogueFwdINS6_IJSA_SB_SA_EEES9_SD_SF_Li384ELb1ELb1ELb0ELb0EEENS1_36VarlenDynamicPersistentTileSchedulerILi192ELi192ELi384ELi128ELb0ELb1ELb1ELb0ELb1ELb1EEEEEEEEEvNT_6ParamsE)
        /*00b0*/ 	.word	0x00000080


	//----- nvinfo : EIATTR_FRAME_SIZE
	.align		4
.L_51:
        /*00b4*/ 	.byte	0x04, 0x11
        /*00b6*/ 	.short	(.L_53 - .L_52)
	.align		4
.L_52:
        /*00b8*/ 	.word	index@(_ZN7cutlass13device_kernelIN5flash11enable_sm90INS1_16FlashAttnFwdSm90INS1_25CollectiveMainloopFwdSm90ILi2EN4cute5tupleIJNS5_1CILi1EEES8_S8_EEENS6_IJNS7_ILi192EEESA_NS7_ILi64EEEEEELi64ENS_10bfloat16_tEfNS_4arch4Sm90ELb0ELb0ELb0ELb1ELb0ELb0ELb0ELb0ELb1ELb1ELb0ELb0EEENS1_21CollectiveEpilogueFwdINS6_IJSA_SB_SA_EEES9_SD_SF_Li384ELb1ELb1ELb0ELb0EEENS1_36VarlenDynamicPersistentTileSchedulerILi192ELi192ELi384ELi128ELb0ELb1ELb1ELb0ELb1ELb1EEEEEEEEEvNT_6ParamsE)
        /*00bc*/ 	.word	0x00000038


	//----- nvinfo : EIATTR_REGCOUNT
	.align		4
.L_53:
        /*00c0*/ 	.byte	0x04, 0x2f
        /*00c2*/ 	.short	(.L_55 - .L_54)
	.align		4
.L_54:
        /*00c4*/ 	.word	index@(_ZN7cutlass13device_kernelIN5flash11enable_sm90INS1_16FlashAttnFwdSm90INS1_25CollectiveMainloopFwdSm90ILi2EN4cute5tupleIJNS5_1CILi1EEES8_S8_EEENS6_IJNS7_ILi192EEESA_NS7_ILi64EEEEEELi64ENS_10bfloat16_tEfNS_4arch4Sm90ELb0ELb0ELb0ELb0ELb0ELb0ELb0ELb0ELb1ELb1ELb0ELb0EEENS1_21CollectiveEpilogueFwdINS6_IJSA_SB_SA_EEES9_SD_SF_Li384ELb0ELb1ELb0ELb0EEENS1_29StaticPersistentTileSchedulerILb0EEEEEEEEEvNT_6ParamsE)
        /*00c8*/ 	.word	0x00000080


	//----- nvinfo : EIATTR_FRAME_SIZE
	.align		4
.L_55:
        /*00cc*/ 	.byte	0x04, 0x11
        /*00ce*/ 	.short	(.L_57 - .L_56)
	.align		4
.L_56:
        /*00d0*/ 	.word	index@(_ZN7cutlass13device_kernelIN5flash11enable_sm90INS1_16FlashAttnFwdSm90INS1_25CollectiveMainloopFwdSm90ILi2EN4cute5tupleIJNS5_1CILi1EEES8_S8_EEENS6_IJNS7_ILi192EEESA_NS7_ILi64EEEEEELi64ENS_10bfloat16_tEfNS_4arch4Sm90ELb0ELb0ELb0ELb0ELb0ELb0ELb0ELb0ELb1ELb1ELb0ELb0EEENS1_21CollectiveEpilogueFwdINS6_IJSA_SB_SA_EEES9_SD_SF_Li384ELb0ELb1ELb0ELb0EEENS1_29StaticPersistentTileSchedulerILb0EEEEEEEEEvNT_6ParamsE)
        /*00d4*/ 	.word	0x00000028


	//----- nvinfo : EIATTR_MIN_STACK_SIZE
	.align		4
.L_57:
        /*00d8*/ 	.byte	0x04, 0x12
        /*00da*/ 	.short	(.L_59 - .L_58)
	.align		4
.L_58:
        /*00dc*/ 	.word	index@(_ZN7cutlass13device_kernelIN5flash11enable_sm90INS1_16FlashAttnFwdSm90INS1_25CollectiveMainloopFwdSm90ILi2EN4cute5tupleIJNS5_1CILi1EEES8_S8_EEENS6_IJNS7_ILi192EEESA_NS7_ILi64EEEEEELi64ENS_10bfloat16_tEfNS_4arch4Sm90ELb0ELb0ELb0ELb0ELb0ELb0ELb0ELb0ELb1ELb1ELb0ELb0EEENS1_21CollectiveEpilogueFwdINS6_IJSA_SB_SA_EEES9_SD_SF_Li384ELb0ELb1ELb0ELb0EEENS1_29StaticPersistentTileSchedulerILb0EEEEEEEEEvNT_6ParamsE)
        /*00e0*/ 	.word	0x00000028


	//----- nvinfo : EIATTR_MIN_STACK_SIZE
	.align		4
.L_59:
        /*00e4*/ 	.byte	0x04, 0x12
        /*00e6*/ 	.short	(.L_61 - .L_60)
	.align		4
.L_60:
        /*00e8*/ 	.word	index@(_ZN7cutlass13device_kernelIN5flash11enable_sm90INS1_16FlashAttnFwdSm90INS1_25CollectiveMainloopFwdSm90ILi2EN4cute5tupleIJNS5_1CILi1EEES8_S8_EEENS6_IJNS7_ILi192EEESA_NS7_ILi64EEEEEELi64ENS_10bfloat16_tEfNS_4arch4Sm90ELb0ELb0ELb0ELb1ELb0ELb0ELb0ELb0ELb1ELb1ELb0ELb0EEENS1_21CollectiveEpilogueFwdINS6_IJSA_SB_SA_EEES9_SD_SF_Li384ELb1ELb1ELb0ELb0EEENS1_36VarlenDynamicPersistentTileSchedulerILi192ELi192ELi384ELi128ELb0ELb1ELb1ELb0ELb1ELb1EEEEEEEEEvNT_6ParamsE)
        /*00ec*/ 	.word	0x00000038


	//----- nvinfo : EIATTR_MIN_STACK_SIZE
	.align		4
.L_61:
        /*00f0*/ 	.byte	0x04, 0x12
        /*00f2*/ 	.short	(.L_63 - .L_62)
	.align		4
.L_62:
        /*00f4*/ 	.word	index@(_ZN7cutlass13device_kernelIN5flash11enable_sm90INS1_16FlashAttnFwdSm90INS1_25CollectiveMainloopFwdSm90ILi2EN4cute5tupleIJNS5_1CILi1EEES8_S8_EEENS6_IJNS7_ILi192EEESA_NS7_ILi64EEEEEELi64ENS_10bfloat16_tEfNS_4arch4Sm90ELb0ELb0ELb0ELb1ELb0ELb1ELb0ELb0ELb1ELb1ELb0ELb0EEENS1_21CollectiveEpilogueFwdINS6_IJSA_SB_SA_EEES9_SD_SF_Li384ELb1ELb1ELb0ELb0EEENS1_36VarlenDynamicPersistentTileSchedulerILi192ELi192ELi384ELi128ELb0ELb1ELb1ELb0ELb1ELb1EEEEEEEEEvNT_6ParamsE)
        /*00f8*/ 	.word	0x00000080


	//----- nvinfo : EIATTR_MIN_STACK_SIZE
	.align		4
.L_63:
        /*00fc*/ 	.byte	0x04, 0x12
        /*00fe*/ 	.short	(.L_65 - .L_64)
	.align		4
.L_64:
        /*0100*/ 	.word	index@(_ZN7cutlass13device_kernelIN5flash11enable_sm90INS1_16FlashAttnFwdSm90INS1_25CollectiveMainloopFwdSm90ILi2EN4cute5tupleIJNS5_1CILi1EEES8_S8_EEENS6_IJNS7_ILi192EEENS7_ILi128EEENS7_ILi64EEEEEELi64ENS_10bfloat16_tEfNS_4arch4Sm90ELb0ELb1ELb0ELb0ELb0ELb0ELb0ELb1ELb1ELb1ELb0ELb0EEENS1_21CollectiveEpilogueFwdINS6_IJSA_SC_SB_EEES9_SE_SG_Li384ELb0ELb1ELb0ELb0EEENS1_30DynamicPersistentTileSchedulerILi384ELi128ELb0ELb1ELb1EEEEEEEEEvNT_6ParamsE)
        /*0104*/ 	.word	0x00000000


	//----- nvinfo : EIATTR_MIN_STACK_SIZE
	.align		4
.L_65:
        /*0108*/ 	.byte	0x04, 0x12
        /*010a*/ 	.short	(.L_67 - .L_66)
	.align		4
.L_66:
        /*010c*/ 	.word	index@(_ZN7cutlass13device_kernelIN5flash11enable_sm90INS1_16FlashAttnFwdSm90INS1_25CollectiveMainloopFwdSm90ILi2EN4cute5tupleIJNS5_1CILi1EEES8_S8_EEENS6_IJNS7_ILi192EEENS7_ILi128EEENS7_ILi64EEEEEELi64ENS_10bfloat16_tEfNS_4arch4Sm90ELb0ELb1ELb0ELb1ELb0ELb0ELb0ELb1ELb1ELb1ELb0ELb0EEENS1_21CollectiveEpilogueFwdINS6_IJSA_SC_SB_EEES9_SE_SG_Li384ELb1ELb1ELb0ELb0EEENS1_36VarlenDynamicPersistentTileSchedulerILi192ELi128ELi384ELi128ELb0ELb1ELb1ELb1ELb0ELb1EEEEEEEEEvNT_6ParamsE)
        /*0110*/ 	.word	0x00000038


	//----- nvinfo : EIATTR_MIN_STACK_SIZE
	.align		4
.L_67:
        /*0114*/ 	.byte	0x04, 0x12
        /*0116*/ 	.short	(.L_69 - .L_68)
	.align		4
.L_68:
        /*0118*/ 	.word	index@(_ZN7cutlass13device_kernelIN5flash11enable_sm90INS1_16FlashAttnFwdSm90INS1_25CollectiveMainloopFwdSm90ILi2EN4cute5tupleIJNS5_1CILi1EEES8_S8_EEENS6_IJNS7_ILi192EEENS7_ILi128EEENS7_ILi64EEEEEELi64ENS_10bfloat16_tEfNS_4arch4Sm90ELb0ELb1ELb0ELb1ELb0ELb1ELb0ELb1ELb1ELb1ELb0ELb0EEENS1_21CollectiveEpilogueFwdINS6_IJSA_SC_SB_EEES9_SE_SG_Li384ELb1ELb1ELb0ELb0EEENS1_36VarlenDynamicPersistentTileSchedulerILi192ELi128ELi384ELi128ELb0ELb1ELb1ELb1ELb0ELb1EEEEEEEEEvNT_6ParamsE)
        /*011c*/ 	.word	0x00000058


	//----- nvinfo : EIATTR_MIN_STACK_SIZE
	.align		4
.L_69:
        /*0120*/ 	.byte	0x04, 0x12
        /*0122*/ 	.short	(.L_71 - .L_70)
	.align		4
.L_70:
        /*0124*/ 	.word	index@(_ZN7cutlass13device_kernelIN5flash11enable_sm90INS1_16FlashAttnFwdSm90INS1_25CollectiveMainloopFwdSm90ILi2EN4cute5tupleIJNS5_1CILi1EEES8_S8_EEENS6_IJNS7_ILi192EEENS7_ILi128EEENS7_ILi64EEEEEELi64ENS_10bfloat16_tEfNS_4arch4Sm90ELb1ELb0ELb0ELb0ELb0ELb0ELb0ELb1ELb1ELb1ELb0ELb0EEENS1_21CollectiveEpilogueFwdINS6_IJSA_SC_SB_EEES9_SE_SG_Li384ELb0ELb1ELb0ELb0EEENS1_30DynamicPersistentTileSchedulerILi384ELi128ELb0ELb1ELb1EEEEEEEEEvNT_6ParamsE)
        /*0128*/ 	.word	0x00000008


	//----- nvinfo : EIATTR_MIN_STACK_SIZE
	.align		4
.L_71:
        /*012c*/ 	.byte	0x04, 0x12
        /*012e*/ 	.short	(.L_73 - .L_72)
	.align		4
.L_72:
        /*0130*/ 	.word	index@(_ZN7cutlass13device_kernelIN5flash11enable_sm90INS1_16FlashAttnFwdSm90INS1_25CollectiveMainloopFwdSm90ILi2EN4cute5tupleIJNS5_1CILi1EEES8_S8_EEENS6_IJNS7_ILi192EEENS7_ILi128EEENS7_ILi64EEEEEELi64ENS_10bfloat16_tEfNS_4arch4Sm90ELb1ELb0ELb0ELb1ELb0ELb0ELb0ELb1ELb1ELb1ELb0ELb0EEENS1_21CollectiveEpilogueFwdINS6_IJSA_SC_SB_EEES9_SE_SG_Li384ELb1ELb1ELb0ELb0EEENS1_36VarlenDynamicPersistentTileSchedulerILi192ELi128ELi384ELi128ELb0ELb1ELb1ELb1ELb1ELb1EEEEEEEEEvNT_6ParamsE)
        /*0134*/ 	.word	0x00000038


	//----- nvinfo : EIATTR_MIN_STACK_SIZE
	.align		4
.L_73:
        /*0138*/ 	.byte	0x04, 0x12
        /*013a*/ 	.short	(.L_75 - .L_74)
	.align		4
.L_74:
        /*013c*/ 	.word	index@(_ZN7cutlass13device_kernelIN5flash11enable_sm90INS1_16FlashAttnFwdSm90INS1_25CollectiveMainloopFwdSm90ILi2EN4cute5tupleIJNS5_1CILi1EEES8_S8_EEENS6_IJNS7_ILi192EEENS7_ILi128EEENS7_ILi64EEEEEELi64ENS_10bfloat16_tEfNS_4arch4Sm90ELb1ELb0ELb0ELb1ELb0ELb1ELb0ELb1ELb1ELb1ELb0ELb0EEENS1_21CollectiveEpilogueFwdINS6_IJSA_SC_SB_EEES9_SE_SG_Li384ELb1ELb1ELb0ELb0EEENS1_36VarlenDynamicPersistentTileSchedulerILi192ELi128ELi384ELi128ELb0ELb1ELb1ELb1ELb1ELb1EEEEEEEEEvNT_6ParamsE)
        /*0140*/ 	.word	0x00000068
.L_75:


//--------------------- .nv.compat                --------------------------
	.section	.nv.compat,"",@"SHT_CUDA_COMPAT_INFO"
	.align	4
        /*0000*/ 	.byte	0x02, 0x09, 0x01, 0x00, 0x02, 0x02, 0x04, 0x00, 0x02, 0x05, 0x05, 0x00, 0x03, 0x07, 0x01, 0x01
        /*0010*/ 	.byte	0x02, 0x03, 0x01, 0x00, 0x02, 0x06, 0x01, 0x00, 0x04, 0x0b, 0x08, 0x00, 0x00, 0x00, 0x00, 0x00
        /*0020*/ 	.byte	0x00, 0x00, 0x00, 0x00


//--------------------- .nv.info._ZN7cutlass13device_kernelIN5flash11enable_sm90INS1_16FlashAttnFwdSm90INS1_25CollectiveMainloopFwdSm90ILi2EN4cute5tupleIJNS5_1CILi1EEES8_S8_EEENS6_IJNS7_ILi192EEESA_NS7_ILi64EEEEEELi64ENS_10bfloat16_tEfNS_4arch4Sm90ELb0ELb0ELb0ELb0ELb0ELb0ELb0ELb0ELb1ELb1ELb0ELb0EEENS1_21CollectiveEpilogueFwdINS6_IJSA_SB_SA_EEES9_SD_SF_Li384ELb0ELb1ELb0ELb0EEENS1_29StaticPersistentTileSchedulerILb0EEEEEEEEEvNT_6ParamsE --------------------------
	.section	.nv.info._ZN7cutlass13device_kernelIN5flash11enable_sm90INS1_16FlashAttnFwdSm90INS1_25CollectiveMainloopFwdSm90ILi2EN4cute5tupleIJNS5_1CILi1EEES8_S8_EEENS6_IJNS7_ILi192EEESA_NS7_ILi64EEEEEELi64ENS_10bfloat16_tEfNS_4arch4Sm90ELb0ELb0ELb0ELb0ELb0ELb0ELb0ELb0ELb1ELb1ELb0ELb0EEENS1_21CollectiveEpilogueFwdINS6_IJSA_SB_SA_EEES9_SD_SF_Li384ELb0ELb1ELb0ELb0EEENS1_29StaticPersistentTileSchedulerILb0EEEEEEEEEvNT_6ParamsE,"",@"SHT_CUDA_INFO"
	.sectionflags	@""
	.align	4


	//----- nvinfo : EIATTR_CUDA_API_VERSION
	.align		4
        /*0000*/ 	.byte	0x04, 0x37
        /*0002*/ 	.short	(.L_77 - .L_76)
.L_76:
        /*0004*/ 	.word	0x00000082


	//----- nvinfo : EIATTR_KPARAM_INFO
	.align		4
.L_77:
        /*0008*/ 	.byte	0x04, 0x17
        /*000a*/ 	.short	(.L_79 - .L_78)
.L_78:
        /*000c*/ 	.word	0x00000000
        /*0010*/ 	.short	0x0000
        /*0012*/ 	.short	0x0070
        /*0014*/ 	.byte	0x00, 0xf0, 0x01, 0x28


	//----- nvinfo : EIATTR_SPARSE_MMA_MASK
	.align		4
.L_79:
        /*0018*/ 	.byte	0x03, 0x50
        /*001a*/ 	.short	0x0000


	//----- nvinfo : EIATTR_MAXREG_COUNT
	.align		4
        /*001c*/ 	.byte	0x03, 0x1b
        /*001e*/ 	.short	0x0080


	//----- nvinfo : EIATTR_NUM_BARRIERS
	.align		4
        /*0020*/ 	.byte	0x02, 0x4c
        /*0022*/ 	.byte	0x10
	.zero		1


	//----- nvinfo : EIATTR_EXTERNS
	.align		4
        /*0024*/ 	.byte	0x04, 0x0f
        /*0026*/ 	.short	(.L_81 - .L_80)


	//   ....[0]....
	.align		4
.L_80:
        /*0028*/ 	.word	index@(__assertfail)


	//----- nvinfo : EIATTR_ANNOTATIONS
	.align		4
.L_81:
        /*002c*/ 	.byte	0x04, 0x55
        /*002e*/ 	.short	(.L_83 - .L_82)


	//   ....[0]....
.L_82:
        /*0030*/ 	.word	0x00000001
        /*0034*/ 	.byte	0x50, 0x0e, 0x00, 0x00, 0x01, 0x00, 0x00, 0x00, 0xc0, 0x0e, 0x00, 0x00, 0x01, 0x00, 0x00, 0x00
        /* <DEDUP_REMOVED lines=12> */
        /*0104*/ 	.byte	0xe0, 0xb5, 0x00, 0x00, 0x01, 0x00, 0x00, 0x00, 0x00, 0xb6, 0x00, 0x00


	//----- nvinfo : EIATTR_MERCURY_ISA_VERSION
	.align		4
.L_83:
        /*0110*/ 	.byte	0x03, 0x5f
        /*0112*/ 	.short	0x0101


	//----- nvinfo : EIATTR_INT_WARP_WIDE_INSTR_OFFSETS
	.align		4
        /*0114*/ 	.byte	0x04, 0x31
        /*0116*/ 	.short	(.L_85 - .L_84)


	//   ....[0]....
.L_84:
        /*0118*/ 	.word	0x00000130


	//   ....[1]....
        /*011c*/ 	.word	0x00000170


	//   ....[2]....
        /*0120*/ 	.word	0x000001e0


	//----- nvinfo : EIATTR_COOP_GROUP_MASK_REGIDS
	.align		4
.L_85:
        /*0124*/ 	.byte	0x04, 0x29
        /*0126*/ 	.short	(.L_87 - .L_86)


	//   ....[0]....
.L_86:
        /*0128*/ 	.word	0xffffffff


	//   ....[1]....
        /*012c*/ 	.word	0xffffffff


	//   ....[2]....
        /*0130*/ 	.word	0xffffffff


	//   ....[3]....
        /*0134*/ 	.word	0xffffffff


	//   ....[4]....
        /*0138*/ 	.word	0xffffffff


	//   ....[5]....
        /*013c*/ 	.word	0xffffffff


	//   ....[6]....
        /*0140*/ 	.word	0xffffffff


	//   ....[7]....
        /*0144*/ 	.word	0xffffffff


	//   ....[8]....
        /*0148*/ 	.word	0xffffffff


	//   ....[9]....
        /*014c*/ 	.word	0xffffffff


	//   ....[10]....
        /*0150*/ 	.word	0xffffffff


	//   ....[11]....
        /*0154*/ 	.word	0xffffffff


	//   ....[12]....
        /*0158*/ 	.word	0xffffffff


	//   ....[13]....
        /*015c*/ 	.word	0xffffffff


	//   ....[14]....
        /*0160*/ 	.word	0xffffffff


	//   ....[15]....
        /*0164*/ 	.word	0xffffffff


	//   ....[16]....
        /*0168*/ 	.word	0xffffffff


	//   ....[17]....
        /*016c*/ 	.word	0xffffffff


	//   ....[18]....
        /*0170*/ 	.word	0xffffffff


	//   ....[19]....
        /*0174*/ 	.word	0xffffffff


	//   ....[20]....
        /*0178*/ 	.word	0xffffffff


	//   ....[21]....
        /*017c*/ 	.word	0xffffffff


	//   ....[22]....
        /*0180*/ 	.word	0xffffffff


	//   ....[23]....
        /*0184*/ 	.word	0xffffffff


	//   ....[24]....
        /*0188*/ 	.word	0xffffffff


	//   ....[25]....
        /*018c*/ 	.word	0xffffffff


	//   ....[26]....
        /*0190*/ 	.word	0xffffffff


	//   ....[27]....
        /*0194*/ 	.word	0xffffffff


	//   ....[28]....
        /*0198*/ 	.word	0xffffffff


	//   ....[29]....
        /*019c*/ 	.word	0xffffffff


	//   ....[30]....
        /*01a0*/ 	.word	0xffffffff


	//   ....[31]....
        /*01a4*/ 	.word	0xffffffff


	//   ....[32]....
        /*01a8*/ 	.word	0xffffffff


	//   ....[33]....
        /*01ac*/ 	.word	0xffffffff


	//   ....[34]....
        /*01b0*/ 	.word	0xffffffff


	//   ....[35]....
        /*01b4*/ 	.word	0xffffffff


	//   ....[36]....
        /*01b8*/ 	.word	0xffffffff


	//   ....[37]....
        /*01bc*/ 	.word	0xffffffff


	//   ....[38]....
        /*01c0*/ 	.word	0xffffffff


	//   ....[39]....
        /*01c4*/ 	.word	0xffffffff


	//   ....[40]....
        /*01c8*/ 	.word	0xffffffff


	//   ....[41]....
        /*01cc*/ 	.word	0xffffffff


	//   ....[42]....
        /*01d0*/ 	.word	0xffffffff


	//   ....[43]....
        /*01d4*/ 	.word	0xffffffff


	//   ....[44]....
        /*01d8*/ 	.word	0xffffffff


	//   ....[45]....
        /*01dc*/ 	.word	0xffffffff


	//   ....[46]....
        /*01e0*/ 	.word	0xffffffff


	//   ....[47]....
        /*01e4*/ 	.word	0xffffffff


	//   ....[48]....
        /*01e8*/ 	.word	0xffffffff


	//   ....[49]....
        /*01ec*/ 	.word	0xffffffff


	//   ....[50]....
        /*01f0*/ 	.word	0xffffffff


	//   ....[51]....
        /*01f4*/ 	.word	0xffffffff


	//   ....[52]....
        /*01f8*/ 	.word	0xffffffff


	//   ....[53]....
        /*01fc*/ 	.word	0xffffffff


	//   ....[54]....
        /*0200*/ 	.word	0xffffffff


	//   ....[55]....
        /*0204*/ 	.word	0xffffffff


	//   ....[56]....
        /*0208*/ 	.word	0xffffffff


	//   ....[57]....
        /*020c*/ 	.word	0xffffffff


	//   ....[58]....
        /*0210*/ 	.word	0xffffffff


	//   ....[59]....
        /*0214*/ 	.word	0xffffffff


	//   ....[60]....
        /*0218*/ 	.word	0x0500000f


	//   ....[61]....
        /*021c*/ 	.word	0x0500000f


	//   ....[62]....
        /*0220*/ 	.word	0x0500000f


	//   ....[63]....
        /*0224*/ 	.word	0x0500000f


	//   ....[64]....
        /*0228*/ 	.word	0x0500000f


	//   ....[65]....
        /*022c*/ 	.word	0x0500000f


	//   ....[66]....
        /*0230*/ 	.word	0x0500000f


	//   ....[67]....
        /*0234*/ 	.word	0x0500000f


	//   ....[68]....
        /*0238*/ 	.word	0x0500000f


	//   ....[69]....
        /*023c*/ 	.word	0x0500000f


	//   ....[70]....
        /*0240*/ 	.word	0x0500000f


	//   ....[71]....
        /*0244*/ 	.word	0x0500000f


	//   ....[72]....
        /*0248*/ 	.word	0x0500000f


	//   ....[73]....
        /*024c*/ 	.word	0x0500000f


	//   ....[74]....
        /*0250*/ 	.word	0x0500000f


	//   ....[75]....
        /*0254*/ 	.word	0x0500000f


	//   ....[76]....
        /*0258*/ 	.word	0x0500000f


	//   ....[77]....
        /*025c*/ 	.word	0x0500000f


	//   ....[78]....
        /*0260*/ 	.word	0x0500000f


	//   ....[79]....
        /*0264*/ 	.word	0x0500000f


	//   ....[80]....
        /*0268*/ 	.word	0x0500000f


	//   ....[81]....
        /*026c*/ 	.word	0x0500000f


	//   ....[82]....
        /*0270*/ 	.word	0x0500000f


	//   ....[83]....
        /*0274*/ 	.word	0x0500000f


	//   ....[84]....
        /*0278*/ 	.word	0x0500000f


	//   ....[85]....
        /*027c*/ 	.word	0x0500000f


	//----- nvinfo : EIATTR_COOP_GROUP_INSTR_OFFSETS
	.align		4
.L_87:
        /*0280*/ 	.byte	0x04, 0x28
        /*0282*/ 	.short	(.L_89 - .L_88)


	//   ....[0]....
.L_88:
        /*0284*/ 	.word	0x00000070


	//   ....[1]....
        /*0288*/ 	.word	0x00000140


	//   ....[2]....
        /*028c*/ 	.word	0x00000190


	//   ....[3]....
        /*0290*/ 	.word	0x000003c0


	//   ....[4]....
        /*0294*/ 	.word	0x00000520


	//   ....[5]....
        /*0298*/ 	.word	0x00000640


	//   ....[6]....
        /*029c*/ 	.word	0x000007a0


	//   ....[7]....
        /*02a0*/ 	.word	0x00000f60


	//   ....[8]....
        /*02a4*/ 	.word	0x000025f0


	//   ....[9]....
        /*02a8*/ 	.word	0x000026f0


	//   ....[10]....
        /*02ac*/ 	.word	0x00002ac0


	//   ....[11]....
        /*02b0*/ 	.word	0x00002c30


	//   ....[12]....
        /*02b4*/ 	.word	0x00003f50


	//   ....[13]....
        /*02b8*/ 	.word	0x00005120


	//   ....[14]....
        /*02bc*/ 	.word	0x00005180


	//   ....[15]....
        /*02c0*/ 	.word	0x000051a0


	//   ....[16]....
        /*02c4*/ 	.word	0x000051c0


	//   ....[17]....
        /*02c8*/ 	.word	0x00006a70


	//   ....[18]....
        /*02cc*/ 	.word	0x00006c70


	//   ....[19]....
        /*02d0*/ 	.word	0x00006cc0


	//   ....[20]....
        /*02d4*/ 	.word	0x00006d30


	//   ....[21]....
        /*02d8*/ 	.word	0x00006d60


	//   ....[22]....
        /*02dc*/ 	.word	0x00007bf0


	//   ....[23]....
        /*02e0*/ 	.word	0x00007c20


	//   ....[24]....
        /*02e4*/ 	.word	0x00007c40


	//   ....[25]....
        /*02e8*/ 	.word	0x00007c70


	//   ....[26]....
        /*02ec*/ 	.word	0x00007fc0


	//   ....[27]....
        /*02f0*/ 	.word	0x00007fe0


	//   ....[28]....
        /*02f4*/ 	.word	0x00008000


	//   ....[29]....
        /*02f8*/ 	.word	0x00008030


	//   ....[30]....
        /*02fc*/ 	.word	0x00008040


	//   ....[31]....
        /*0300*/ 	.word	0x00008050


	//   ....[32]....
        /*0304*/ 	.word	0x00008060


	//   ....[33]....
        /*0308*/ 	.word	0x00008070


	//   ....[34]....
        /*030c*/ 	.word	0x00008aa0


	//   ....[35]....
        /*0310*/ 	.word	0x00009530


	//   ....[36]....
        /*0314*/ 	.word	0x00009560


	//   ....[37]....
        /*0318*/ 	.word	0x00009590


	//   ....[38]....
        /*031c*/ 	.word	0x00009620


	//   ....[39]....
        /*0320*/ 	.word	0x00009660


	//   ....[40]....
        /*0324*/ 	.word	0x000096a0


	//   ....[41]....
        /*0328*/ 	.word	0x000096e0


	//   ....[42]....
        /*032c*/ 	.word	0x00009720


	//   ....[43]....
        /*0330*/ 	.word	0x00009760


	//   ....[44]....
        /*0334*/ 	.word	0x000097a0


	//   ....[45]....
        /*0338*/ 	.word	0x000097e0


	//   ....[46]....
        /*033c*/ 	.word	0x00009820


	//   ....[47]....
        /*0340*/ 	.word	0x00009860


	//   ....[48]....
        /*0344*/ 	.word	0x00009890


	//   ....[49]....
        /*0348*/ 	.word	0x000098a0


	//   ....[50]....
        /*034c*/ 	.word	0x000098b0


	//   ....[51]....
        /*0350*/ 	.word	0x000098c0


	//   ....[52]....
        /*0354*/ 	.word	0x00009920


	//   ....[53]....
        /*0358*/ 	.word	0x000099a0


	//   ....[54]....
        /*035c*/ 	.word	0x000099d0


	//   ....[55]....
        /*0360*/ 	.word	0x00009a10


	//   ....[56]....
        /*0364*/ 	.word	0x00009a30


	//   ....[57]....
        /*0368*/ 	.word	0x00009a60


	//   ....[58]....
        /*036c*/ 	.word	0x00009aa0


	//   ....[59]....
        /*0370*/ 	.word	0x0000b700


	//   ....[60]....
        /*0374*/ 	.word	0x0000bbe0


	//   ....[61]....
        /*0378*/ 	.word	0x0000bd50


	//   ....[62]....
        /*037c*/ 	.word	0x0000bda0


	//   ....[63]....
        /*0380*/ 	.word	0x0000be30


	//   ....[64]....
        /*0384*/ 	.word	0x0000bf20


	//   ....[65]....
        /*0388*/ 	.word	0x0000bfa0


	//   ....[66]....
        /*038c*/ 	.word	0x0000c050


	//   ....[67]....
        /*0390*/ 	.word	0x0000c0d0


	//   ....[68]....
        /*0394*/ 	.word	0x0000c180


	//   ....[69]....
        /*0398*/ 	.word	0x0000c200


	//   ....[70]....
        /*039c*/ 	.word	0x0000c2b0


	//   ....[71]....
        /*03a0*/ 	.word	0x0000c330


	//   ....[72]....
        /*03a4*/ 	.word	0x0000c3e0


	//   ....[73]....
        /*03a8*/ 	.word	0x0000c460


	//   ....[74]....
        /*03ac*/ 	.word	0x0000c500


	//   ....[75]....
        /*03b0*/ 	.word	0x0000c580


	//   ....[76]....
        /*03b4*/ 	.word	0x0000c630


	//   ....[77]....
        /*03b8*/ 	.word	0x0000c690


	//   ....[78]....
        /*03bc*/ 	.word	0x0000c770


	//   ....[79]....
        /*03c0*/ 	.word	0x0000c7d0


	//   ....[80]....
        /*03c4*/ 	.word	0x0000c880


	//   ....[81]....
        /*03c8*/ 	.word	0x0000c8f0


	//   ....[82]....
        /*03cc*/ 	.word	0x0000c9b0


	//   ....[83]....
        /*03d0*/ 	.word	0x0000ca20


	//   ....[84]....
        /*03d4*/ 	.word	0x0000cac0


	//   ....[85]....
        /*03d8*/ 	.word	0x0000ce50


	//----- nvinfo : EIATTR_REG_RECONFIG
	.align		4
.L_89:
        /*03dc*/ 	.byte	0x01, 0x54
	.zero		2


	//----- nvinfo : EIATTR_SYSCALL_OFFSETS
	.align		4
        /*03e0*/ 	.byte	0x04, 0x46
        /*03e2*/ 	.short	(.L_91 - .L_90)


	//   ....[0]....
.L_90:
        /*03e4*/ 	.word	0x00001260


	//   ....[1]....
        /*03e8*/ 	.word	0x00008720


	//   ....[2]....
        /*03ec*/ 	.word	0x00008860


	//   ....[3]....
        /*03f0*/ 	.word	0x00008950


	//   ....[4]....
        /*03f4*/ 	.word	0x000090a0


	//----- nvinfo : EIATTR_MBARRIER_INSTR_OFFSETS
	.align		4
.L_91:
        /*03f8*/ 	.byte	0x04, 0x39
        /*03fa*/ 	.short	(.L_93 - .L_92)


	//   ....[0]....
.L_92:
        /*03fc*/ 	.word	0x00000270
        /*0400*/ 	.word	0x000000ff
        /*0404*/ 	.word	0x00030800
        /*0408*/ 	.short	0x0100
        /*040a*/ 	.byte	0x08
	.zero		1


	//   ....[1]....
        /*040c*/ 	.word	0x00000280
        /*0410*/ 	.word	0x000000ff
        /*0414*/ 	.word	0x00030820
        /*0418*/ 	.short	0x0100
        /*041a*/ 	.byte	0x08
	.zero		1


	//   ....[2]....
        /*041c*/ 	.word	0x00000370
        /*0420*/ 	.word	0x000000ff
        /*0424*/ 	.word	0x00030830
        /*0428*/ 	.short	0x0100
        /*042a*/ 	.byte	0x08
	.zero		1


	//   ....[3]....
        /*042c*/ 	.word	0x00000380
        /*0430*/ 	.word	0x000000ff
        /*0434*/ 	.word	0x00030840
        /*0438*/ 	.short	0x0100
        /*043a*/ 	.byte	0x08
	.zero		1


	//   ....[4]....
        /*043c*/ 	.word	0x00000390
        /*0440*/ 	.word	0x000000ff
        /*0444*/ 	.word	0x00030838
        /*0448*/ 	.short	0x0100
        /*044a*/ 	.byte	0x08
	.zero		1


	//   ....[5]....
        /*044c*/ 	.word	0x000003a0
        /*0450*/ 	.word	0x000000ff
        /*0454*/ 	.word	0x00030848
        /*0458*/ 	.short	0x0100
        /*045a*/ 	.byte	0x08
	.zero		1


	//   ....[6]....
        /*045c*/ 	.word	0x000004d0
        /*0460*/ 	.word	0x000000ff
        /*0464*/ 	.word	0x00030850
        /*0468*/ 	.short	0x0100
        /*046a*/ 	.byte	0x08
	.zero		1


	//   ....[7]....
        /*046c*/ 	.word	0x000004e0
        /*0470*/ 	.word	0x000000ff
        /*0474*/ 	.word	0x00030860
        /*0478*/ 	.short	0x0100
        /*047a*/ 	.byte	0x08
	.zero		1


	//   ....[8]....
        /*047c*/ 	.word	0x000004f0
        /*0480*/ 	.word	0x000000ff
        /*0484*/ 	.word	0x00030858
        /*0488*/ 	.short	0x0100
        /*048a*/ 	.byte	0x08
	.zero		1


	//   ....[9]....
        /*048c*/ 	.word	0x00000500
        /*0490*/ 	.word	0x000000ff
        /*0494*/ 	.word	0x00030868
        /*0498*/ 	.short	0x0100
        /*049a*/ 	.byte	0x08
	.zero		1


	//   ....[10]....
        /*049c*/ 	.word	0x000005f0
        /*04a0*/ 	.word	0x000000ff
        /*04a4*/ 	.word	0x00030870
        /*04a8*/ 	.short	0x0100
        /*04aa*/ 	.byte	0x06
	.zero		1


	//   ....[11]....
        /*04ac*/ 	.word	0x00000600
        /*04b0*/ 	.word	0x000000ff
        /*04b4*/ 	.word	0x00030880
        /*04b8*/ 	.short	0x0100
        /*04ba*/ 	.byte	0x06
	.zero		1


	//   ....[12]....
        /*04bc*/ 	.word	0x00000610
        /*04c0*/ 	.word	0x000000ff
        /*04c4*/ 	.word	0x00030878
        /*04c8*/ 	.short	0x0100
        /*04ca*/ 	.byte	0x06
	.zero		1


	//   ....[13]....
        /*04cc*/ 	.word	0x00000620
        /*04d0*/ 	.word	0x000000ff
        /*04d4*/ 	.word	0x00030888
        /*04d8*/ 	.short	0x0100
        /*04da*/ 	.byte	0x06
	.zero		1


	//   ....[14]....
        /*04dc*/ 	.word	0x00000750
        /*04e0*/ 	.word	0x000000ff
        /*04e4*/ 	.word	0x00030890
        /*04e8*/ 	.short	0x0100
        /*04ea*/ 	.byte	0x08
	.zero		1


	//   ....[15]....
        /*04ec*/ 	.word	0x00000760
        /*04f0*/ 	.word	0x000000ff
        /*04f4*/ 	.word	0x000308a0
        /*04f8*/ 	.short	0x0100
        /*04fa*/ 	.byte	0x08
	.zero		1


	//   ....[16]....
        /*04fc*/ 	.word	0x00000770
        /*0500*/ 	.word	0x000000ff
        /*0504*/ 	.word	0x00030898
        /*0508*/ 	.short	0x0100
        /*050a*/ 	.byte	0x08
	.zero		1


	//   ....[17]....
        /*050c*/ 	.word	0x00000780
        /*0510*/ 	.word	0x000000ff
        /*0514*/ 	.word	0x000308a8
        /*0518*/ 	.short	0x0100
        /*051a*/ 	.byte	0x08
	.zero		1


	//   ....[18]....
        /*051c*/ 	.word	0x000008b0
        /*0520*/ 	.word	0x000000ff
        /*0524*/ 	.word	0x000308b0
        /*0528*/ 	.short	0x0100
        /*052a*/ 	.byte	0x08
	.zero		1


	//   ....[19]....
        /*052c*/ 	.word	0x000008c0
        /*0530*/ 	.word	0x000000ff
        /*0534*/ 	.word	0x000308c0
        /*0538*/ 	.short	0x0100
        /*053a*/ 	.byte	0x08
	.zero		1


	//   ....[20]....
        /*053c*/ 	.word	0x000008d0
        /*0540*/ 	.word	0x000000ff
        /*0544*/ 	.word	0x000308b8
        /*0548*/ 	.short	0x0100
        /*054a*/ 	.byte	0x08
	.zero		1


	//   ....[21]....
        /*054c*/ 	.word	0x000008e0
        /*0550*/ 	.word	0x000000ff
        /*0554*/ 	.word	0x000308c8
        /*0558*/ 	.short	0x0100
        /*055a*/ 	.byte	0x08
	.zero		1


	//   ....[22]....
        /*055c*/ 	.word	0x000012c0
        /*0560*/ 	.word	0x000000ff
        /*0564*/ 	.word	0x00030800
        /*0568*/ 	.short	0x010a
        /*056a*/ 	.byte	0x28
	.zero		1


	//   ....[23]....
        /*056c*/ 	.word	0x00001340
        /*0570*/ 	.word	0x00000004
        /*0574*/ 	.word	0x00030830
        /*0578*/ 	.short	0x010a
        /*057a*/ 	.byte	0x3f
	.zero		1


	//   ....[24]....
        /*057c*/ 	.word	0x000013f0
        /*0580*/ 	.word	0x00000004
        /*0584*/ 	.word	0x00030830
        /*0588*/ 	.short	0x010a
        /*058a*/ 	.byte	0x3f
	.zero		1


	//   ....[25]....
        /*058c*/ 	.word	0x00002820
        /*0590*/ 	.word	0x00000004
        /*0594*/ 	.word	0x00000000
        /*0598*/ 	.short	0x0101
        /*059a*/ 	.byte	0x3f
	.zero		1


	//   ....[26]....
        /*059c*/ 	.word	0x00004190
        /*05a0*/ 	.word	0x000000ff
        /*05a4*/ 	.word	0x00030830
        /*05a8*/ 	.short	0x010a
        /*05aa*/ 	.byte	0x06
	.zero		1


	//   ....[27]....
        /*05ac*/ 	.word	0x000041d0
        /*05b0*/ 	.word	0x000000ff
        /*05b4*/ 	.word	0x00030830
        /*05b8*/ 	.short	0x010a
        /*05ba*/ 	.byte	0x06
	.zero		1


	//   ....[28]....
        /*05bc*/ 	.word	0x000043f0
        /*05c0*/ 	.word	0x000000ff
        /*05c4*/ 	.word	0x00030850
        /*05c8*/ 	.short	0x010a
        /*05ca*/ 	.byte	0x06
	.zero		1


	//   ....[29]....
        /*05cc*/ 	.word	0x00004430
        /*05d0*/ 	.word	0x000000ff
        /*05d4*/ 	.word	0x00030850
        /*05d8*/ 	.short	0x010a
        /*05da*/ 	.byte	0x06
	.zero		1


	//   ....[30]....
        /*05dc*/ 	.word	0x00004ba0
        /*05e0*/ 	.word	0x00000003
        /*05e4*/ 	.word	0x00000000
        /*05e8*/ 	.short	0x0101
        /*05ea*/ 	.byte	0x3f
	.zero		1


	//   ....[31]....
        /*05ec*/ 	.word	0x00004bd0
        /*05f0*/ 	.word	0x0000000a
        /*05f4*/ 	.word	0x00000000
        /*05f8*/ 	.short	0x0101
        /*05fa*/ 	.byte	0x3f
	.zero		1


	//   ....[32]....
        /*05fc*/ 	.word	0x00006af0
        /*0600*/ 	.word	0x000000ff
        /*0604*/ 	.word	0x00030850
        /*0608*/ 	.short	0x010a
        /*060a*/ 	.byte	0x0c
	.zero		1


	//   ....[33]....
        /*060c*/ 	.word	0x00006b30
        /*0610*/ 	.word	0x000000ff
        /*0614*/ 	.word	0x00030850
        /*0618*/ 	.short	0x010a
        /*061a*/ 	.byte	0x0c
	.zero		1


	//   ....[34]....
        /*061c*/ 	.word	0x000077f0
        /*0620*/ 	.word	0x00000003
        /*0624*/ 	.word	0x00000000
        /*0628*/ 	.short	0x0101
        /*062a*/ 	.byte	0x3f
	.zero		1


	//   ....[35]....
        /*062c*/ 	.word	0x00008110
        /*0630*/ 	.word	0x000000ff
        /*0634*/ 	.word	0x00000000
        /*0638*/ 	.short	0x0101
        /*063a*/ 	.byte	0x04
	.zero		1


	//   ....[36]....
        /*063c*/ 	.word	0x00008ce0
        /*0640*/ 	.word	0x00000003
        /*0644*/ 	.word	0x00030840
        /*0648*/ 	.short	0x010a
        /*064a*/ 	.byte	0x3f
	.zero		1


	//   ....[37]....
        /*064c*/ 	.word	0x00009b60
        /*0650*/ 	.word	0x000000ff
        /*0654*/ 	.word	0x00030800
        /*0658*/ 	.short	0x0107
        /*065a*/ 	.byte	0x25
	.zero		1


	//   ....[38]....
        /*065c*/ 	.word	0x00009bd0
        /*0660*/ 	.word	0x000000ff
        /*0664*/ 	.word	0x00030800
        /*0668*/ 	.short	0x0101
        /*066a*/ 	.byte	0x25
	.zero		1


	//   ....[39]....
        /*066c*/ 	.word	0x00009c00
        /*0670*/ 	.word	0x000000ff
        /*0674*/ 	.word	0x00030820
        /*0678*/ 	.short	0x010a
        /*067a*/ 	.byte	0x25
	.zero		1


	//   ....[40]....
        /*067c*/ 	.word	0x00009ef0
        /*0680*/ 	.word	0x00000003
        /*0684*/ 	.word	0x00030840
        /*0688*/ 	.short	0x010a
        /*068a*/ 	.byte	0x3f
	.zero		1


	//   ....[41]....
        /*068c*/ 	.word	0x0000a170
        /*0690*/ 	.word	0x00000003
        /*0694*/ 	.word	0x00000060
        /*0698*/ 	.short	0x010a
        /*069a*/ 	.byte	0x3f
	.zero		1


	//   ....[42]....
        /*069c*/ 	.word	0x0000a6b0
        /*06a0*/ 	.word	0x00000003
        /*06a4*/ 	.word	0x00030840
        /*06a8*/ 	.short	0x010a
        /*06aa*/ 	.byte	0x3f
	.zero		1


	//   ....[43]....
        /*06ac*/ 	.word	0x0000a900
        /*06b0*/ 	.word	0x00000005
        /*06b4*/ 	.word	0x00000060
        /*06b8*/ 	.short	0x010a
        /*06ba*/ 	.byte	0x3f
	.zero		1


	//   ....[44]....
        /*06bc*/ 	.word	0x0000ad90
        /*06c0*/ 	.word	0x00000002
        /*06c4*/ 	.word	0x00030840
        /*06c8*/ 	.short	0x010a
        /*06ca*/ 	.byte	0x3f
	.zero		1


	//   ....[45]....
        /*06cc*/ 	.word	0x0000aff0
        /*06d0*/ 	.word	0x00000005
        /*06d4*/ 	.word	0x00000060
        /*06d8*/ 	.short	0x010a
        /*06da*/ 	.byte	0x3f
	.zero		1


	//   ....[46]....
        /*06dc*/ 	.word	0x0000b320
        /*06e0*/ 	.word	0x00000003
        /*06e4*/ 	.word	0x00030860
        /*06e8*/ 	.short	0x010a
        /*06ea*/ 	.byte	0x3f
	.zero		1


	//   ....[47]....
        /*06ec*/ 	.word	0x0000b680
        /*06f0*/ 	.word	0x00000007
        /*06f4*/ 	.word	0x00030820
        /*06f8*/ 	.short	0x010a
        /*06fa*/ 	.byte	0x3f
	.zero		1


	//   ....[48]....
        /*06fc*/ 	.word	0x0000b820
        /*0700*/ 	.word	0x00000005
        /*0704*/ 	.word	0x00000000
        /*0708*/ 	.short	0x010a
        /*070a*/ 	.byte	0x3f
	.zero		1


	//   ....[49]....
        /*070c*/ 	.word	0x0000b890
        /*0710*/ 	.word	0x00000003
        /*0714*/ 	.word	0x00000000
        /*0718*/ 	.short	0x010a
        /*071a*/ 	.byte	0x3f
	.zero		1


	//   ....[50]....
        /*071c*/ 	.word	0x0000b8f0
        /*0720*/ 	.word	0x00000005
        /*0724*/ 	.word	0x00000000
        /*0728*/ 	.short	0x010a
        /*072a*/ 	.byte	0x3f
	.zero		1


	//   ....[51]....
        /*072c*/ 	.word	0x0000b920
        /*0730*/ 	.word	0x00000003
        /*0734*/ 	.word	0x00000000
        /*0738*/ 	.short	0x010a
        /*073a*/ 	.byte	0x3f
	.zero		1


	//   ....[52]....
        /*073c*/ 	.word	0x0000b990
        /*0740*/ 	.word	0x00000003
        /*0744*/ 	.word	0x00030800
        /*0748*/ 	.short	0x010a
        /*074a*/ 	.byte	0x3f
	.zero		1


	//   ....[53]....
        /*074c*/ 	.word	0x0000b9e0
        /*0750*/ 	.word	0x00000004
        /*0754*/ 	.word	0x00030830
        /*0758*/ 	.short	0x010a
        /*075a*/ 	.byte	0x3f
	.zero		1


	//   ....[54]....
        /*075c*/ 	.word	0x0000ba40
        /*0760*/ 	.word	0x00000003
        /*0764*/ 	.word	0x00030830
        /*0768*/ 	.short	0x010a
        /*076a*/ 	.byte	0x3f
	.zero		1


	//   ....[55]....
        /*076c*/ 	.word	0x0000baa0
        /*0770*/ 	.word	0x00000003
        /*0774*/ 	.word	0x00030850
        /*0778*/ 	.short	0x010a
        /*077a*/ 	.byte	0x3f
	.zero		1


	//   ....[56]....
        /*077c*/ 	.word	0x0000bb00
        /*0780*/ 	.word	0x00000005
        /*0784*/ 	.word	0x00030850
        /*0788*/ 	.short	0x010a
        /*078a*/ 	.byte	0x3f
	.zero		1


	//   ....[57]....
        /*078c*/ 	.word	0x0000bca0
        /*0790*/ 	.word	0x00000003
        /*0794*/ 	.word	0x00030840
        /*0798*/ 	.short	0x010a
        /*079a*/ 	.byte	0x3f
	.zero		1


	//   ....[58]....
        /*079c*/ 	.word	0x0000caf0
        /*07a0*/ 	.word	0x00000009
        /*07a4*/ 	.word	0x00030820
        /*07a8*/ 	.short	0x010a
        /*07aa*/ 	.byte	0x3f
	.zero		1


	//   ....[59]....
        /*07ac*/ 	.word	0x0000cb40
        /*07b0*/ 	.word	0x00000003
        /*07b4*/ 	.word	0x00030840
        /*07b8*/ 	.short	0x010a
        /*07ba*/ 	.byte	0x3f
	.zero		1


	//   ....[60]....
        /*07bc*/ 	.word	0x0000cb90
        /*07c0*/ 	.word	0x00000003
        /*07c4*/ 	.word	0x00000060
        /*07c8*/ 	.short	0x010a
        /*07ca*/ 	.byte	0x3f
	.zero		1


	//   ....[61]....
        /*07cc*/ 	.word	0x0000cbe0
        /*07d0*/ 	.word	0x00000003
        /*07d4*/ 	.word	0x00030840
        /*07d8*/ 	.short	0x010a
        /*07da*/ 	.byte	0x3f
	.zero		1


	//   ....[62]....
        /*07dc*/ 	.word	0x0000cc30
        /*07e0*/ 	.word	0x00000005
        /*07e4*/ 	.word	0x00000060
        /*07e8*/ 	.short	0x010a
        /*07ea*/ 	.byte	0x3f
	.zero		1


	//   ....[63]....
        /*07ec*/ 	.word	0x0000cc80
        /*07f0*/ 	.word	0x00000002
        /*07f4*/ 	.word	0x00030840
        /*07f8*/ 	.short	0x010a
        /*07fa*/ 	.byte	0x3f
	.zero		1


	//   ....[64]....
        /*07fc*/ 	.word	0x0000ccd0
        /*0800*/ 	.word	0x00000005
        /*0804*/ 	.word	0x00000060
        /*0808*/ 	.short	0x010a
        /*080a*/ 	.byte	0x3f
	.zero		1


	//   ....[65]....
        /*080c*/ 	.word	0x0000cd20
        /*0810*/ 	.word	0x00000003
        /*0814*/ 	.word	0x00030860
        /*0818*/ 	.short	0x010a
        /*081a*/ 	.byte	0x3f
	.zero		1


	//   ....[66]....
        /*081c*/ 	.word	0x0000cd70
        /*0820*/ 	.word	0x00000007
        /*0824*/ 	.word	0x00030820
        /*0828*/ 	.short	0x010a
        /*082a*/ 	.byte	0x3f
	.zero		1


	//   ....[67]....
        /*082c*/ 	.word	0x0000cf10
        /*0830*/ 	.word	0x00000005
        /*0834*/ 	.word	0x00000000
        /*0838*/ 	.short	0x010a
        /*083a*/ 	.byte	0x3f
	.zero		1


	//   ....[68]....
        /*083c*/ 	.word	0x0000cf60
        /*0840*/ 	.word	0x00000003
        /*0844*/ 	.word	0x00000000
        /*0848*/ 	.short	0x010a
        /*084a*/ 	.byte	0x3f
	.zero		1


	//   ....[69]....
        /*084c*/ 	.word	0x0000cfb0
        /*0850*/ 	.word	0x00000005
        /*0854*/ 	.word	0x00000000
        /*0858*/ 	.short	0x010a
        /*085a*/ 	.byte	0x3f
	.zero		1


	//----- nvinfo : EIATTR_NUM_MBARRIERS
	.align		4
.L_93:
        /*085c*/ 	.byte	0x03, 0x38
        /*085e*/ 	.short	0x0016


	//----- nvinfo : EIATTR_EXIT_INSTR_OFFSETS
	.align		4
        /*0860*/ 	.byte	0x04, 0x1c
        /*0862*/ 	.short	(.L_95 - .L_94)


	//   ....[0]....
.L_94:
        /*0864*/ 	.word	0x00000a30


	//   ....[1]....
        /*0868*/ 	.word	0x00008220


	//   ....[2]....
        /*086c*/ 	.word	0x0000b970


	//----- nvinfo : EIATTR_MAX_THREADS
	.align		4
.L_95:
        /*0870*/ 	.byte	0x04, 0x05
        /*0872*/ 	.short	(.L_97 - .L_96)
.L_96:
        /*0874*/ 	.word	0x00000200
        /*0878*/ 	.word	0x00000001
        /*087c*/ 	.word	0x00000001


	//----- nvinfo : EIATTR_CRS_STACK_SIZE
	.align		4
.L_97:
        /*0880*/ 	.byte	0x04, 0x1e
        /*0882*/ 	.short	(.L_99 - .L_98)
.L_98:
        /*0884*/ 	.word	0x00000000


	//----- nvinfo : EIATTR_CBANK_PARAM_SIZE
	.align		4
.L_99:
        /*0888*/ 	.byte	0x03, 0x19
        /*088a*/ 	.short	0x0a70


	//----- nvinfo : EIATTR_PARAM_CBANK
	.align		4
        /*088c*/ 	.byte	0x04, 0x0a
        /*088e*/ 	.short	(.L_101 - .L_100)
	.align		4
.L_100:
        /*0890*/ 	.word	index@(.nv.constant0._ZN7cutlass13device_kernelIN5flash11enable_sm90INS1_16FlashAttnFwdSm90INS1_25CollectiveMainloopFwdSm90ILi2EN4cute5tupleIJNS5_1CILi1EEES8_S8_EEENS6_IJNS7_ILi192EEESA_NS7_ILi64EEEEEELi64ENS_10bfloat16_tEfNS_4arch4Sm90ELb0ELb0ELb0ELb0ELb0ELb0ELb0ELb0ELb1ELb1ELb0ELb0EEENS1_21CollectiveEpilogueFwdINS6_IJSA_SB_SA_EEES9_SD_SF_Li384ELb0ELb1ELb0ELb0EEENS1_29StaticPersistentTileSchedulerILb0EEEEEEEEEvNT_6ParamsE)
        /*0894*/ 	.short	0x0210
        /*0896*/ 	.short	0x0a70


	//----- nvinfo : EIATTR_SW_WAR
	.align		4
.L_101:
        /*0898*/ 	.byte	0x04, 0x36
        /*089a*/ 	.short	(.L_103 - .L_102)
.L_102:
        /*089c*/ 	.word	0x00000008
.L_103:


//--------------------- .nv.info._ZN7cutlass13device_kernelIN5flash11enable_sm90INS1_16FlashAttnFwdSm90INS1_25CollectiveMainloopFwdSm90ILi2EN4cute5tupleIJNS5_1CILi1EEES8_S8_EEENS6_IJNS7_ILi192EEESA_NS7_ILi64EEEEEELi64ENS_10bfloat16_tEfNS_4arch4Sm90ELb0ELb0ELb0ELb1ELb0ELb0ELb0ELb0ELb1ELb1ELb0ELb0EEENS1_21CollectiveEpilogueFwdINS6_IJSA_SB_SA_EEES9_SD_SF_Li384ELb1ELb1ELb0ELb0EEENS1_36VarlenDynamicPersistentTileSchedulerILi192ELi192ELi384ELi128ELb0ELb1ELb1ELb0ELb1ELb1EEEEEEEEEvNT_6ParamsE --------------------------
	.section	.nv.info._ZN7cutlass13device_kernelIN5flash11enable_sm90INS1_16FlashAttnFwdSm90INS1_25CollectiveMainloopFwdSm90ILi2EN4cute5tupleIJNS5_1CILi1EEES8_S8_EEENS6_IJNS7_ILi192EEESA_NS7_ILi64EEEEEELi64ENS_10bfloat16_tEfNS_4arch4Sm90ELb0ELb0ELb0ELb1ELb0ELb0ELb0ELb0ELb1ELb1ELb0ELb0EEENS1_21CollectiveEpilogueFwdINS6_IJSA_SB_SA_EEES9_SD_SF_Li384ELb1ELb1ELb0ELb0EEENS1_36VarlenDynamicPersistentTileSchedulerILi192ELi192ELi384ELi128ELb0ELb1ELb1ELb0ELb1ELb1EEEEEEEEEvNT_6ParamsE,"",@"SHT_CUDA_INFO"
	.sectionflags	@""
	.align	4


	//----- nvinfo : EIATTR_CUDA_API_VERSION
	.align		4
        /*0000*/ 	.byte	0x04, 0x37
        /*0002*/ 	.short	(.L_105 - .L_104)
.L_104:
        /*0004*/ 	.word	0x00000082


	//----- nvinfo : EIATTR_KPARAM_INFO
	.align		4
.L_105:
        /*0008*/ 	.byte	0x04, 0x17
        /*000a*/ 	.short	(.L_107 - .L_106)
.L_106:
        /*000c*/ 	.word	0x00000000
        /*0010*/ 	.short	0x0000
        /*0012*/ 	.short	0x0070
        /*0014*/ 	.byte	0x00, 0xf0, 0x01, 0x2a


	//----- nvinfo : EIATTR_SPARSE_MMA_MASK
	.align		4
.L_107:
        /*0018*/ 	.byte	0x03, 0x50
        /*001a*/ 	.short	0x0000


	//----- nvinfo : EIATTR_MAXREG_COUNT
	.align		4
        /*001c*/ 	.byte	0x03, 0x1b
        /*001e*/ 	.short	0x0080


	//----- nvinfo : EIATTR_NUM_BARRIERS
	.align		4
        /*0020*/ 	.byte	0x02, 0x4c
        /*0022*/ 	.byte	0x10
	.zero		1


	//----- nvinfo : EIATTR_EXTERNS
	.align		4
        /*0024*/ 	.byte	0x04, 0x0f
        /*0026*/ 	.short	(.L_109 - .L_108)


	//   ....[0]....
	.align		4
.L_108:
        /*0028*/ 	.word	index@(__assertfail)


	//----- nvinfo : EIATTR_ANNOTATIONS
	.align		4
.L_109:
        /*002c*/ 	.byte	0x04, 0x55
        /*002e*/ 	.short	(.L_111 - .L_110)


	//   ....[0]....
.L_110:
        /* <DEDUP_REMOVED lines=23> */
        /*0194*/ 	.byte	0x40, 0xe8, 0x00, 0x00


	//----- nvinfo : EIATTR_MERCURY_ISA_VERSION
	.align		4
.L_111:
        /*0198*/ 	.byte	0x03, 0x5f
        /*019a*/ 	.short	0x0101


	//----- nvinfo : EIATTR_UNUSED_LOAD_BYTE_OFFSET
	.align		4
        /*019c*/ 	.byte	0x04, 0x44
        /*019e*/ 	.short	(.L_113 - .L_112)


	//   ....[0]....
.L_112:
        /*01a0*/ 	.word	0x00000a50
        /*01a4*/ 	.word	0x0000fff0


	//   ....[1]....
        /*01a8*/ 	.word	0x000078c0
        /*01ac*/ 	.word	0x0000fff0


	//----- nvinfo : EIATTR_INT_WARP_WIDE_INSTR_OFFSETS
	.align		4
.L_113:
        /*01b0*/ 	.byte	0x04, 0x31
        /*01b2*/ 	.short	(.L_115 - .L_114)


	//   ....[0]....
.L_114:
        /*01b4*/ 	.word	0x00000130


	//   ....[1]....
        /*01b8*/ 	.word	0x00000170


	//   ....[2]....
        /*01bc*/ 	.word	0x000001e0


	//   ....[3]....
        /*01c0*/ 	.word	0x0000a260


	//   ....[4]....
        /*01c4*/ 	.word	0x0000a2f0


	//   ....[5]....
        /*01c8*/ 	.word	0x0000d390


	//   ....[6]....
        /*01cc*/ 	.word	0x0000d420


	//----- nvinfo : EIATTR_COOP_GROUP_MASK_REGIDS
	.align		4
.L_115:
        /*01d0*/ 	.byte	0x04, 0x29
        /*01d2*/ 	.short	(.L_117 - .L_116)


	//   ....[0]....
.L_116:
        /*01d4*/ 	.word	0xffffffff


	//   ....[1]....
        /*01d8*/ 	.word	0xffffffff


	//   ....[2]....
        /*01dc*/ 	.word	0xffffffff


	//   ....[3]....
        /*01e0*/ 	.word	0xffffffff


	//   ....[4]....
        /*01e4*/ 	.word	0xffffffff


	//   ....[5]....
        /*01e8*/ 	.word	0xffffffff


	//   ....[6]....
        /*01ec*/ 	.word	0xffffffff


	//   ....[7]....
        /*01f0*/ 	.word	0xffffffff


	//   ....[8]....
        /*01f4*/ 	.word	0xffffffff


	//   ....[9]....
        /*01f8*/ 	.word	0xffffffff


	//   ....[10]....
        /*01fc*/ 	.word	0xffffffff


	//   ....[11]....
        /*0200*/ 	.word	0xffffffff


	//   ....[12]....
        /*0204*/ 	.word	0xffffffff


	//   ....[13]....
        /*0208*/ 	.word	0xffffffff


	//   ....[14]....
        /*020c*/ 	.word	0xffffffff


	//   ....[15]....
        /*0210*/ 	.word	0xffffffff


	//   ....[16]....
        /*0214*/ 	.word	0xffffffff


	//   ....[17]....
        /*0218*/ 	.word	0xffffffff


	//   ....[18]....
        /*021c*/ 	.word	0xffffffff


	//   ....[19]....
        /*0220*/ 	.word	0xffffffff


	//   ....[20]....
        /*0224*/ 	.word	0xffffffff


	//   ....[21]....
        /*0228*/ 	.word	0xffffffff


	//   ....[22]....
        /*022c*/ 	.word	0xffffffff


	//   ....[23]....
        /*0230*/ 	.word	0xffffffff


	//   ....[24]....
        /*0234*/ 	.word	0xffffffff


	//   ....[25]....
        /*0238*/ 	.word	0xffffffff


	//   ....[26]....
        /*023c*/ 	.word	0xffffffff


	//   ....[27]....
        /*0240*/ 	.word	0xffffffff


	//   ....[28]....
        /*0244*/ 	.word	0xffffffff


	//   ....[29]....
        /*0248*/ 	.word	0xffffffff


	//   ....[30]....
        /*024c*/ 	.word	0xffffffff


	//   ....[31]....
        /*0250*/ 	.word	0xffffffff


	//   ....[32]....
        /*0254*/ 	.word	0xffffffff


	//   ....[33]....
        /*0258*/ 	.word	0xffffffff


	//   ....[34]....
        /*025c*/ 	.word	0xffffffff


	//   ....[35]....
        /*0260*/ 	.word	0xffffffff


	//   ....[36]....
        /*0264*/ 	.word	0xffffffff


	//   ....[37]....
        /*0268*/ 	.word	0xffffffff


	//   ....[38]....
        /*026c*/ 	.word	0xffffffff


	//   ....[39]....
        /*0270*/ 	.word	0xffffffff


	//   ....[40]....
        /*0274*/ 	.word	0xffffffff


	//   ....[41]....
        /*0278*/ 	.word	0xffffffff


	//   ....[42]....
        /*027c*/ 	.word	0xffffffff


	//   ....[43]....
        /*0280*/ 	.word	0xffffffff


	//   ....[44]....
        /*0284*/ 	.word	0xffffffff


	//   ....[45]....
        /*0288*/ 	.word	0xffffffff


	//   ....[46]....
        /*028c*/ 	.word	0xffffffff


	//   ....[47]....
        /*0290*/ 	.word	0xffffffff


	//   ....[48]....
        /*0294*/ 	.word	0xffffffff


	//   ....[49]....
        /*0298*/ 	.word	0xffffffff


	//   ....[50]....
        /*029c*/ 	.word	0xffffffff


	//   ....[51]....
        /*02a0*/ 	.word	0xffffffff


	//   ....[52]....
        /*02a4*/ 	.word	0xffffffff


	//   ....[53]....
        /*02a8*/ 	.word	0xffffffff


	//   ....[54]....
        /*02ac*/ 	.word	0xffffffff


	//   ....[55]....
        /*02b0*/ 	.word	0xffffffff


	//   ....[56]....
        /*02b4*/ 	.word	0xffffffff


	//   ....[57]....
        /*02b8*/ 	.word	0xffffffff


	//   ....[58]....
        /*02bc*/ 	.word	0xffffffff


	//   ....[59]....
        /*02c0*/ 	.word	0xffffffff


	//   ....[60]....
        /*02c4*/ 	.word	0xffffffff


	//   ....[61]....
        /*02c8*/ 	.word	0xffffffff


	//   ....[62]....
        /*02cc*/ 	.word	0xffffffff


	//   ....[63]....
        /*02d0*/ 	.word	0xffffffff


	//   ....[64]....
        /*02d4*/ 	.word	0xffffffff


	//   ....[65]....
        /*02d8*/ 	.word	0xffffffff


	//   ....[66]....
        /*02dc*/ 	.word	0xffffffff


	//   ....[67]....
        /*02e0*/ 	.word	0xffffffff


	//   ....[68]....
        /*02e4*/ 	.word	0xffffffff


	//   ....[69]....
        /*02e8*/ 	.word	0xffffffff


	//   ....[70]....
        /*02ec*/ 	.word	0xffffffff


	//   ....[71]....
        /*02f0*/ 	.word	0xffffffff


	//   ....[72]....
        /*02f4*/ 	.word	0xffffffff


	//   ....[73]....
        /*02f8*/ 	.word	0xffffffff


	//   ....[74]....
        /*02fc*/ 	.word	0xffffffff


	//   ....[75]....
        /*0300*/ 	.word	0xffffffff


	//   ....[76]....
        /*0304*/ 	.word	0xffffffff


	//   ....[77]....
        /*0308*/ 	.word	0xffffffff


	//   ....[78]....
        /*030c*/ 	.word	0xffffffff


	//   ....[79]....
        /*0310*/ 	.word	0xffffffff


	//   ....[80]....
        /*0314*/ 	.word	0xffffffff


	//   ....[81]....
        /*0318*/ 	.word	0xffffffff


	//   ....[82]....
        /*031c*/ 	.word	0xffffffff


	//   ....[83]....
        /*0320*/ 	.word	0xffffffff


	//   ....[84]....
        /*0324*/ 	.word	0xffffffff


	//   ....[85]....
        /*0328*/ 	.word	0xffffffff


	//   ....[86]....
        /*032c*/ 	.word	0xffffffff


	//   ....[87]....
        /*0330*/ 	.word	0xffffffff


	//   ....[88]....
        /*0334*/ 	.word	0xffffffff


	//   ....[89]....
        /*0338*/ 	.word	0xffffffff


	//   ....[90]....
        /*033c*/ 	.word	0xffffffff


	//   ....[91]....
        /*0340*/ 	.word	0xffffffff


	//   ....[92]....
        /*0344*/ 	.word	0xffffffff


	//   ....[93]....
        /*0348*/ 	.word	0xffffffff


	//   ....[94]....
        /*034c*/ 	.word	0xffffffff


	//   ....[95]....
        /*0350*/ 	.word	0xffffffff


	//   ....[96]....
        /*0354*/ 	.word	0xffffffff


	//   ....[97]....
        /*0358*/ 	.word	0xffffffff


	//   ....[98]....
        /*035c*/ 	.word	0xffffffff


	//   ....[99]....
        /*0360*/ 	.word	0xffffffff


	//   ....[100]....
        /*0364*/ 	.word	0xffffffff


	//   ....[101]....
        /*0368*/ 	.word	0x0500000f


	//   ....[102]....
        /*036c*/ 	.word	0x0500000f


	//   ....[103]....
        /*0370*/ 	.word	0x0500000f


	//   ....[104]....
        /*0374*/ 	.word	0x0500000f


	//   ....[105]....
        /*0378*/ 	.word	0x0500000f


	//   ....[106]....
        /*037c*/ 	.word	0x0500000f


	//   ....[107]....
        /*0380*/ 	.word	0x0500000f


	//   ....[108]....
        /*0384*/ 	.word	0x0500000f


	//   ....[109]....
        /*0388*/ 	.word	0x0500000f


	//   ....[110]....
        /*038c*/ 	.word	0x0500000f


	//   ....[111]....
        /*0390*/ 	.word	0x0500000f


	//   ....[112]....
        /*0394*/ 	.word	0x0500000f


	//   ....[113]....
        /*0398*/ 	.word	0x0500000f


	//   ....[114]....
        /*039c*/ 	.word	0x0500000f


	//   ....[115]....
        /*03a0*/ 	.word	0x0500000f


	//   ....[116]....
        /*03a4*/ 	.word	0x0500000f


	//   ....[117]....
        /*03a8*/ 	.word	0x0500000f


	//   ....[118]....
        /*03ac*/ 	.word	0x0500000f


	//   ....[119]....
        /*03b0*/ 	.word	0x0500000f


	//   ....[120]....
        /*03b4*/ 	.word	0x0500000f


	//   ....[121]....
        /*03b8*/ 	.word	0x0500000f


	//   ....[122]....
        /*03bc*/ 	.word	0x0500000f


	//   ....[123]....
        /*03c0*/ 	.word	0x0500000f


	//   ....[124]....
        /*03c4*/ 	.word	0x0500000f


	//   ....[125]....
        /*03c8*/ 	.word	0x0500000f


	//   ....[126]....
        /*03cc*/ 	.word	0x0500000f


	//   ....[127]....
        /*03d0*/ 	.word	0x0500000f


	//   ....[128]....
        /*03d4*/ 	.word	0x0500000f


	//   ....[129]....
        /*03d8*/ 	.word	0x0500000f


	//   ....[130]....
        /*03dc*/ 	.word	0x0500000f


	//   ....[131]....
        /*03e0*/ 	.word	0x0500000f


	//   ....[132]....
        /*03e4*/ 	.word	0x0500000f


	//   ....[133]....
        /*03e8*/ 	.word	0x0500000f


	//   ....[134]....
        /*03ec*/ 	.word	0x0500000f


	//   ....[135]....
        /*03f0*/ 	.word	0x0500000f


	//   ....[136]....
        /*03f4*/ 	.word	0x0500000f


	//   ....[137]....
        /*03f8*/ 	.word	0x0500000f


	//   ....[138]....
        /*03fc*/ 	.word	0x0500000f


	//   ....[139]....
        /*0400*/ 	.word	0x0500000f


	//   ....[140]....
        /*0404*/ 	.word	0x0500000f


	//   ....[141]....
        /*0408*/ 	.word	0x0500000f


	//   ....[142]....
        /*040c*/ 	.word	0x0500000f


	//   ....[143]....
        /*0410*/ 	.word	0x0500000f


	//----- nvinfo : EIATTR_COOP_GROUP_INSTR_OFFSETS
	.align		4
.L_117:
        /*0414*/ 	.byte	0x04, 0x28
        /*0416*/ 	.short	(.L_119 - .L_118)


	//   ....[0]....
.L_118:
        /*0418*/ 	.word	0x00000070


	//   ....[1]....
        /*041c*/ 	.word	0x00000140


	//   ....[2]....
        /*0420*/ 	.word	0x00000190


	//   ....[3]....
        /*0424*/ 	.word	0x000003c0


	//   ....[4]....
        /*0428*/ 	.word	0x00000520


	//   ....[5]....
        /*042c*/ 	.word	0x00000640


	//   ....[6]....
        /*0430*/ 	.word	0x000007a0


	//   ....[7]....
        /*0434*/ 	.word	0x00001490


	//   ....[8]....
        /*0438*/ 	.word	0x00002900


	//   ....[9]....
        /*043c*/ 	.word	0x00002a00


	//   ....[10]....
        /*0440*/ 	.word	0x00002e80


	//   ....[11]....
        /*0444*/ 	.word	0x00002fb0


	//   ....[12]....
        /*0448*/ 	.word	0x000042b0


	//   ....[13]....
        /*044c*/ 	.word	0x00005450


	//   ....[14]....
        /*0450*/ 	.word	0x000054b0


	//   ....[15]....
        /*0454*/ 	.word	0x000054d0


	//   ....[16]....
        /*0458*/ 	.word	0x000054f0


	//   ....[17]....
        /*045c*/ 	.word	0x00006da0


	//   ....[18]....
        /*0460*/ 	.word	0x00006eb0


	//   ....[19]....
        /*0464*/ 	.word	0x00006ef0


	//   ....[20]....
        /*0468*/ 	.word	0x00007060


	//   ....[21]....
        /*046c*/ 	.word	0x00007080


	//   ....[22]....
        /*0470*/ 	.word	0x000080a0


	//   ....[23]....
        /*0474*/ 	.word	0x000080e0


	//   ....[24]....
        /*0478*/ 	.word	0x00008110


	//   ....[25]....
        /*047c*/ 	.word	0x00008140


	//   ....[26]....
        /*0480*/ 	.word	0x00008630


	//   ....[27]....
        /*0484*/ 	.word	0x00008670


	//   ....[28]....
        /*0488*/ 	.word	0x000086a0


	//   ....[29]....
        /*048c*/ 	.word	0x000086e0


	//   ....[30]....
        /*0490*/ 	.word	0x00008700


	//   ....[31]....
        /*0494*/ 	.word	0x00008730


	//   ....[32]....
        /*0498*/ 	.word	0x00008750


	//   ....[33]....
        /*049c*/ 	.word	0x00008770


	//   ....[34]....
        /*04a0*/ 	.word	0x00009040


	//   ....[35]....
        /*04a4*/ 	.word	0x00009070


	//   ....[36]....
        /*04a8*/ 	.word	0x000090b0


	//   ....[37]....
        /*04ac*/ 	.word	0x000090e0


	//   ....[38]....
        /*04b0*/ 	.word	0x00009110


	//   ....[39]....
        /*04b4*/ 	.word	0x00009120


	//   ....[40]....
        /*04b8*/ 	.word	0x00009130


	//   ....[41]....
        /*04bc*/ 	.word	0x00009150


	//   ....[42]....
        /*04c0*/ 	.word	0x000092a0


	//   ....[43]....
        /*04c4*/ 	.word	0x00009470


	//   ....[44]....
        /*04c8*/ 	.word	0x000094a0


	//   ....[45]....
        /*04cc*/ 	.word	0x000094d0


	//   ....[46]....
        /*04d0*/ 	.word	0x00009500


	//   ....[47]....
        /*04d4*/ 	.word	0x00009530


	//   ....[48]....
        /*04d8*/ 	.word	0x00009560


	//   ....[49]....
        /*04dc*/ 	.word	0x000096d0


	//   ....[50]....
        /*04e0*/ 	.word	0x00009700


	//   ....[51]....
        /*04e4*/ 	.word	0x00009730


	//   ....[52]....
        /*04e8*/ 	.word	0x00009760


	//   ....[53]....
        /*04ec*/ 	.word	0x00009790


	//   ....[54]....
        /*04f0*/ 	.word	0x000097c0


	//   ....[55]....
        /*04f4*/ 	.word	0x00009850


	//   ....[56]....
        /*04f8*/ 	.word	0x00009880


	//   ....[57]....
        /*04fc*/ 	.word	0x00009900


	//   ....[58]....
        /*0500*/ 	.word	0x0000a820


	//   ....[59]....
        /*0504*/ 	.word	0x0000b3e0


	//   ....[60]....
        /*0508*/ 	.word	0x0000b3f0


	//   ....[61]....
        /*050c*/ 	.word	0x0000b400


	//   ....[62]....
        /*0510*/ 	.word	0x0000b420


	//   ....[63]....
        /*0514*/ 	.word	0x0000b4b0


	//   ....[64]....
        /*0518*/ 	.word	0x0000b4d0


	//   ....[65]....
        /*051c*/ 	.word	0x0000b550


	//   ....[66]....
        /*0520*/ 	.word	0x0000b570


	//   ....[67]....
        /*0524*/ 	.word	0x0000b5f0


	//   ....[68]....
        /*0528*/ 	.word	0x0000b610


	//   ....[69]....
        /*052c*/ 	.word	0x0000b690


	//   ....[70]....
        /*0530*/ 	.word	0x0000b6b0


	//   ....[71]....
        /*0534*/ 	.word	0x0000b730


	//   ....[72]....
        /*0538*/ 	.word	0x0000b750


	//   ....[73]....
        /*053c*/ 	.word	0x0000b7d0


	//   ....[74]....
        /*0540*/ 	.word	0x0000b7f0


	//   ....[75]....
        /*0544*/ 	.word	0x0000b800


	//   ....[76]....
        /*0548*/ 	.word	0x0000b870


	//   ....[77]....
        /*054c*/ 	.word	0x0000b8c0


	//   ....[78]....
        /*0550*/ 	.word	0x0000b960


	//   ....[79]....
        /*0554*/ 	.word	0x0000b980


	//   ....[80]....
        /*0558*/ 	.word	0x0000b9a0


	//   ....[81]....
        /*055c*/ 	.word	0x0000ba00


	//   ....[82]....
        /*0560*/ 	.word	0x0000ba30


	//   ....[83]....
        /*0564*/ 	.word	0x0000d8d0


	//   ....[84]....
        /*0568*/ 	.word	0x0000d900


	//   ....[85]....
        /*056c*/ 	.word	0x0000d930


	//   ....[86]....
        /*0570*/ 	.word	0x0000d960


	//   ....[87]....
        /*0574*/ 	.word	0x0000d990


	//   ....[88]....
        /*0578*/ 	.word	0x0000d9c0


	//   ....[89]....
        /*057c*/ 	.word	0x0000d9f0


	//   ....[90]....
        /*0580*/ 	.word	0x0000da20


	//   ....[91]....
        /*0584*/ 	.word	0x0000dba0


	//   ....[92]....
        /*0588*/ 	.word	0x0000dbd0


	//   ....[93]....
        /*058c*/ 	.word	0x0000dc00


	//   ....[94]....
        /*0590*/ 	.word	0x0000dc30


	//   ....[95]....
        /*0594*/ 	.word	0x0000dc60


	//   ....[96]....
        /*0598*/ 	.word	0x0000dc90


	//   ....[97]....
        /*059c*/ 	.word	0x0000dd50


	//   ....[98]....
        /*05a0*/ 	.word	0x0000dd70


	//   ....[99]....
        /*05a4*/ 	.word	0x0000dde0


	//   ....[100]....
        /*05a8*/ 	.word	0x0000e250


	//   ....[101]....
        /*05ac*/ 	.word	0x0000e730


	//   ....[102]....
        /*05b0*/ 	.word	0x0000e8e0


	//   ....[103]....
        /*05b4*/ 	.word	0x0000e930


	//   ....[104]....
        /*05b8*/ 	.word	0x0000e990


	//   ....[105]....
        /*05bc*/ 	.word	0x0000ea80


	//   ....[106]....
        /*05c0*/ 	.word	0x0000eae0


	//   ....[107]....
        /*05c4*/ 	.word	0x0000ebe0


	//   ....[108]....
        /*05c8*/ 	.word	0x0000ec40


	//   ....[109]....
        /*05cc*/ 	.word	0x0000ed40


	//   ....[110]....
        /*05d0*/ 	.word	0x0000eda0


	//   ....[111]....
        /*05d4*/ 	.word	0x0000eea0


	//   ....[112]....
        /*05d8*/ 	.word	0x0000ef00


	//   ....[113]....
        /*05dc*/ 	.word	0x0000f000


	//   ....[114]....
        /*05e0*/ 	.word	0x0000f060


	//   ....[115]....
        /*05e4*/ 	.word	0x0000f160


	//   ....[116]....
        /*05e8*/ 	.word	0x0000f1c0


	//   ....[117]....
        /*05ec*/ 	.word	0x0000f270


	//   ....[118]....
        /*05f0*/ 	.word	0x0000f340


	//   ....[119]....
        /*05f4*/ 	.word	0x0000f400


	//   ....[120]....
        /*05f8*/ 	.word	0x0000f460


	//   ....[121]....
        /*05fc*/ 	.word	0x0000f530


	//   ....[122]....
        /*0600*/ 	.word	0x0000f590


	//   ....[123]....
        /*0604*/ 	.word	0x0000f650


	//   ....[124]....
        /*0608*/ 	.word	0x0000f6d0


	//   ....[125]....
        /*060c*/ 	.word	0x0000f780


	//   ....[126]....
        /*0610*/ 	.word	0x0000fa90


	//   ....[127]....
        /*0614*/ 	.word	0x0000fb30


	//   ....[128]....
        /*0618*/ 	.word	0x0000fc50


	//   ....[129]....
        /*061c*/ 	.word	0x0000fcc0


	//   ....[130]....
        /*0620*/ 	.word	0x0000fd30


	//   ....[131]....
        /*0624*/ 	.word	0x0000fda0


	//   ....[132]....
        /*0628*/ 	.word	0x0000fe10


	//   ....[133]....
        /*062c*/ 	.word	0x0000fe90


	//   ....[134]....
        /*0630*/ 	.word	0x0000ff20


	//   ....[135]....
        /*0634*/ 	.word	0x0000ffb0


	//   ....[136]....
        /*0638*/ 	.word	0x00010020


	//   ....[137]....
        /*063c*/ 	.word	0x00010090


	//   ....[138]....
        /*0640*/ 	.word	0x00010100


	//   ....[139]....
        /*0644*/ 	.word	0x00010180


	//   ....[140]....
        /*0648*/ 	.word	0x000101f0


	//   ....[141]....
        /*064c*/ 	.word	0x00010290


	//   ....[142]....
        /*0650*/ 	.word	0x00010320


	//   ....[143]....
        /*0654*/ 	.word	0x00010440


	//----- nvinfo : EIATTR_REG_RECONFIG
	.align		4
.L_119:
        /*0658*/ 	.byte	0x01, 0x54
	.zero		2


	//----- nvinfo : EIATTR_SYSCALL_OFFSETS
	.align		4
        /*065c*/ 	.byte	0x04, 0x46
        /*065e*/ 	.short	(.L_121 - .L_120)


	//   ....[0]....
.L_120:
        /*0660*/ 	.word	0x00001610


	//   ....[1]....
        /*0664*/ 	.word	0x0000a450


	//   ....[2]....
        /*0668*/ 	.word	0x0000a5a0


	//   ....[3]....
        /*066c*/ 	.word	0x0000a6a0


	//   ....[4]....
        /*0670*/ 	.word	0x0000aed0


	//----- nvinfo : EIATTR_MBARRIER_INSTR_OFFSETS
	.align		4
.L_121:
        /*0674*/ 	.byte	0x04, 0x39
        /*0676*/ 	.short	(.L_123 - .L_122)


	//   ....[0]....
.L_122:
        /*0678*/ 	.word	0x00000270
        /*067c*/ 	.word	0x000000ff
        /*0680*/ 	.word	0x00030800
        /*0684*/ 	.short	0x0100
        /*0686*/ 	.byte	0x08
	.zero		1


	//   ....[1]....
        /*0688*/ 	.word	0x00000280
        /*068c*/ 	.word	0x000000ff
        /*0690*/ 	.word	0x00030820
        /*0694*/ 	.short	0x0100
        /*0696*/ 	.byte	0x08
	.zero		1


	//   ....[2]....
        /*0698*/ 	.word	0x00000370
        /*069c*/ 	.word	0x000000ff
        /*06a0*/ 	.word	0x00030830
        /*06a4*/ 	.short	0x0100
        /*06a6*/ 	.byte	0x08
	.zero		1


	//   ....[3]....
        /*06a8*/ 	.word	0x00000380
        /*06ac*/ 	.word	0x000000ff
        /*06b0*/ 	.word	0x00030840
        /*06b4*/ 	.short	0x0100
        /*06b6*/ 	.byte	0x08
	.zero		1


	//   ....[4]....
        /*06b8*/ 	.word	0x00000390
        /*06bc*/ 	.word	0x000000ff
        /*06c0*/ 	.word	0x00030838
        /*06c4*/ 	.short	0x0100
        /*06c6*/ 	.byte	0x08
	.zero		1


	//   ....[5]....
        /*06c8*/ 	.word	0x000003a0
        /*06cc*/ 	.word	0x000000ff
        /*06d0*/ 	.word	0x00030848
        /*06d4*/ 	.short	0x0100
        /*06d6*/ 	.byte	0x08
	.zero		1


	//   ....[6]....
        /*06d8*/ 	.word	0x000004d0
        /*06dc*/ 	.word	0x000000ff
        /*06e0*/ 	.word	0x00030850
        /*06e4*/ 	.short	0x0100
        /*06e6*/ 	.byte	0x08
	.zero		1


	//   ....[7]....
        /*06e8*/ 	.word	0x000004e0
        /*06ec*/ 	.word	0x000000ff
        /*06f0*/ 	.word	0x00030860
        /*06f4*/ 	.short	0x0100
        /*06f6*/ 	.byte	0x08
	.zero		1


	//   ....[8]....
        /*06f8*/ 	.word	0x000004f0
        /*06fc*/ 	.word	0x000000ff
        /*0700*/ 	.word	0x00030858
        /*0704*/ 	.short	0x0100
        /*0706*/ 	.byte	0x08
	.zero		1


	//   ....[9]....
        /*0708*/ 	.word	0x00000500
        /*070c*/ 	.word	0x000000ff
        /*0710*/ 	.word	0x00030868
        /*0714*/ 	.short	0x0100
        /*0716*/ 	.byte	0x08
	.zero		1


	//   ....[10]....
        /*0718*/ 	.word	0x000005f0
        /*071c*/ 	.word	0x000000ff
        /*0720*/ 	.word	0x00030870
        /*0724*/ 	.short	0x0100
        /*0726*/ 	.byte	0x06
	.zero		1


	//   ....[11]....
        /*0728*/ 	.word	0x00000600
        /*072c*/ 	.word	0x000000ff
        /*0730*/ 	.word	0x00030880
        /*0734*/ 	.short	0x0100
        /*0736*/ 	.byte	0x06
	.zero		1


	//   ....[12]....
        /*0738*/ 	.word	0x00000610
        /*073c*/ 	.word	0x000000ff
        /*0740*/ 	.word	0x00030878
        /*0744*/ 	.short	0x0100
        /*0746*/ 	.byte	0x06
	.zero		1


	//   ....[13]....
        /*0748*/ 	.word	0x00000620
        /*074c*/ 	.word	0x000000ff
        /*0750*/ 	.word	0x00030888
        /*0754*/ 	.short	0x0100
        /*0756*/ 	.byte	0x06
	.zero		1


	//   ....[14]....
        /*0758*/ 	.word	0x00000750
        /*075c*/ 	.word	0x000000ff
        /*0760*/ 	.word	0x00030890
        /*0764*/ 	.short	0x0100
        /*0766*/ 	.byte	0x08
	.zero		1


	//   ....[15]....
        /*0768*/ 	.word	0x00000760
        /*076c*/ 	.word	0x000000ff
        /*0770*/ 	.word	0x000308a0
        /*0774*/ 	.short	0x0100
        /*0776*/ 	.byte	0x08
	.zero		1


	//   ....[16]....
        /*0778*/ 	.word	0x00000770
        /*077c*/ 	.word	0x000000ff
        /*0780*/ 	.word	0x00030898
        /*0784*/ 	.short	0x0100
        /*0786*/ 	.byte	0x08
	.zero		1


	//   ....[17]....
        /*0788*/ 	.word	0x00000780
        /*078c*/ 	.word	0x000000ff
        /*0790*/ 	.word	0x000308a8
        /*0794*/ 	.short	0x0100
        /*0796*/ 	.byte	0x08
	.zero		1


	//   ....[18]....
        /*0798*/ 	.word	0x000008b0
        /*079c*/ 	.word	0x000000ff
        /*07a0*/ 	.word	0x000308b0
        /*07a4*/ 	.short	0x0100
        /*07a6*/ 	.byte	0x08
	.zero		1


	//   ....[19]....
        /*07a8*/ 	.word	0x000008c0
        /*07ac*/ 	.word	0x000000ff
        /*07b0*/ 	.word	0x000308c0
        /*07b4*/ 	.short	0x0100
        /*07b6*/ 	.byte	0x08
	.zero		1


	//   ....[20]....
        /*07b8*/ 	.word	0x000008d0
        /*07bc*/ 	.word	0x000000ff
        /*07c0*/ 	.word	0x000308b8
        /*07c4*/ 	.short	0x0100
        /*07c6*/ 	.byte	0x08
	.zero		1


	//   ....[21]....
        /*07c8*/ 	.word	0x000008e0
        /*07cc*/ 	.word	0x000000ff
        /*07d0*/ 	.word	0x000308c8
        /*07d4*/ 	.short	0x0100
        /*07d6*/ 	.byte	0x08
	.zero		1


	//   ....[22]....
        /*07d8*/ 	.word	0x00001690
        /*07dc*/ 	.word	0x000000ff
        /*07e0*/ 	.word	0x00030800
        /*07e4*/ 	.short	0x010a
        /*07e6*/ 	.byte	0x27
	.zero		1


	//   ....[23]....
        /*07e8*/ 	.word	0x00001710
        /*07ec*/ 	.word	0x00000004
        /*07f0*/ 	.word	0x00030830
        /*07f4*/ 	.short	0x010a
        /*07f6*/ 	.byte	0x3f
	.zero		1


	//   ....[24]....
        /*07f8*/ 	.word	0x00001780
        /*07fc*/ 	.word	0x00000004
        /*0800*/ 	.word	0x00030830
        /*0804*/ 	.short	0x010a
        /*0806*/ 	.byte	0x3f
	.zero		1


	//   ....[25]....
        /*0808*/ 	.word	0x00002f50
        /*080c*/ 	.word	0x00000004
        /*0810*/ 	.word	0x00000000
        /*0814*/ 	.short	0x0101
        /*0816*/ 	.byte	0x3f
	.zero		1


	//   ....[26]....
        /*0818*/ 	.word	0x000044f0
        /*081c*/ 	.word	0x000000ff
        /*0820*/ 	.word	0x00030830
        /*0824*/ 	.short	0x010a
        /*0826*/ 	.byte	0x06
	.zero		1


	//   ....[27]....
        /*0828*/ 	.word	0x00004530
        /*082c*/ 	.word	0x000000ff
        /*0830*/ 	.word	0x00030830
        /*0834*/ 	.short	0x010a
        /*0836*/ 	.byte	0x06
	.zero		1


	//   ....[28]....
        /*0838*/ 	.word	0x00004730
        /*083c*/ 	.word	0x000000ff
        /*0840*/ 	.word	0x00030850
        /*0844*/ 	.short	0x010a
        /*0846*/ 	.byte	0x06
	.zero		1


	//   ....[29]....
        /*0848*/ 	.word	0x00004770
        /*084c*/ 	.word	0x000000ff
        /*0850*/ 	.word	0x00030850
        /*0854*/ 	.short	0x010a
        /*0856*/ 	.byte	0x06
	.zero		1


	//   ....[30]....
        /*0858*/ 	.word	0x00004ed0
        /*085c*/ 	.word	0x00000003
        /*0860*/ 	.word	0x00000000
        /*0864*/ 	.short	0x0101
        /*0866*/ 	.byte	0x3f
	.zero		1


	//   ....[31]....
        /*0868*/ 	.word	0x00004f00
        /*086c*/ 	.word	0x0000000a
        /*0870*/ 	.word	0x00000000
        /*0874*/ 	.short	0x0101
        /*0876*/ 	.byte	0x3f
	.zero		1


	//   ....[32]....
        /*0878*/ 	.word	0x00006e20
        /*087c*/ 	.word	0x000000ff
        /*0880*/ 	.word	0x00030850
        /*0884*/ 	.short	0x010a
        /*0886*/ 	.byte	0x0c
	.zero		1


	//   ....[33]....
        /*0888*/ 	.word	0x00006e60
        /*088c*/ 	.word	0x000000ff
        /*0890*/ 	.word	0x00030850
        /*0894*/ 	.short	0x010a
        /*0896*/ 	.byte	0x0c
	.zero		1


	//   ....[34]....
        /*0898*/ 	.word	0x00007660
        /*089c*/ 	.word	0x0000000a
        /*08a0*/ 	.word	0x00000000
        /*08a4*/ 	.short	0x0101
        /*08a6*/ 	.byte	0x3f
	.zero		1


	//   ....[35]....
        /*08a8*/ 	.word	0x00008720
        /*08ac*/ 	.word	0x000000ff
        /*08b0*/ 	.word	0x00000000
        /*08b4*/ 	.short	0x0101
        /*08b6*/ 	.byte	0x04
	.zero		1


	//   ....[36]....
        /*08b8*/ 	.word	0x0000aa30
        /*08bc*/ 	.word	0x00000000
        /*08c0*/ 	.word	0x00030840
        /*08c4*/ 	.short	0x010a
        /*08c6*/ 	.byte	0x3f
	.zero		1


	//   ....[37]....
        /*08c8*/ 	.word	0x0000baf0
        /*08cc*/ 	.word	0x00000016
        /*08d0*/ 	.word	0x00030800
        /*08d4*/ 	.short	0x0107
        /*08d6*/ 	.byte	0x3f
	.zero		1


	//   ....[38]....
        /*08d8*/ 	.word	0x0000bbf0
        /*08dc*/ 	.word	0x00000016
        /*08e0*/ 	.word	0x00030800
        /*08e4*/ 	.short	0x0101
        /*08e6*/ 	.byte	0x3f
	.zero		1


	//   ....[39]....
        /*08e8*/ 	.word	0x0000bc10
        /*08ec*/ 	.word	0x00000016
        /*08f0*/ 	.word	0x00030820
        /*08f4*/ 	.short	0x010a
        /*08f6*/ 	.byte	0x3f
	.zero		1


	//   ....[40]....
        /*08f8*/ 	.word	0x0000bf30
        /*08fc*/ 	.word	0x00000002
        /*0900*/ 	.word	0x00030840
        /*0904*/ 	.short	0x010a
        /*0906*/ 	.byte	0x3f
	.zero		1


	//   ....[41]....
        /*0908*/ 	.word	0x0000c1b0
        /*090c*/ 	.word	0x00000003
        /*0910*/ 	.word	0x00000060
        /*0914*/ 	.short	0x010a
        /*0916*/ 	.byte	0x3f
	.zero		1


	//   ....[42]....
        /*0918*/ 	.word	0x0000c700
        /*091c*/ 	.word	0x00000002
        /*0920*/ 	.word	0x00030840
        /*0924*/ 	.short	0x010a
        /*0926*/ 	.byte	0x3f
	.zero		1


	//   ....[43]....
        /*0928*/ 	.word	0x0000c980
        /*092c*/ 	.word	0x0000000a
        /*0930*/ 	.word	0x00000060
        /*0934*/ 	.short	0x010a
        /*0936*/ 	.byte	0x3f
	.zero		1


	//   ....[44]....
        /*0938*/ 	.word	0x0000ce00
        /*093c*/ 	.word	0x00000002
        /*0940*/ 	.word	0x00030840
        /*0944*/ 	.short	0x010a
        /*0946*/ 	.byte	0x3f
	.zero		1


	//   ....[45]....
        /*0948*/ 	.word	0x0000d090
        /*094c*/ 	.word	0x00000008
        /*0950*/ 	.word	0x00000060
        /*0954*/ 	.short	0x010a
        /*0956*/ 	.byte	0x3f
	.zero		1


	//   ....[46]....
        /*0958*/ 	.word	0x0000d4c0
        /*095c*/ 	.word	0x00000003
        /*0960*/ 	.word	0x00030860
        /*0964*/ 	.short	0x010a
        /*0966*/ 	.byte	0x3f
	.zero		1


	//   ....[47]....
        /*0968*/ 	.word	0x0000e1d0
        /*096c*/ 	.word	0x00000009
        /*0970*/ 	.word	0x00030820
        /*0974*/ 	.short	0x010a
        /*0976*/ 	.byte	0x3f
	.zero		1


	//   ....[48]....
        /*0978*/ 	.word	0x0000e370
        /*097c*/ 	.word	0x00000005
        /*0980*/ 	.word	0x00000000
        /*0984*/ 	.short	0x010a
        /*0986*/ 	.byte	0x3f
	.zero		1


	//   ....[49]....
        /*0988*/ 	.word	0x0000e3e0
        /*098c*/ 	.word	0x00000003
        /*0990*/ 	.word	0x00000000
        /*0994*/ 	.short	0x010a
        /*0996*/ 	.byte	0x3f
	.zero		1


	//   ....[50]....
        /*0998*/ 	.word	0x0000e440
        /*099c*/ 	.word	0x00000017
        /*09a0*/ 	.word	0x00000000
        /*09a4*/ 	.short	0x010a
        /*09a6*/ 	.byte	0x3f
	.zero		1


	//   ....[51]....
        /*09a8*/ 	.word	0x0000e470
        /*09ac*/ 	.word	0x00000007
        /*09b0*/ 	.word	0x00000000
        /*09b4*/ 	.short	0x010a
        /*09b6*/ 	.byte	0x3f
	.zero		1


	//   ....[52]....
        /*09b8*/ 	.word	0x0000e4e0
        /*09bc*/ 	.word	0x00000003
        /*09c0*/ 	.word	0x00030800
        /*09c4*/ 	.short	0x010a
        /*09c6*/ 	.byte	0x3f
	.zero		1


	//   ....[53]....
        /*09c8*/ 	.word	0x0000e530
        /*09cc*/ 	.word	0x00000004
        /*09d0*/ 	.word	0x00030830
        /*09d4*/ 	.short	0x010a
        /*09d6*/ 	.byte	0x3f
	.zero		1


	//   ....[54]....
        /*09d8*/ 	.word	0x0000e590
        /*09dc*/ 	.word	0x00000003
        /*09e0*/ 	.word	0x00030830
        /*09e4*/ 	.short	0x010a
        /*09e6*/ 	.byte	0x3f
	.zero		1


	//   ....[55]....
        /*09e8*/ 	.word	0x0000e5f0
        /*09ec*/ 	.word	0x00000003
        /*09f0*/ 	.word	0x00030850
        /*09f4*/ 	.short	0x010a
        /*09f6*/ 	.byte	0x3f
	.zero		1


	//   ....[56]....
        /*09f8*/ 	.word	0x0000e650
        /*09fc*/ 	.word	0x00000005
        /*0a00*/ 	.word	0x00030850
        /*0a04*/ 	.short	0x010a
        /*0a06*/ 	.byte	0x3f
	.zero		1


	//   ....[57]....
        /*0a08*/ 	.word	0x0000e7f0
        /*0a0c*/ 	.word	0x00000000
        /*0a10*/ 	.word	0x00030840
        /*0a14*/ 	.short	0x010a
        /*0a16*/ 	.byte	0x3f
	.zero		1


	//   ....[58]....
        /*0a18*/ 	.word	0x0000f7b0
        /*0a1c*/ 	.word	0x00000016
        /*0a20*/ 	.word	0x00030820
        /*0a24*/ 	.short	0x010a
        /*0a26*/ 	.byte	0x3f
	.zero		1


	//   ....[59]....
        /*0a28*/ 	.word	0x0000f800
        /*0a2c*/ 	.word	0x00000002
        /*0a30*/ 	.word	0x00030840
        /*0a34*/ 	.short	0x010a
        /*0a36*/ 	.byte	0x3f
	.zero		1


	//   ....[60]....
        /*0a38*/ 	.word	0x0000f850
        /*0a3c*/ 	.word	0x00000003
        /*0a40*/ 	.word	0x00000060
        /*0a44*/ 	.short	0x010a
        /*0a46*/ 	.byte	0x3f
	.zero		1


	//   ....[61]....
        /*0a48*/ 	.word	0x0000f8a0
        /*0a4c*/ 	.word	0x00000002
        /*0a50*/ 	.word	0x00030840
        /*0a54*/ 	.short	0x010a
        /*0a56*/ 	.byte	0x3f
	.zero		1


	//   ....[62]....
        /*0a58*/ 	.word	0x0000f8f0
        /*0a5c*/ 	.word	0x0000000a
        /*0a60*/ 	.word	0x00000060
        /*0a64*/ 	.short	0x010a
        /*0a66*/ 	.byte	0x3f
	.zero		1


	//   ....[63]....
        /*0a68*/ 	.word	0x0000f940
        /*0a6c*/ 	.word	0x00000002
        /*0a70*/ 	.word	0x00030840
        /*0a74*/ 	.short	0x010a
        /*0a76*/ 	.byte	0x3f
	.zero		1


	//   ....[64]....
        /*0a78*/ 	.word	0x0000f990
        /*0a7c*/ 	.word	0x00000008
        /*0a80*/ 	.word	0x00000060
        /*0a84*/ 	.short	0x010a
        /*0a86*/ 	.byte	0x3f
	.zero		1


	//   ....[65]....
        /*0a88*/ 	.word	0x0000f9e0
        /*0a8c*/ 	.word	0x00000003
        /*0a90*/ 	.word	0x00030860
        /*0a94*/ 	.short	0x010a
        /*0a96*/ 	.byte	0x3f
	.zero		1


	//   ....[66]....
        /*0a98*/ 	.word	0x00010360
        /*0a9c*/ 	.word	0x00000009
        /*0aa0*/ 	.word	0x00030820
        /*0aa4*/ 	.short	0x010a
        /*0aa6*/ 	.byte	0x3f
	.zero		1


	//   ....[67]....
        /*0aa8*/ 	.word	0x00010500
        /*0aac*/ 	.word	0x00000005
        /*0ab0*/ 	.word	0x00000000
        /*0ab4*/ 	.short	0x010a
        /*0ab6*/ 	.byte	0x3f
	.zero		1


	//   ....[68]....
        /*0ab8*/ 	.word	0x00010550
        /*0abc*/ 	.word	0x00000003
        /*0ac0*/ 	.word	0x00000000
        /*0ac4*/ 	.short	0x010a
        /*0ac6*/ 	.byte	0x3f
	.zero		1


	//   ....[69]....
        /*0ac8*/ 	.word	0x000105a0
        /*0acc*/ 	.word	0x00000017
        /*0ad0*/ 	.word	0x00000000
        /*0ad4*/ 	.short	0x010a
        /*0ad6*/ 	.byte	0x3f
	.zero		1


	//----- nvinfo : EIATTR_NUM_MBARRIERS
	.align		4
.L_123:
        /*0ad8*/ 	.byte	0x03, 0x38
        /*0ada*/ 	.short	0x0016


	//----- nvinfo : EIATTR_EXIT_INSTR_OFFSETS
	.align		4
        /*0adc*/ 	.byte	0x04, 0x1c
        /*0ade*/ 	.short	(.L_125 - .L_124)


	//   ....[0]....
.L_124:
        /*0ae0*/ 	.word	0x00000a80


	//   ....[1]....
        /*0ae4*/ 	.word	0x00009250


	//   ....[2]....
        /*0ae8*/ 	.word	0x0000e4c0


	//----- nvinfo : EIATTR_MAX_THREADS
	.align		4
.L_125:
        /*0aec*/ 	.byte	0x04, 0x05
        /*0aee*/ 	.short	(.L_127 - .L_126)
.L_126:
        /*0af0*/ 	.word	0x00000200
        /*0af4*/ 	.word	0x00000001
        /*0af8*/ 	.word	0x00000001


	//----- nvinfo : EIATTR_CRS_STACK_SIZE
	.align		4
.L_127:
        /*0afc*/ 	.byte	0x04, 0x1e
        /*0afe*/ 	.short	(.L_129 - .L_128)
.L_128:
        /*0b00*/ 	.word	0x00000000


	//----- nvinfo : EIATTR_CBANK_PARAM_SIZE
	.align		4
.L_129:
        /*0b04*/ 	.byte	0x03, 0x19
        /*0b06*/ 	.short	0x0af0


	//----- nvinfo : EIATTR_PARAM_CBANK
	.align		4
        /*0b08*/ 	.byte	0x04, 0x0a
        /*0b0a*/ 	.short	(.L_131 - .L_130)
	.align		4
.L_130:
        /*0b0c*/ 	.word	index@(.nv.constant0._ZN7cutlass13device_kernelIN5flash11enable_sm90INS1_16FlashAttnFwdSm90INS1_25CollectiveMainloopFwdSm90ILi2EN4cute5tupleIJNS5_1CILi1EEES8_S8_EEENS6_IJNS7_ILi192EEESA_NS7_ILi64EEEEEELi64ENS_10bfloat16_tEfNS_4arch4Sm90ELb0ELb0ELb0ELb1ELb0ELb0ELb0ELb0ELb1ELb1ELb0ELb0EEENS1_21CollectiveEpilogueFwdINS6_IJSA_SB_SA_EEES9_SD_SF_Li384ELb1ELb1ELb0ELb0EEENS1_36VarlenDynamicPersistentTileSchedulerILi192ELi192ELi384ELi128ELb0ELb1ELb1ELb0ELb1ELb1EEEEEEEEEvNT_6ParamsE)
        /*0b10*/ 	.short	0x0210
        /*0b12*/ 	.short	0x0af0


	//----- nvinfo : EIATTR_SW_WAR
	.align		4
.L_131:
        /*0b14*/ 	.byte	0x04, 0x36
        /*0b16*/ 	.short	(.L_133 - .L_132)
.L_132:
        /*0b18*/ 	.word	0x00000008
.L_133:


//--------------------- .nv.info._ZN7cutlass13device_kernelIN5flash11enable_sm90INS1_16FlashAttnFwdSm90INS1_25CollectiveMainloopFwdSm90ILi2EN4cute5tupleIJNS5_1CILi1EEES8_S8_EEENS6_IJNS7_ILi192EEESA_NS7_ILi64EEEEEELi64ENS_10bfloat16_tEfNS_4arch4Sm90ELb0ELb0ELb0ELb1ELb0ELb1ELb0ELb0ELb1ELb1ELb0ELb0EEENS1_21CollectiveEpilogueFwdINS6_IJSA_SB_SA_EEES9_SD_SF_Li384ELb1ELb1ELb0ELb0EEENS1_36VarlenDynamicPersistentTileSchedulerILi192ELi192ELi384ELi128ELb0ELb1ELb1ELb0ELb1ELb1EEEEEEEEEvNT_6ParamsE --------------------------
	.section	.nv.info._ZN7cutlass13device_kernelIN5flash11enable_sm90INS1_16FlashAttnFwdSm90INS1_25CollectiveMainloopFwdSm90ILi2EN4cute5tupleIJNS5_1CILi1EEES8_S8_EEENS6_IJNS7_ILi192EEESA_NS7_ILi64EEEEEELi64ENS_10bfloat16_tEfNS_4arch4Sm90ELb0ELb0ELb0ELb1ELb0ELb1ELb0ELb0ELb1ELb1ELb0ELb0EEENS1_21CollectiveEpilogueFwdINS6_IJSA_SB_SA_EEES9_SD_SF_Li384ELb1ELb1ELb0ELb0EEENS1_36VarlenDynamicPersistentTileSchedulerILi192ELi192ELi384ELi128ELb0ELb1ELb1ELb0ELb1ELb1EEEEEEEEEvNT_6ParamsE,"",@"SHT_CUDA_INFO"
	.sectionflags	@""
	.align	4


	//----- nvinfo : EIATTR_CUDA_API_VERSION
	.align		4
        /*0000*/ 	.byte	0x04, 0x37
        /*0002*/ 	.short	(.L_135 - .L_134)
.L_134:
        /*0004*/ 	.word	0x00000082


	//----- nvinfo : EIATTR_KPARAM_INFO
	.align		4
.L_135:
        /*0008*/ 	.byte	0x04, 0x17
        /*000a*/ 	.short	(.L_137 - .L_136)
.L_136:
        /*000c*/ 	.word	0x00000000
        /*0010*/ 	.short	0x0000
        /*0012*/ 	.short	0x0070
        /*0014*/ 	.byte	0x00, 0xf0, 0x01, 0x2a


	//----- nvinfo : EIATTR_SPARSE_MMA_MASK
	.align		4
.L_137:
        /*0018*/ 	.byte	0x03, 0x50
        /*001a*/ 	.short	0x0000


	//----- nvinfo : EIATTR_MAXREG_COUNT
	.align		4
        /*001c*/ 	.byte	0x03, 0x1b
        /*001e*/ 	.short	0x0080


	//----- nvinfo : EIATTR_NUM_BARRIERS
	.align		4
        /*0020*/ 	.byte	0x02, 0x4c
        /*0022*/ 	.byte	0x10
	.zero		1


	//----- nvinfo : EIATTR_EXTERNS
	.align		4
        /*0024*/ 	.byte	0x04, 0x0f
        /*0026*/ 	.short	(.L_139 - .L_138)


	//   ....[0]....
	.align		4
.L_138:
        /*0028*/ 	.word	index@(__assertfail)


	//----- nvinfo : EIATTR_ANNOTATIONS
	.align		4
.L_139:
        /*002c*/ 	.byte	0x04, 0x55
        /*002e*/ 	.short	(.L_141 - .L_140)


	//   ....[0]....
.L_140:
        /* <DEDUP_REMOVED lines=71> */


	//----- nvinfo : EIATTR_MERCURY_ISA_VERSION
	.align		4
.L_141:
        /*0490*/ 	.byte	0x03, 0x5f
        /*0492*/ 	.short	0x0101


	//----- nvinfo : EIATTR_UNUSED_LOAD_BYTE_OFFSET
	.align		4
        /*0494*/ 	.byte	0x04, 0x44
        /*0496*/ 	.short	(.L_143 - .L_142)


	//   ....[0]....
.L_142:
        /*0498*/ 	.word	0x00000ad0
        /*049c*/ 	.word	0x0000fff0


	//   ....[1]....
        /*04a0*/ 	.word	0x0000eda0
        /*04a4*/ 	.word	0x0000fff0


	//----- nvinfo : EIATTR_INT_WARP_WIDE_INSTR_OFFSETS
	.align		4
.L_143:
        /*04a8*/ 	.byte	0x04, 0x31
        /*04aa*/ 	.short	(.L_145 - .L_144)


	//   ....[0]....
.L_144:
        /*04ac*/ 	.word	0x00000180


	//   ....[1]....
        /*04b0*/ 	.word	0x00000220


	//   ....[2]....
        /*04b4*/ 	.word	0x00000290


	//   ....[3]....
        /*04b8*/ 	.word	0x000124f0


	//   ....[4]....
        /*04bc*/ 	.word	0x00012580


	//   ....[5]....
        /*04c0*/ 	.word	0x000156b0


	//   ....[6]....
        /*04c4*/ 	.word	0x00015740


	//----- nvinfo : EIATTR_COOP_GROUP_MASK_REGIDS
	.align		4
.L_145:
        /*04c8*/ 	.byte	0x04, 0x29
        /*04ca*/ 	.short	(.L_147 - .L_146)


	//   ....[0]....
.L_146:
        /*04cc*/ 	.word	0xffffffff


	//   ....[1]....
        /*04d0*/ 	.word	0xffffffff


	//   ....[2]....
        /*04d4*/ 	.word	0xffffffff


	//   ....[3]....
        /*04d8*/ 	.word	0xffffffff


	//   ....[4]....
        /*04dc*/ 	.word	0xffffffff


	//   ....[5]....
        /*04e0*/ 	.word	0xffffffff


	//   ....[6]....
        /*04e4*/ 	.word	0xffffffff


	//   ....[7]....
        /*04e8*/ 	.word	0xffffffff


	//   ....[8]....
        /*04ec*/ 	.word	0xffffffff


	//   ....[9]....
        /*04f0*/ 	.word	0xffffffff


	//   ....[10]....
        /*04f4*/ 	.word	0xffffffff


	//   ....[11]....
        /*04f8*/ 	.word	0xffffffff


	//   ....[12]....
        /*04fc*/ 	.word	0xffffffff


	//   ....[13]....
        /*0500*/ 	.word	0xffffffff


	//   ....[14]....
        /*0504*/ 	.word	0xffffffff


	//   ....[15]....
        /*0508*/ 	.word	0xffffffff


	//   ....[16]....
        /*050c*/ 	.word	0xffffffff


	//   ....[17]....
        /*0510*/ 	.word	0xffffffff


	//   ....[18]....
        /*0514*/ 	.word	0xffffffff


	//   ....[19]....
        /*0518*/ 	.word	0xffffffff


	//   ....[20]....
        /*051c*/ 	.word	0xffffffff


	//   ....[21]....
        /*0520*/ 	.word	0xffffffff


	//   ....[22]....
        /*0524*/ 	.word	0xffffffff


	//   ....[23]....
        /*0528*/ 	.word	0xffffffff


	//   ....[24]....
        /*052c*/ 	.word	0xffffffff


	//   ....[25]....
        /*0530*/ 	.word	0xffffffff


	//   ....[26]....
        /*0534*/ 	.word	0xffffffff


	//   ....[27]....
        /*0538*/ 	.word	0xffffffff


	//   ....[28]....
        /*053c*/ 	.word	0xffffffff


	//   ....[29]....
        /*0540*/ 	.word	0xffffffff


	//   ....[30]....
        /*0544*/ 	.word	0xffffffff


	//   ....[31]....
        /*0548*/ 	.word	0xffffffff


	//   ....[32]....
        /*054c*/ 	.word	0xffffffff


	//   ....[33]....
        /*0550*/ 	.word	0xffffffff


	//   ....[34]....
        /*0554*/ 	.word	0xffffffff


	//   ....[35]....
        /*0558*/ 	.word	0xffffffff


	//   ....[36]....
        /*055c*/ 	.word	0xffffffff


	//   ....[37]....
        /*0560*/ 	.word	0xffffffff


	//   ....[38]....
        /*0564*/ 	.word	0xffffffff


	//   ....[39]....
        /*0568*/ 	.word	0xffffffff


	//   ....[40]....
        /*056c*/ 	.word	0xffffffff


	//   ....[41]....
        /*0570*/ 	.word	0xffffffff


	//   ....[42]....
        /*0574*/ 	.word	0xffffffff


	//   ....[43]....
        /*0578*/ 	.word	0xffffffff


	//   ....[44]....
        /*057c*/ 	.word	0xffffffff


	//   ....[45]....
        /*0580*/ 	.word	0xffffffff


	//   ....[46]....
        /*0584*/ 	.word	0xffffffff


	//   ....[47]....
        /*0588*/ 	.word	0xffffffff


	//   ....[48]....
        /*058c*/ 	.word	0xffffffff


	//   ....[49]....
        /*0590*/ 	.word	0xffffffff


	//   ....[50]....
        /*0594*/ 	.word	0xffffffff


	//   ....[51]....
        /*0598*/ 	.word	0xffffffff


	//   ....[52]....
        /*059c*/ 	.word	0xffffffff


	//   ....[53]....
        /*05a0*/ 	.word	0xffffffff


	//   ....[54]....
        /*05a4*/ 	.word	0xffffffff


	//   ....[55]....
        /*05a8*/ 	.word	0xffffffff


	//   ....[56]....
        /*05ac*/ 	.word	0xffffffff


	//   ....[57]....
        /*05b0*/ 	.word	0xffffffff


	//   ....[58]....
        /*05b4*/ 	.word	0xffffffff


	//   ....[59]....
        /*05b8*/ 	.word	0xffffffff


	//   ....[60]....
        /*05bc*/ 	.word	0xffffffff


	//   ....[61]....
        /*05c0*/ 	.word	0xffffffff


	//   ....[62]....
        /*05c4*/ 	.word	0xffffffff


	//   ....[63]....
        /*05c8*/ 	.word	0xffffffff


	//   ....[64]....
        /*05cc*/ 	.word	0xffffffff


	//   ....[65]....
        /*05d0*/ 	.word	0xffffffff


	//   ....[66]....
        /*05d4*/ 	.word	0xffffffff


	//   ....[67]....
        /*05d8*/ 	.word	0xffffffff


	//   ....[68]....
        /*05dc*/ 	.word	0xffffffff


	//   ....[69]....
        /*05e0*/ 	.word	0xffffffff


	//   ....[70]....
        /*05e4*/ 	.word	0xffffffff


	//   ....[71]....
        /*05e8*/ 	.word	0xffffffff


	//   ....[72]....
        /*05ec*/ 	.word	0xffffffff


	//   ....[73]....
        /*05f0*/ 	.word	0xffffffff


	//   ....[74]....
        /*05f4*/ 	.word	0xffffffff


	//   ....[75]....
        /*05f8*/ 	.word	0xffffffff


	//   ....[76]....
        /*05fc*/ 	.word	0xffffffff


	//   ....[77]....
        /*0600*/ 	.word	0xffffffff


	//   ....[78]....
        /*0604*/ 	.word	0xffffffff


	//   ....[79]....
        /*0608*/ 	.word	0xffffffff


	//   ....[80]....
        /*060c*/ 	.word	0xffffffff


	//   ....[81]....
        /*0610*/ 	.word	0xffffffff


	//   ....[82]....
        /*0614*/ 	.word	0xffffffff


	//   ....[83]....
        /*0618*/ 	.word	0xffffffff


	//   ....[84]....
        /*061c*/ 	.word	0xffffffff


	//   ....[85]....
        /*0620*/ 	.word	0xffffffff


	//   ....[86]....
        /*0624*/ 	.word	0xffffffff


	//   ....[87]....
        /*0628*/ 	.word	0xffffffff


	//   ....[88]....
        /*062c*/ 	.word	0xffffffff


	//   ....[89]....
        /*0630*/ 	.word	0xffffffff


	//   ....[90]....
        /*0634*/ 	.word	0xffffffff


	//   ....[91]....
        /*0638*/ 	.word	0xffffffff


	//   ....[92]....
        /*063c*/ 	.word	0xffffffff


	//   ....[93]....
        /*0640*/ 	.word	0xffffffff


	//   ....[94]....
        /*0644*/ 	.word	0xffffffff


	//   ....[95]....
        /*0648*/ 	.word	0xffffffff


	//   ....[96]....
        /*064c*/ 	.word	0xffffffff


	//   ....[97]....
        /*0650*/ 	.word	0xffffffff


	//   ....[98]....
        /*0654*/ 	.word	0xffffffff


	//   ....[99]....
        /*0658*/ 	.word	0xffffffff


	//   ....[100]....
        /*065c*/ 	.word	0xffffffff


	//   ....[101]....
        /*0660*/ 	.word	0xffffffff


	//   ....[102]....
        /*0664*/ 	.word	0xffffffff


	//   ....[103]....
        /*0668*/ 	.word	0xffffffff


	//   ....[104]....
        /*066c*/ 	.word	0xffffffff


	//   ....[105]....
        /*0670*/ 	.word	0xffffffff


	//   ....[106]....
        /*0674*/ 	.word	0xffffffff


	//   ....[107]....
        /*0678*/ 	.word	0xffffffff


	//   ....[108]....
        /*067c*/ 	.word	0xffffffff


	//   ....[109]....
        /*0680*/ 	.word	0xffffffff


	//   ....[110]....
        /*0684*/ 	.word	0x0500000f


	//   ....[111]....
        /*0688*/ 	.word	0x0500000f


	//   ....[112]....
        /*068c*/ 	.word	0x0500000f


	//   ....[113]....
        /*0690*/ 	.word	0x0500000f


	//   ....[114]....
        /*0694*/ 	.word	0x0500000f


	//   ....[115]....
        /*0698*/ 	.word	0x0500000f


	//   ....[116]....
        /*069c*/ 	.word	0x0500000f


	//   ....[117]....
        /*06a0*/ 	.word	0x0500000f


	//   ....[118]....
        /*06a4*/ 	.word	0x0500000f


	//   ....[119]....
        /*06a8*/ 	.word	0x0500000f


	//   ....[120]....
        /*06ac*/ 	.word	0x0500000f


	//   ....[121]....
        /*06b0*/ 	.word	0x0500000f


	//   ....[122]....
        /*06b4*/ 	.word	0x0500000f


	//   ....[123]....
        /*06b8*/ 	.word	0x0500000f


	//   ....[124]....
        /*06bc*/ 	.word	0x0500000f


	//   ....[125]....
        /*06c0*/ 	.word	0x0500000f


	//   ....[126]....
        /*06c4*/ 	.word	0x0500000f


	//   ....[127]....
        /*06c8*/ 	.word	0x0500000f


	//   ....[128]....
        /*06cc*/ 	.word	0x0500000f


	//   ....[129]....
        /*06d0*/ 	.word	0x0500000f


	//   ....[130]....
        /*06d4*/ 	.word	0x0500000f


	//   ....[131]....
        /*06d8*/ 	.word	0x0500000f


	//   ....[132]....
        /*06dc*/ 	.word	0x0500000f


	//   ....[133]....
        /*06e0*/ 	.word	0x0500000f


	//   ....[134]....
        /*06e4*/ 	.word	0x0500000f


	//   ....[135]....
        /*06e8*/ 	.word	0x0500000f


	//   ....[136]....
        /*06ec*/ 	.word	0x0500000f


	//   ....[137]....
        /*06f0*/ 	.word	0x0500000f


	//   ....[138]....
        /*06f4*/ 	.word	0x0500000f


	//   ....[139]....
        /*06f8*/ 	.word	0x0500000f


	//   ....[140]....
        /*06fc*/ 	.word	0x0500000f


	//   ....[141]....
        /*0700*/ 	.word	0x0500000f


	//   ....[142]....
        /*0704*/ 	.word	0x0500000f


	//   ....[143]....
        /*0708*/ 	.word	0x0500000f


	//   ....[144]....
        /*070c*/ 	.word	0x0500000f


	//   ....[145]....
        /*0710*/ 	.word	0x0500000f


	//   ....[146]....
        /*0714*/ 	.word	0x0500000f


	//   ....[147]....
        /*0718*/ 	.word	0x0500000f


	//   ....[148]....
        /*071c*/ 	.word	0x0500000f


	//   ....[149]....
        /*0720*/ 	.word	0x0500000f


	//   ....[150]....
        /*0724*/ 	.word	0x0500000f


	//   ....[151]....
        /*0728*/ 	.word	0x0500000f


	//   ....[152]....
        /*072c*/ 	.word	0x0500000f


	//   ....[153]....
        /*0730*/ 	.word	0x0500000f


	//   ....[154]....
        /*0734*/ 	.word	0x0500000f


	//   ....[155]....
        /*0738*/ 	.word	0x0500000f


	//   ....[156]....
        /*073c*/ 	.word	0x0500000f


	//   ....[157]....
        /*0740*/ 	.word	0x0500000f


	//   ....[158]....
        /*0744*/ 	.word	0x0500000f


	//   ....[159]....
        /*0748*/ 	.word	0x0500000f


	//   ....[160]....
        /*074c*/ 	.word	0x0500000f


	//   ....[161]....
        /*0750*/ 	.word	0x0500000f


	//   ....[162]....
        /*0754*/ 	.word	0x0500000f


	//   ....[163]....
        /*0758*/ 	.word	0x0500000f


	//   ....[164]....
        /*075c*/ 	.word	0x0500000f


	//   ....[165]....
        /*0760*/ 	.word	0x0500000f


	//   ....[166]....
        /*0764*/ 	.word	0x0500000f


	//   ....[167]....
        /*0768*/ 	.word	0x0500000f


	//   ....[168]....
        /*076c*/ 	.word	0x0500000f


	//   ....[169]....
        /*0770*/ 	.word	0x0500000f


	//   ....[170]....
        /*0774*/ 	.word	0x0500000f


	//----- nvinfo : EIATTR_COOP_GROUP_INSTR_OFFSETS
	.align		4
.L_147:
        /*0778*/ 	.byte	0x04, 0x28
        /*077a*/ 	.short	(.L_149 - .L_148)


	//   ....[0]....
.L_148:
        /*077c*/ 	.word	0x00000060


	//   ....[1]....
        /*0780*/ 	.word	0x00000190


	//   ....[2]....
        /*0784*/ 	.word	0x00000240


	//   ....[3]....
        /*0788*/ 	.word	0x00000400


	//   ....[4]....
        /*078c*/ 	.word	0x00000560


	//   ....[5]....
        /*0790*/ 	.word	0x00000680


	//   ....[6]....
        /*0794*/ 	.word	0x000007e0


	//   ....[7]....
        /*0798*/ 	.word	0x00005b00


	//   ....[8]....
        /*079c*/ 	.word	0x000060b0


	//   ....[9]....
        /*07a0*/ 	.word	0x000060c0


	//   ....[10]....
        /*07a4*/ 	.word	0x000060d0


	//   ....[11]....
        /*07a8*/ 	.word	0x000060e0


	//   ....[12]....
        /*07ac*/ 	.word	0x00007140


	//   ....[13]....
        /*07b0*/ 	.word	0x00007150


	//   ....[14]....
        /*07b4*/ 	.word	0x00007160


	//   ....[15]....
        /*07b8*/ 	.word	0x00007170


	//   ....[16]....
        /*07bc*/ 	.word	0x00009240


	//   ....[17]....
        /*07c0*/ 	.word	0x00009340


	//   ....[18]....
        /*07c4*/ 	.word	0x00009a90


	//   ....[19]....
        /*07c8*/ 	.word	0x00009af0


	//   ....[20]....
        /*07cc*/ 	.word	0x0000af70


	//   ....[21]....
        /*07d0*/ 	.word	0x0000b900


	//   ....[22]....
        /*07d4*/ 	.word	0x0000b920


	//   ....[23]....
        /*07d8*/ 	.word	0x0000c030


	//   ....[24]....
        /*07dc*/ 	.word	0x0000c050


	//   ....[25]....
        /*07e0*/ 	.word	0x0000dec0


	//   ....[26]....
        /*07e4*/ 	.word	0x0000e0f0


	//   ....[27]....
        /*07e8*/ 	.word	0x0000e120


	//   ....[28]....
        /*07ec*/ 	.word	0x0000e250


	//   ....[29]....
        /*07f0*/ 	.word	0x0000e260


	//   ....[30]....
        /*07f4*/ 	.word	0x0000f560


	//   ....[31]....
        /*07f8*/ 	.word	0x0000f5a0


	//   ....[32]....
        /*07fc*/ 	.word	0x0000f5c0


	//   ....[33]....
        /*0800*/ 	.word	0x0000f5f0


	//   ....[34]....
        /*0804*/ 	.word	0x0000fa80


	//   ....[35]....
        /*0808*/ 	.word	0x0000fac0


	//   ....[36]....
        /*080c*/ 	.word	0x0000faf0


	//   ....[37]....
        /*0810*/ 	.word	0x0000fb30


	//   ....[38]....
        /*0814*/ 	.word	0x0000fb60


	//   ....[39]....
        /*0818*/ 	.word	0x0000fb80


	//   ....[40]....
        /*081c*/ 	.word	0x0000fb90


	//   ....[41]....
        /*0820*/ 	.word	0x0000fbb0


	//   ....[42]....
        /*0824*/ 	.word	0x000103c0


	//   ....[43]....
        /*0828*/ 	.word	0x000103f0


	//   ....[44]....
        /*082c*/ 	.word	0x00010410


	//   ....[45]....
        /*0830*/ 	.word	0x00010440


	//   ....[46]....
        /*0834*/ 	.word	0x00010470


	//   ....[47]....
        /*0838*/ 	.word	0x00010480


	//   ....[48]....
        /*083c*/ 	.word	0x000104b0


	//   ....[49]....
        /*0840*/ 	.word	0x00010520


	//   ....[50]....
        /*0844*/ 	.word	0x00010640


	//   ....[51]....
        /*0848*/ 	.word	0x00010830


	//   ....[52]....
        /*084c*/ 	.word	0x00010860


	//   ....[53]....
        /*0850*/ 	.word	0x00010890


	//   ....[54]....
        /*0854*/ 	.word	0x000108c0


	//   ....[55]....
        /*0858*/ 	.word	0x000108f0


	//   ....[56]....
        /*085c*/ 	.word	0x00010920


	//   ....[57]....
        /*0860*/ 	.word	0x00010a90


	//   ....[58]....
        /*0864*/ 	.word	0x00010ac0


	//   ....[59]....
        /*0868*/ 	.word	0x00010af0


	//   ....[60]....
        /*086c*/ 	.word	0x00010b20


	//   ....[61]....
        /*0870*/ 	.word	0x00010b50


	//   ....[62]....
        /*0874*/ 	.word	0x00010b80


	//   ....[63]....
        /*0878*/ 	.word	0x00010c10


	//   ....[64]....
        /*087c*/ 	.word	0x00010c40


	//   ....[65]....
        /*0880*/ 	.word	0x00010cc0


	//   ....[66]....
        /*0884*/ 	.word	0x000117f0


	//   ....[67]....
        /*0888*/ 	.word	0x00012ab0


	//   ....[68]....
        /*088c*/ 	.word	0x000136c0


	//   ....[69]....
        /*0890*/ 	.word	0x000136d0


	//   ....[70]....
        /*0894*/ 	.word	0x000136f0


	//   ....[71]....
        /*0898*/ 	.word	0x00013780


	//   ....[72]....
        /*089c*/ 	.word	0x000137a0


	//   ....[73]....
        /*08a0*/ 	.word	0x00013820


	//   ....[74]....
        /*08a4*/ 	.word	0x00013840


	//   ....[75]....
        /*08a8*/ 	.word	0x000138c0


	//   ....[76]....
        /*08ac*/ 	.word	0x000138e0


	//   ....[77]....
        /*08b0*/ 	.word	0x00013960


	//   ....[78]....
        /*08b4*/ 	.word	0x00013980


	//   ....[79]....
        /*08b8*/ 	.word	0x00013a00


	//   ....[80]....
        /*08bc*/ 	.word	0x00013a20


	//   ....[81]....
        /*08c0*/ 	.word	0x00013aa0


	//   ....[82]....
        /*08c4*/ 	.word	0x00013ac0


	//   ....[83]....
        /*08c8*/ 	.word	0x00013ad0


	//   ....[84]....
        /*08cc*/ 	.word	0x00013b40


	//   ....[85]....
        /*08d0*/ 	.word	0x00013b90


	//   ....[86]....
        /*08d4*/ 	.word	0x00013c40


	//   ....[87]....
        /*08d8*/ 	.word	0x00013c50


	//   ....[88]....
        /*08dc*/ 	.word	0x00013cc0


	//   ....[89]....
        /*08e0*/ 	.word	0x00013cd0


	//   ....[90]....
        /*08e4*/ 	.word	0x00013d10


	//   ....[91]....
        /*08e8*/ 	.word	0x00013d30


	//   ....[92]....
        /*08ec*/ 	.word	0x00015c00


	//   ....[93]....
        /*08f0*/ 	.word	0x00015c30


	//   ....[94]....
        /*08f4*/ 	.word	0x00015c70


	//   ....[95]....
        /*08f8*/ 	.word	0x00015ca0


	//   ....[96]....
        /*08fc*/ 	.word	0x00015cd0


	//   ....[97]....
        /*0900*/ 	.word	0x00015d00


	//   ....[98]....
        /*0904*/ 	.word	0x00015d30


	//   ....[99]....
        /*0908*/ 	.word	0x00015d60


	//   ....[100]....
        /*090c*/ 	.word	0x00015ee0


	//   ....[101]....
        /*0910*/ 	.word	0x00015f10


	//   ....[102]....
        /*0914*/ 	.word	0x00015f40


	//   ....[103]....
        /*0918*/ 	.word	0x00015f70


	//   ....[104]....
        /*091c*/ 	.word	0x00015fa0


	//   ....[105]....
        /*0920*/ 	.word	0x00015fd0


	//   ....[106]....
        /*0924*/ 	.word	0x00016090


	//   ....[107]....
        /*0928*/ 	.word	0x000160b0


	//   ....[108]....
        /*092c*/ 	.word	0x00016120


	//   ....[109]....
        /*0930*/ 	.word	0x00016590


	//   ....[110]....
        /*0934*/ 	.word	0x000169f0


	//   ....[111]....
        /*0938*/ 	.word	0x00016aa0


	//   ....[112]....
        /*093c*/ 	.word	0x00016b30


	//   ....[113]....
        /*0940*/ 	.word	0x00016b80


	//   ....[114]....
        /*0944*/ 	.word	0x00016bd0


	//   ....[115]....
        /*0948*/ 	.word	0x00016cb0


	//   ....[116]....
        /*094c*/ 	.word	0x00016d40


	//   ....[117]....
        /*0950*/ 	.word	0x00016d90


	//   ....[118]....
        /*0954*/ 	.word	0x00016de0


	//   ....[119]....
        /*0958*/ 	.word	0x00017010


	//   ....[120]....
        /*095c*/ 	.word	0x000170b0


	//   ....[121]....
        /*0960*/ 	.word	0x00017110


	//   ....[122]....
        /*0964*/ 	.word	0x00017180


	//   ....[123]....
        /*0968*/ 	.word	0x000171e0


	//   ....[124]....
        /*096c*/ 	.word	0x00017250


	//   ....[125]....
        /*0970*/ 	.word	0x00017310


	//   ....[126]....
        /*0974*/ 	.word	0x00017370


	//   ....[127]....
        /*0978*/ 	.word	0x00017430


	//   ....[128]....
        /*097c*/ 	.word	0x00017710


	//   ....[129]....
        /*0980*/ 	.word	0x000178c0


	//   ....[130]....
        /*0984*/ 	.word	0x00017910


	//   ....[131]....
        /*0988*/ 	.word	0x00017970


	//   ....[132]....
        /*098c*/ 	.word	0x00017a60


	//   ....[133]....
        /*0990*/ 	.word	0x00017ac0


	//   ....[134]....
        /*0994*/ 	.word	0x00017bc0


	//   ....[135]....
        /*0998*/ 	.word	0x00017c20


	//   ....[136]....
        /*099c*/ 	.word	0x00017d20


	//   ....[137]....
        /*09a0*/ 	.word	0x00017d80


	//   ....[138]....
        /*09a4*/ 	.word	0x00017e80


	//   ....[139]....
        /*09a8*/ 	.word	0x00017ee0


	//   ....[140]....
        /*09ac*/ 	.word	0x00017fe0


	//   ....[141]....
        /*09b0*/ 	.word	0x00018040


	//   ....[142]....
        /*09b4*/ 	.word	0x00018140


	//   ....[143]....
        /*09b8*/ 	.word	0x000181a0


	//   ....[144]....
        /*09bc*/ 	.word	0x00018250


	//   ....[145]....
        /*09c0*/ 	.word	0x00018320


	//   ....[146]....
        /*09c4*/ 	.word	0x000183f0


	//   ....[147]....
        /*09c8*/ 	.word	0x00018450


	//   ....[148]....
        /*09cc*/ 	.word	0x00018530


	//   ....[149]....
        /*09d0*/ 	.word	0x00018590


	//   ....[150]....
        /*09d4*/ 	.word	0x00018660


	//   ....[151]....
        /*09d8*/ 	.word	0x000186c0


	//   ....[152]....
        /*09dc*/ 	.word	0x00018780


	//   ....[153]....
        /*09e0*/ 	.word	0x00018aa0


	//   ....[154]....
        /*09e4*/ 	.word	0x00018b40


	//   ....[155]....
        /*09e8*/ 	.word	0x00018c60


	//   ....[156]....
        /*09ec*/ 	.word	0x00018cd0


	//   ....[157]....
        /*09f0*/ 	.word	0x00018d40


	//   ....[158]....
        /*09f4*/ 	.word	0x00018db0


	//   ....[159]....
        /*09f8*/ 	.word	0x00018e20


	//   ....[160]....
        /*09fc*/ 	.word	0x00018ea0


	//   ....[161]....
        /*0a00*/ 	.word	0x00018f30


	//   ....[162]....
        /*0a04*/ 	.word	0x00018fc0


	//   ....[163]....
        /*0a08*/ 	.word	0x00019030


	//   ....[164]....
        /*0a0c*/ 	.word	0x000190a0


	//   ....[165]....
        /*0a10*/ 	.word	0x00019110


	//   ....[166]....
        /*0a14*/ 	.word	0x00019190


	//   ....[167]....
        /*0a18*/ 	.word	0x00019200


	//   ....[168]....
        /*0a1c*/ 	.word	0x000192a0


	//   ....[169]....
        /*0a20*/ 	.word	0x00019330


	//   ....[170]....
        /*0a24*/ 	.word	0x00019450


	//----- nvinfo : EIATTR_REG_RECONFIG
	.align		4
.L_149:
        /*0a28*/ 	.byte	0x01, 0x54
	.zero		2


	//----- nvinfo : EIATTR_SYSCALL_OFFSETS
	.align		4
        /*0a2c*/ 	.byte	0x04, 0x46
        /*0a2e*/ 	.short	(.L_151 - .L_150)


	//   ....[0]....
.L_150:
        /*0a30*/ 	.word	0x00001970


	//   ....[1]....
        /*0a34*/ 	.word	0x00001ac0


	//   ....[2]....
        /*0a38*/ 	.word	0x00005c90


	//   ....[3]....
        /*0a3c*/ 	.word	0x00006020


	//   ....[4]....
        /*0a40*/ 	.word	0x000126e0


	//   ....[5]....
        /*0a44*/ 	.word	0x00012830


	//   ....[6]....
        /*0a48*/ 	.word	0x00012930


	//   ....[7]....
        /*0a4c*/ 	.word	0x000131b0


	//----- nvinfo : EIATTR_MBARRIER_INSTR_OFFSETS
	.align		4
.L_151:
        /*0a50*/ 	.byte	0x04, 0x39
        /*0a52*/ 	.short	(.L_153 - .L_152)


	//   ....[0]....
.L_152:
        /*0a54*/ 	.word	0x000002b0
        /*0a58*/ 	.word	0x000000ff
        /*0a5c*/ 	.word	0x00030800
        /*0a60*/ 	.short	0x0100
        /*0a62*/ 	.byte	0x08
	.zero		1


	//   ....[1]....
        /*0a64*/ 	.word	0x000002c0
        /*0a68*/ 	.word	0x000000ff
        /*0a6c*/ 	.word	0x00030820
        /*0a70*/ 	.short	0x0100
        /*0a72*/ 	.byte	0x08
	.zero		1


	//   ....[2]....
        /*0a74*/ 	.word	0x000003b0
        /*0a78*/ 	.word	0x000000ff
        /*0a7c*/ 	.word	0x00030830
        /*0a80*/ 	.short	0x0100
        /*0a82*/ 	.byte	0x08
	.zero		1


	//   ....[3]....
        /*0a84*/ 	.word	0x000003c0
        /*0a88*/ 	.word	0x000000ff
        /*0a8c*/ 	.word	0x00030840
        /*0a90*/ 	.short	0x0100
        /*0a92*/ 	.byte	0x08
	.zero		1


	//   ....[4]....
        /*0a94*/ 	.word	0x000003d0
        /*0a98*/ 	.word	0x000000ff
        /*0a9c*/ 	.word	0x00030838
        /*0aa0*/ 	.short	0x0100
        /*0aa2*/ 	.byte	0x08
	.zero		1


	//   ....[5]....
        /*0aa4*/ 	.word	0x000003e0
        /*0aa8*/ 	.word	0x000000ff
        /*0aac*/ 	.word	0x00030848
        /*0ab0*/ 	.short	0x0100
        /*0ab2*/ 	.byte	0x08
	.zero		1


	//   ....[6]....
        /*0ab4*/ 	.word	0x00000510
        /*0ab8*/ 	.word	0x000000ff
        /*0abc*/ 	.word	0x00030850
        /*0ac0*/ 	.short	0x0100
        /*0ac2*/ 	.byte	0x08
	.zero		1


	//   ....[7]....
        /*0ac4*/ 	.word	0x00000520
        /*0ac8*/ 	.word	0x000000ff
        /*0acc*/ 	.word	0x00030860
        /*0ad0*/ 	.short	0x0100
        /*0ad2*/ 	.byte	0x08
	.zero		1


	//   ....[8]....
        /*0ad4*/ 	.word	0x00000530
        /*0ad8*/ 	.word	0x000000ff
        /*0adc*/ 	.word	0x00030858
        /*0ae0*/ 	.short	0x0100
        /*0ae2*/ 	.byte	0x08
	.zero		1


	//   ....[9]....
        /*0ae4*/ 	.word	0x00000540
        /*0ae8*/ 	.word	0x000000ff
        /*0aec*/ 	.word	0x00030868
        /*0af0*/ 	.short	0x0100
        /*0af2*/ 	.byte	0x08
	.zero		1


	//   ....[10]....
        /*0af4*/ 	.word	0x00000630
        /*0af8*/ 	.word	0x000000ff
        /*0afc*/ 	.word	0x00030870
        /*0b00*/ 	.short	0x0100
        /*0b02*/ 	.byte	0x06
	.zero		1


	//   ....[11]....
        /*0b04*/ 	.word	0x00000640
        /*0b08*/ 	.word	0x000000ff
        /*0b0c*/ 	.word	0x00030880
        /*0b10*/ 	.short	0x0100
        /*0b12*/ 	.byte	0x06
	.zero		1


	//   ....[12]....
        /*0b14*/ 	.word	0x00000650
        /*0b18*/ 	.word	0x000000ff
        /*0b1c*/ 	.word	0x00030878
        /*0b20*/ 	.short	0x0100
        /*0b22*/ 	.byte	0x06
	.zero		1


	//   ....[13]....
        /*0b24*/ 	.word	0x00000660
        /*0b28*/ 	.word	0x000000ff
        /*0b2c*/ 	.word	0x00030888
        /*0b30*/ 	.short	0x0100
        /*0b32*/ 	.byte	0x06
	.zero		1


	//   ....[14]....
        /*0b34*/ 	.word	0x00000790
        /*0b38*/ 	.word	0x000000ff
        /*0b3c*/ 	.word	0x00030890
        /*0b40*/ 	.short	0x0100
        /*0b42*/ 	.byte	0x08
	.zero		1


	//   ....[15]....
        /*0b44*/ 	.word	0x000007a0
        /*0b48*/ 	.word	0x000000ff
        /*0b4c*/ 	.word	0x000308a0
        /*0b50*/ 	.short	0x0100
        /*0b52*/ 	.byte	0x08
	.zero		1


	//   ....[16]....
        /*0b54*/ 	.word	0x000007b0
        /*0b58*/ 	.word	0x000000ff
        /*0b5c*/ 	.word	0x00030898
        /*0b60*/ 	.short	0x0100
        /*0b62*/ 	.byte	0x08
	.zero		1


	//   ....[17]....
        /*0b64*/ 	.word	0x000007c0
        /*0b68*/ 	.word	0x000000ff
        /*0b6c*/ 	.word	0x000308a8
        /*0b70*/ 	.short	0x0100
        /*0b72*/ 	.byte	0x08
	.zero		1


	//   ....[18]....
        /*0b74*/ 	.word	0x000008f0
        /*0b78*/ 	.word	0x000000ff
        /*0b7c*/ 	.word	0x000308b0
        /*0b80*/ 	.short	0x0100
        /*0b82*/ 	.byte	0x08
	.zero		1


	//   ....[19]....
        /*0b84*/ 	.word	0x00000900
        /*0b88*/ 	.word	0x000000ff
        /*0b8c*/ 	.word	0x000308c0
        /*0b90*/ 	.short	0x0100
        /*0b92*/ 	.byte	0x08
	.zero		1


	//   ....[20]....
        /*0b94*/ 	.word	0x00000910
        /*0b98*/ 	.word	0x000000ff
        /*0b9c*/ 	.word	0x000308b8
        /*0ba0*/ 	.short	0x0100
        /*0ba2*/ 	.byte	0x08
	.zero		1


	//   ....[21]....
        /*0ba4*/ 	.word	0x00000920
        /*0ba8*/ 	.word	0x000000ff
        /*0bac*/ 	.word	0x000308c8
        /*0bb0*/ 	.short	0x0100
        /*0bb2*/ 	.byte	0x08
	.zero		1


	//   ....[22]....
        /*0bb4*/ 	.word	0x00002d10
        /*0bb8*/ 	.word	0x00000051
        /*0bbc*/ 	.word	0x00030890
        /*0bc0*/ 	.short	0x010a
        /*0bc2*/ 	.byte	0x3f
	.zero		1


	//   ....[23]....
        /*0bc4*/ 	.word	0x00004070
        /*0bc8*/ 	.word	0x00000051
        /*0bcc*/ 	.word	0x00030890
        /*0bd0*/ 	.short	0x010a
        /*0bd2*/ 	.byte	0x3f
	.zero		1


	//   ....[24]....
        /*0bd4*/ 	.word	0x00005210
        /*0bd8*/ 	.word	0x00000051
        /*0bdc*/ 	.word	0x00030890
        /*0be0*/ 	.short	0x010a
        /*0be2*/ 	.byte	0x3f
	.zero		1


	//   ....[25]....
        /*0be4*/ 	.word	0x00005430
        /*0be8*/ 	.word	0x0000000c
        /*0bec*/ 	.word	0x00000000
        /*0bf0*/ 	.short	0x0101
        /*0bf2*/ 	.byte	0x3f
	.zero		1


	//   ....[26]....
        /*0bf4*/ 	.word	0x00005470
        /*0bf8*/ 	.word	0x00000051
        /*0bfc*/ 	.word	0x000308b0
        /*0c00*/ 	.short	0x010a
        /*0c02*/ 	.byte	0x3f
	.zero		1


	//   ....[27]....
        /*0c04*/ 	.word	0x00005830
        /*0c08*/ 	.word	0x00000051
        /*0c0c*/ 	.word	0x00000000
        /*0c10*/ 	.short	0x0101
        /*0c12*/ 	.byte	0x3f
	.zero		1


	//   ....[28]....
        /*0c14*/ 	.word	0x00005d30
        /*0c18*/ 	.word	0x00000002
        /*0c1c*/ 	.word	0x00030800
        /*0c20*/ 	.short	0x010a
        /*0c22*/ 	.byte	0x3f
	.zero		1


	//   ....[29]....
        /*0c24*/ 	.word	0x00005d80
        /*0c28*/ 	.word	0x00000002
        /*0c2c*/ 	.word	0x00030800
        /*0c30*/ 	.short	0x010a
        /*0c32*/ 	.byte	0x3f
	.zero		1


	//   ....[30]....
        /*0c34*/ 	.word	0x00006390
        /*0c38*/ 	.word	0x00000002
        /*0c3c*/ 	.word	0x00030800
        /*0c40*/ 	.short	0x010a
        /*0c42*/ 	.byte	0x3f
	.zero		1


	//   ....[31]....
        /*0c44*/ 	.word	0x00007350
        /*0c48*/ 	.word	0x00000002
        /*0c4c*/ 	.word	0x00030800
        /*0c50*/ 	.short	0x010a
        /*0c52*/ 	.byte	0x3f
	.zero		1


	//   ....[32]....
        /*0c54*/ 	.word	0x00008210
        /*0c58*/ 	.word	0x00000004
        /*0c5c*/ 	.word	0x00030830
        /*0c60*/ 	.short	0x010a
        /*0c62*/ 	.byte	0x3f
	.zero		1


	//   ....[33]....
        /*0c64*/ 	.word	0x000082f0
        /*0c68*/ 	.word	0x00000004
        /*0c6c*/ 	.word	0x00030830
        /*0c70*/ 	.short	0x010a
        /*0c72*/ 	.byte	0x3f
	.zero		1


	//   ....[34]....
        /*0c74*/ 	.word	0x00009ce0
        /*0c78*/ 	.word	0x00000004
        /*0c7c*/ 	.word	0x00000000
        /*0c80*/ 	.short	0x0101
        /*0c82*/ 	.byte	0x3f
	.zero		1


	//   ....[35]....
        /*0c84*/ 	.word	0x0000b1c0
        /*0c88*/ 	.word	0x00000000
        /*0c8c*/ 	.word	0x00030830
        /*0c90*/ 	.short	0x010a
        /*0c92*/ 	.byte	0x3f
	.zero		1


	//   ....[36]....
        /*0c94*/ 	.word	0x0000b210
        /*0c98*/ 	.word	0x00000000
        /*0c9c*/ 	.word	0x00030830
        /*0ca0*/ 	.short	0x010a
        /*0ca2*/ 	.byte	0x3f
	.zero		1


	//   ....[37]....
        /*0ca4*/ 	.word	0x0000b560
        /*0ca8*/ 	.word	0x00000003
        /*0cac*/ 	.word	0x00030850
        /*0cb0*/ 	.short	0x010a
        /*0cb2*/ 	.byte	0x3f
	.zero		1


	//   ....[38]....
        /*0cb4*/ 	.word	0x0000b5b0
        /*0cb8*/ 	.word	0x00000003
        /*0cbc*/ 	.word	0x00030850
        /*0cc0*/ 	.short	0x010a
        /*0cc2*/ 	.byte	0x3f
	.zero		1


	//   ....[39]....
        /*0cc4*/ 	.word	0x0000ccf0
        /*0cc8*/ 	.word	0x0000000e
        /*0ccc*/ 	.word	0x00000000
        /*0cd0*/ 	.short	0x0101
        /*0cd2*/ 	.byte	0x3f
	.zero		1


	//   ....[40]....
        /*0cd4*/ 	.word	0x0000cd00
        /*0cd8*/ 	.word	0x0000000d
        /*0cdc*/ 	.word	0x00000000
        /*0ce0*/ 	.short	0x0101
        /*0ce2*/ 	.byte	0x3f
	.zero		1


	//   ....[41]....
        /*0ce4*/ 	.word	0x0000df40
        /*0ce8*/ 	.word	0x0000000c
        /*0cec*/ 	.word	0x00030850
        /*0cf0*/ 	.short	0x010a
        /*0cf2*/ 	.byte	0x3f
	.zero		1


	//   ....[42]....
        /*0cf4*/ 	.word	0x0000dff0
        /*0cf8*/ 	.word	0x0000000c
        /*0cfc*/ 	.word	0x00030850
        /*0d00*/ 	.short	0x010a
        /*0d02*/ 	.byte	0x3f
	.zero		1


	//   ....[43]....
        /*0d04*/ 	.word	0x0000ea80
        /*0d08*/ 	.word	0x00000008
        /*0d0c*/ 	.word	0x00000000
        /*0d10*/ 	.short	0x0101
        /*0d12*/ 	.byte	0x3f
	.zero		1


	//   ....[44]....
        /*0d14*/ 	.word	0x0000fb70
        /*0d18*/ 	.word	0x00000000
        /*0d1c*/ 	.word	0x00000000
        /*0d20*/ 	.short	0x0101
        /*0d22*/ 	.byte	0x3f
	.zero		1


	//   ....[45]....
        /*0d24*/ 	.word	0x000118d0
        /*0d28*/ 	.word	0x00000016
        /*0d2c*/ 	.word	0x00030820
        /*0d30*/ 	.short	0x010a
        /*0d32*/ 	.byte	0x3f
	.zero		1


	//   ....[46]....
        /*0d34*/ 	.word	0x00011990
        /*0d38*/ 	.word	0x00000006
        /*0d3c*/ 	.word	0x000308a0
        /*0d40*/ 	.short	0x010a
        /*0d42*/ 	.byte	0x3f
	.zero		1


	//   ....[47]....
        /*0d44*/ 	.word	0x00011bc0
        /*0d48*/ 	.word	0x00000006
        /*0d4c*/ 	.word	0x000308c0
        /*0d50*/ 	.short	0x010a
        /*0d52*/ 	.byte	0x3f
	.zero		1


	//   ....[48]....
        /*0d54*/ 	.word	0x00011f40
        /*0d58*/ 	.word	0x00000005
        /*0d5c*/ 	.word	0x000308a0
        /*0d60*/ 	.short	0x010a
        /*0d62*/ 	.byte	0x3f
	.zero		1


	//   ....[49]....
        /*0d64*/ 	.word	0x00012160
        /*0d68*/ 	.word	0x00000005
        /*0d6c*/ 	.word	0x000308c0
        /*0d70*/ 	.short	0x010a
        /*0d72*/ 	.byte	0x3f
	.zero		1


	//   ....[50]....
        /*0d74*/ 	.word	0x00012cf0
        /*0d78*/ 	.word	0x00000000
        /*0d7c*/ 	.word	0x00030840
        /*0d80*/ 	.short	0x010a
        /*0d82*/ 	.byte	0x3f
	.zero		1


	//   ....[51]....
        /*0d84*/ 	.word	0x00013de0
        /*0d88*/ 	.word	0x00000016
        /*0d8c*/ 	.word	0x00030800
        /*0d90*/ 	.short	0x0107
        /*0d92*/ 	.byte	0x3f
	.zero		1


	//   ....[52]....
        /*0d94*/ 	.word	0x00013ee0
        /*0d98*/ 	.word	0x00000016
        /*0d9c*/ 	.word	0x00030800
        /*0da0*/ 	.short	0x0101
        /*0da2*/ 	.byte	0x3f
	.zero		1


	//   ....[53]....
        /*0da4*/ 	.word	0x00013f00
        /*0da8*/ 	.word	0x00000016
        /*0dac*/ 	.word	0x00030820
        /*0db0*/ 	.short	0x010a
        /*0db2*/ 	.byte	0x3f
	.zero		1


	//   ....[54]....
        /*0db4*/ 	.word	0x00014230
        /*0db8*/ 	.word	0x00000002
        /*0dbc*/ 	.word	0x00030840
        /*0dc0*/ 	.short	0x010a
        /*0dc2*/ 	.byte	0x3f
	.zero		1


	//   ....[55]....
        /*0dc4*/ 	.word	0x000144b0
        /*0dc8*/ 	.word	0x00000003
        /*0dcc*/ 	.word	0x00000060
        /*0dd0*/ 	.short	0x010a
        /*0dd2*/ 	.byte	0x3f
	.zero		1


	//   ....[56]....
        /*0dd4*/ 	.word	0x00014a10
        /*0dd8*/ 	.word	0x00000002
        /*0ddc*/ 	.word	0x00030840
        /*0de0*/ 	.short	0x010a
        /*0de2*/ 	.byte	0x3f
	.zero		1


	//   ....[57]....
        /*0de4*/ 	.word	0x00014c90
        /*0de8*/ 	.word	0x0000000a
        /*0dec*/ 	.word	0x00000060
        /*0df0*/ 	.short	0x010a
        /*0df2*/ 	.byte	0x3f
	.zero		1


	//   ....[58]....
        /*0df4*/ 	.word	0x00015120
        /*0df8*/ 	.word	0x00000002
        /*0dfc*/ 	.word	0x00030840
        /*0e00*/ 	.short	0x010a
        /*0e02*/ 	.byte	0x3f
	.zero		1


	//   ....[59]....
        /*0e04*/ 	.word	0x000153b0
        /*0e08*/ 	.word	0x00000007
        /*0e0c*/ 	.word	0x00000060
        /*0e10*/ 	.short	0x010a
        /*0e12*/ 	.byte	0x3f
	.zero		1


	//   ....[60]....
        /*0e14*/ 	.word	0x000157f0
        /*0e18*/ 	.word	0x00000003
        /*0e1c*/ 	.word	0x00030860
        /*0e20*/ 	.short	0x010a
        /*0e22*/ 	.byte	0x3f
	.zero		1


	//   ....[61]....
        /*0e24*/ 	.word	0x00016510
        /*0e28*/ 	.word	0x00000009
        /*0e2c*/ 	.word	0x00030820
        /*0e30*/ 	.short	0x010a
        /*0e32*/ 	.byte	0x3f
	.zero		1


	//   ....[62]....
        /*0e34*/ 	.word	0x000166a0
        /*0e38*/ 	.word	0x00000005
        /*0e3c*/ 	.word	0x00000000
        /*0e40*/ 	.short	0x010a
        /*0e42*/ 	.byte	0x3f
	.zero		1


	//   ....[63]....
        /*0e44*/ 	.word	0x00016710
        /*0e48*/ 	.word	0x00000003
        /*0e4c*/ 	.word	0x00000000
        /*0e50*/ 	.short	0x010a
        /*0e52*/ 	.byte	0x3f
	.zero		1


	//   ....[64]....
        /*0e54*/ 	.word	0x00016770
        /*0e58*/ 	.word	0x00000017
        /*0e5c*/ 	.word	0x00000000
        /*0e60*/ 	.short	0x010a
        /*0e62*/ 	.byte	0x3f
	.zero		1


	//   ....[65]....
        /*0e64*/ 	.word	0x000167a0
        /*0e68*/ 	.word	0x00000007
        /*0e6c*/ 	.word	0x00000000
        /*0e70*/ 	.short	0x010a
        /*0e72*/ 	.byte	0x3f
	.zero		1


	//   ....[66]....
        /*0e74*/ 	.word	0x00016800
        /*0e78*/ 	.word	0x00000051
        /*0e7c*/ 	.word	0x00030890
        /*0e80*/ 	.short	0x010a
        /*0e82*/ 	.byte	0x3f
	.zero		1


	//   ....[67]....
        /*0e84*/ 	.word	0x00016850
        /*0e88*/ 	.word	0x00000051
        /*0e8c*/ 	.word	0x00030890
        /*0e90*/ 	.short	0x010a
        /*0e92*/ 	.byte	0x3f
	.zero		1


	//   ....[68]....
        /*0e94*/ 	.word	0x000168a0
        /*0e98*/ 	.word	0x00000051
        /*0e9c*/ 	.word	0x00030890
        /*0ea0*/ 	.short	0x010a
        /*0ea2*/ 	.byte	0x3f
	.zero		1


	//   ....[69]....
        /*0ea4*/ 	.word	0x000168f0
        /*0ea8*/ 	.word	0x00000051
        /*0eac*/ 	.word	0x000308b0
        /*0eb0*/ 	.short	0x010a
        /*0eb2*/ 	.byte	0x3f
	.zero		1


	//   ....[70]....
        /*0eb4*/ 	.word	0x00016c00
        /*0eb8*/ 	.word	0x00000002
        /*0ebc*/ 	.word	0x00030800
        /*0ec0*/ 	.short	0x010a
        /*0ec2*/ 	.byte	0x3f
	.zero		1


	//   ....[71]....
        /*0ec4*/ 	.word	0x00016e10
        /*0ec8*/ 	.word	0x00000002
        /*0ecc*/ 	.word	0x00030800
        /*0ed0*/ 	.short	0x010a
        /*0ed2*/ 	.byte	0x3f
	.zero		1


	//   ....[72]....
        /*0ed4*/ 	.word	0x00016e60
        /*0ed8*/ 	.word	0x00000004
        /*0edc*/ 	.word	0x00030830
        /*0ee0*/ 	.short	0x010a
        /*0ee2*/ 	.byte	0x3f
	.zero		1


	//   ....[73]....
        /*0ee4*/ 	.word	0x00016eb0
        /*0ee8*/ 	.word	0x00000000
        /*0eec*/ 	.word	0x00030830
        /*0ef0*/ 	.short	0x010a
        /*0ef2*/ 	.byte	0x3f
	.zero		1


	//   ....[74]....
        /*0ef4*/ 	.word	0x00016f00
        /*0ef8*/ 	.word	0x00000003
        /*0efc*/ 	.word	0x00030850
        /*0f00*/ 	.short	0x010a
        /*0f02*/ 	.byte	0x3f
	.zero		1


	//   ....[75]....
        /*0f04*/ 	.word	0x00016f50
        /*0f08*/ 	.word	0x0000000c
        /*0f0c*/ 	.word	0x00030850
        /*0f10*/ 	.short	0x010a
        /*0f12*/ 	.byte	0x3f
	.zero		1


	//   ....[76]....
        /*0f14*/ 	.word	0x000174f0
        /*0f18*/ 	.word	0x00000016
        /*0f1c*/ 	.word	0x00030820
        /*0f20*/ 	.short	0x010a
        /*0f22*/ 	.byte	0x3f
	.zero		1


	//   ....[77]....
        /*0f24*/ 	.word	0x00017540
        /*0f28*/ 	.word	0x00000006
        /*0f2c*/ 	.word	0x000308a0
        /*0f30*/ 	.short	0x010a
        /*0f32*/ 	.byte	0x3f
	.zero		1


	//   ....[78]....
        /*0f34*/ 	.word	0x00017590
        /*0f38*/ 	.word	0x00000006
        /*0f3c*/ 	.word	0x000308c0
        /*0f40*/ 	.short	0x010a
        /*0f42*/ 	.byte	0x3f
	.zero		1


	//   ....[79]....
        /*0f44*/ 	.word	0x000175e0
        /*0f48*/ 	.word	0x00000005
        /*0f4c*/ 	.word	0x000308a0
        /*0f50*/ 	.short	0x010a
        /*0f52*/ 	.byte	0x3f
	.zero		1


	//   ....[80]....
        /*0f54*/ 	.word	0x00017630
        /*0f58*/ 	.word	0x00000005
        /*0f5c*/ 	.word	0x000308c0
        /*0f60*/ 	.short	0x010a
        /*0f62*/ 	.byte	0x3f
	.zero		1


	//   ....[81]....
        /*0f64*/ 	.word	0x000177d0
        /*0f68*/ 	.word	0x00000000
        /*0f6c*/ 	.word	0x00030840
        /*0f70*/ 	.short	0x010a
        /*0f72*/ 	.byte	0x3f
	.zero		1


	//   ....[82]....
        /*0f74*/ 	.word	0x000187c0
        /*0f78*/ 	.word	0x00000016
        /*0f7c*/ 	.word	0x00030820
        /*0f80*/ 	.short	0x010a
        /*0f82*/ 	.byte	0x3f
	.zero		1


	//   ....[83]....
        /*0f84*/ 	.word	0x00018810
        /*0f88*/ 	.word	0x00000002
        /*0f8c*/ 	.word	0x00030840
        /*0f90*/ 	.short	0x010a
        /*0f92*/ 	.byte	0x3f
	.zero		1


	//   ....[84]....
        /*0f94*/ 	.word	0x00018860
        /*0f98*/ 	.word	0x00000003
        /*0f9c*/ 	.word	0x00000060
        /*0fa0*/ 	.short	0x010a
        /*0fa2*/ 	.byte	0x3f
	.zero		1


	//   ....[85]....
        /*0fa4*/ 	.word	0x000188b0
        /*0fa8*/ 	.word	0x00000002
        /*0fac*/ 	.word	0x00030840
        /*0fb0*/ 	.short	0x010a
        /*0fb2*/ 	.byte	0x3f
	.zero		1


	//   ....[86]....
        /*0fb4*/ 	.word	0x00018900
        /*0fb8*/ 	.word	0x0000000a
        /*0fbc*/ 	.word	0x00000060
        /*0fc0*/ 	.short	0x010a
        /*0fc2*/ 	.byte	0x3f
	.zero		1


	//   ....[87]....
        /*0fc4*/ 	.word	0x00018950
        /*0fc8*/ 	.word	0x00000002
        /*0fcc*/ 	.word	0x00030840
        /*0fd0*/ 	.short	0x010a
        /*0fd2*/ 	.byte	0x3f
	.zero		1


	//   ....[88]....
        /*0fd4*/ 	.word	0x000189a0
        /*0fd8*/ 	.word	0x00000007
        /*0fdc*/ 	.word	0x00000060
        /*0fe0*/ 	.short	0x010a
        /*0fe2*/ 	.byte	0x3f
	.zero		1


	//   ....[89]....
        /*0fe4*/ 	.word	0x000189f0
        /*0fe8*/ 	.word	0x00000003
        /*0fec*/ 	.word	0x00030860
        /*0ff0*/ 	.short	0x010a
        /*0ff2*/ 	.byte	0x3f
	.zero		1


	//   ....[90]....
        /*0ff4*/ 	.word	0x00019370
        /*0ff8*/ 	.word	0x00000009
        /*0ffc*/ 	.word	0x00030820
        /*1000*/ 	.short	0x010a
        /*1002*/ 	.byte	0x3f
	.zero		1


	//   ....[91]....
        /*1004*/ 	.word	0x00019510
        /*1008*/ 	.word	0x00000005
        /*100c*/ 	.word	0x00000000
        /*1010*/ 	.short	0x010a
        /*1012*/ 	.byte	0x3f
	.zero		1


	//   ....[92]....
        /*1014*/ 	.word	0x00019560
        /*1018*/ 	.word	0x00000003
        /*101c*/ 	.word	0x00000000
        /*1020*/ 	.short	0x010a
        /*1022*/ 	.byte	0x3f
	.zero		1


	//   ....[93]....
        /*1024*/ 	.word	0x000195b0
        /*1028*/ 	.word	0x00000017
        /*102c*/ 	.word	0x00000000
        /*1030*/ 	.short	0x010a
        /*1032*/ 	.byte	0x3f
	.zero		1


	//----- nvinfo : EIATTR_NUM_MBARRIERS
	.align		4
.L_153:
        /*1034*/ 	.byte	0x03, 0x38
        /*1036*/ 	.short	0x0016


	//----- nvinfo : EIATTR_EXIT_INSTR_OFFSETS
	.align		4
        /*1038*/ 	.byte	0x04, 0x1c
        /*103a*/ 	.short	(.L_155 - .L_154)


	//   ....[0]....
.L_154:
        /*103c*/ 	.word	0x000167f0


	//----- nvinfo : EIATTR_MAX_THREADS
	.align		4
.L_155:
        /*1040*/ 	.byte	0x04, 0x05
        /*1042*/ 	.short	(.L_157 - .L_156)
.L_156:
        /*1044*/ 	.word	0x00000200
        /*1048*/ 	.word	0x00000001
        /*104c*/ 	.word	0x00000001


	//----- nvinfo : EIATTR_CRS_STACK_SIZE
	.align		4
.L_157:
        /*1050*/ 	.byte	0x04, 0x1e
        /*1052*/ 	.short	(.L_159 - .L_158)
.L_158:
        /*1054*/ 	.word	0x00000000


	//----- nvinfo : EIATTR_CBANK_PARAM_SIZE
	.align		4
.L_159:
        /*1058*/ 	.byte	0x03, 0x19
        /*105a*/ 	.short	0x0af0


	//----- nvinfo : EIATTR_PARAM_CBANK
	.align		4
        /*105c*/ 	.byte	0x04, 0x0a
        /*105e*/ 	.short	(.L_161 - .L_160)
	.align		4
.L_160:
        /*1060*/ 	.word	index@(.nv.constant0._ZN7cutlass13device_kernelIN5flash11enable_sm90INS1_16FlashAttnFwdSm90INS1_25CollectiveMainloopFwdSm90ILi2EN4cute5tupleIJNS5_1CILi1EEES8_S8_EEENS6_IJNS7_ILi192EEESA_NS7_ILi64EEEEEELi64ENS_10bfloat16_tEfNS_4arch4Sm90ELb0ELb0ELb0ELb1ELb0ELb1ELb0ELb0ELb1ELb1ELb0ELb0EEENS1_21CollectiveEpilogueFwdINS6_IJSA_SB_SA_EEES9_SD_SF_Li384ELb1ELb1ELb0ELb0EEENS1_36VarlenDynamicPersistentTileSchedulerILi192ELi192ELi384ELi128ELb0ELb1ELb1ELb0ELb1ELb1EEEEEEEEEvNT_6ParamsE)
        /*1064*/ 	.short	0x0210
        /*1066*/ 	.short	0x0af0


	//----- nvinfo : EIATTR_SW_WAR
	.align		4
.L_161:
        /*1068*/ 	.byte	0x04, 0x36
        /*106a*/ 	.short	(.L_163 - .L_162)
.L_162:
        /*106c*/ 	.word	0x00000008
.L_163:


//--------------------- .nv.info._ZN7cutlass13device_kernelIN5flash11enable_sm90INS1_16FlashAttnFwdSm90INS1_25CollectiveMainloopFwdSm90ILi2EN4cute5tupleIJNS5_1CILi1EEES8_S8_EEENS6_IJNS7_ILi192EEENS7_ILi128EEENS7_ILi64EEEEEELi64ENS_10bfloat16_tEfNS_4arch4Sm90ELb0ELb1ELb0ELb0ELb0ELb0ELb0ELb1ELb1ELb1ELb0ELb0EEENS1_21CollectiveEpilogueFwdINS6_IJSA_SC_SB_EEES9_SE_SG_Li384ELb0ELb1ELb0ELb0EEENS1_30DynamicPersistentTileSchedulerILi384ELi128ELb0ELb1ELb1EEEEEEEEEvNT_6ParamsE --------------------------
	.section	.nv.info._ZN7cutlass13device_kernelIN5flash11enable_sm90INS1_16FlashAttnFwdSm90INS1_25CollectiveMainloopFwdSm90ILi2EN4cute5tupleIJNS5_1CILi1EEES8_S8_EEENS6_IJNS7_ILi192EEENS7_ILi128EEENS7_ILi64EEEEEELi64ENS_10bfloat16_tEfNS_4arch4Sm90ELb0ELb1ELb0ELb0ELb0ELb0ELb0ELb1ELb1ELb1ELb0ELb0EEENS1_21CollectiveEpilogueFwdINS6_IJSA_SC_SB_EEES9_SE_SG_Li384ELb0ELb1ELb0ELb0EEENS1_30DynamicPersistentTileSchedulerILi384ELi128ELb0ELb1ELb1EEEEEEEEEvNT_6ParamsE,"",@"SHT_CUDA_INFO"
	.sectionflags	@""
	.align	4


	//----- nvinfo : EIATTR_CUDA_API_VERSION
	.align		4
        /*0000*/ 	.byte	0x04, 0x37
        /*0002*/ 	.short	(.L_165 - .L_164)
.L_164:
        /*0004*/ 	.word	0x00000082


	//----- nvinfo : EIATTR_KPARAM_INFO
	.align		4
.L_165:
        /*0008*/ 	.byte	0x04, 0x17
        /*000a*/ 	.short	(.L_167 - .L_166)
.L_166:
        /*000c*/ 	.word	0x00000000
        /*0010*/ 	.short	0x0000
        /*0012*/ 	.short	0x0070
        /*0014*/ 	.byte	0x00, 0xf0, 0x01, 0x2a


	//----- nvinfo : EIATTR_SPARSE_MMA_MASK
	.align		4
.L_167:
        /*0018*/ 	.byte	0x03, 0x50
        /*001a*/ 	.short	0x0000


	//----- nvinfo : EIATTR_MAXREG_COUNT
	.align		4
        /*001c*/ 	.byte	0x03, 0x1b
        /*001e*/ 	.short	0x0080


	//----- nvinfo : EIATTR_NUM_BARRIERS
	.align		4
        /*0020*/ 	.byte	0x02, 0x4c
        /*0022*/ 	.byte	0x10
	.zero		1


	//----- nvinfo : EIATTR_EXTERNS
	.align		4
        /*0024*/ 	.byte	0x04, 0x0f
        /*0026*/ 	.short	(.L_169 - .L_168)


	//   ....[0]....
	.align		4
.L_168:
        /*0028*/ 	.word	index@(__assertfail)


	//----- nvinfo : EIATTR_MERCURY_ISA_VERSION
	.align		4
.L_169:
        /*002c*/ 	.byte	0x03, 0x5f
        /*002e*/ 	.short	0x0101


	//----- nvinfo : EIATTR_INT_WARP_WIDE_INSTR_OFFSETS
	.align		4
        /*0030*/ 	.byte	0x04, 0x31
        /*0032*/ 	.short	(.L_171 - .L_170)


	//   ....[0]....
.L_170:
        /*0034*/ 	.word	0x00000120


	//   ....[1]....
        /*0038*/ 	.word	0x00000160


	//   ....[2]....
        /*003c*/ 	.word	0x000001d0


	//   ....[3]....
        /*0040*/ 	.word	0x0000ecf0


	//   ....[4]....
        /*0044*/ 	.word	0x0000ed80


	//   ....[5]....
        /*0048*/ 	.word	0x00011a20


	//   ....[6]....
        /*004c*/ 	.word	0x00011ab0


	//----- nvinfo : EIATTR_COOP_GROUP_MASK_REGIDS
	.align		4
.L_171:
        /*0050*/ 	.byte	0x04, 0x29
        /*0052*/ 	.short	(.L_173 - .L_172)


	//   ....[0]....
.L_172:
        /*0054*/ 	.word	0xffffffff


	//   ....[1]....
        /*0058*/ 	.word	0xffffffff


	//   ....[2]....
        /*005c*/ 	.word	0xffffffff


	//   ....[3]....
        /*0060*/ 	.word	0xffffffff


	//   ....[4]....
        /*0064*/ 	.word	0xffffffff


	//   ....[5]....
        /*0068*/ 	.word	0xffffffff


	//   ....[6]....
        /*006c*/ 	.word	0xffffffff


	//   ....[7]....
        /*0070*/ 	.word	0xffffffff


	//   ....[8]....
        /*0074*/ 	.word	0xffffffff


	//   ....[9]....
        /*0078*/ 	.word	0xffffffff


	//   ....[10]....
        /*007c*/ 	.word	0xffffffff


	//   ....[11]....
        /*0080*/ 	.word	0xffffffff


	//   ....[12]....
        /*0084*/ 	.word	0xffffffff


	//   ....[13]....
        /*0088*/ 	.word	0xffffffff


	//   ....[14]....
        /*008c*/ 	.word	0xffffffff


	//   ....[15]....
        /*0090*/ 	.word	0xffffffff


	//   ....[16]....
        /*0094*/ 	.word	0xffffffff


	//   ....[17]....
        /*0098*/ 	.word	0xffffffff


	//   ....[18]....
        /*009c*/ 	.word	0xffffffff


	//   ....[19]....
        /*00a0*/ 	.word	0xffffffff


	//   ....[20]....
        /*00a4*/ 	.word	0xffffffff


	//   ....[21]....
        /*00a8*/ 	.word	0xffffffff


	//   ....[22]....
        /*00ac*/ 	.word	0xffffffff


	//   ....[23]....
        /*00b0*/ 	.word	0xffffffff


	//   ....[24]....
        /*00b4*/ 	.word	0xffffffff


	//   ....[25]....
        /*00b8*/ 	.word	0xffffffff


	//   ....[26]....
        /*00bc*/ 	.word	0xffffffff


	//   ....[27]....
        /*00c0*/ 	.word	0xffffffff


	//   ....[28]....
        /*00c4*/ 	.word	0xffffffff


	//   ....[29]....
        /*00c8*/ 	.word	0xffffffff


	//   ....[30]....
        /*00cc*/ 	.word	0xffffffff


	//   ....[31]....
        /*00d0*/ 	.word	0xffffffff


	//   ....[32]....
        /*00d4*/ 	.word	0xffffffff


	//   ....[33]....
        /*00d8*/ 	.word	0xffffffff


	//   ....[34]....
        /*00dc*/ 	.word	0xffffffff


	//   ....[35]....
        /*00e0*/ 	.word	0xffffffff


	//   ....[36]....
        /*00e4*/ 	.word	0xffffffff


	//   ....[37]....
        /*00e8*/ 	.word	0xffffffff


	//   ....[38]....
        /*00ec*/ 	.word	0xffffffff


	//   ....[39]....
        /*00f0*/ 	.word	0xffffffff


	//   ....[40]....
        /*00f4*/ 	.word	0xffffffff


	//   ....[41]....
        /*00f8*/ 	.word	0xffffffff


	//   ....[42]....
        /*00fc*/ 	.word	0xffffffff


	//   ....[43]....
        /*0100*/ 	.word	0xffffffff


	//   ....[44]....
        /*0104*/ 	.word	0xffffffff


	//   ....[45]....
        /*0108*/ 	.word	0xffffffff


	//   ....[46]....
        /*010c*/ 	.word	0xffffffff


	//   ....[47]....
        /*0110*/ 	.word	0xffffffff


	//   ....[48]....
        /*0114*/ 	.word	0xffffffff


	//   ....[49]....
        /*0118*/ 	.word	0xffffffff


	//   ....[50]....
        /*011c*/ 	.word	0xffffffff


	//   ....[51]....
        /*0120*/ 	.word	0xffffffff


	//   ....[52]....
        /*0124*/ 	.word	0xffffffff


	//   ....[53]....
        /*0128*/ 	.word	0xffffffff


	//   ....[54]....
        /*012c*/ 	.word	0xffffffff


	//   ....[55]....
        /*0130*/ 	.word	0xffffffff


	//   ....[56]....
        /*0134*/ 	.word	0xffffffff


	//   ....[57]....
        /*0138*/ 	.word	0xffffffff


	//   ....[58]....
        /*013c*/ 	.word	0xffffffff


	//   ....[59]....
        /*0140*/ 	.word	0xffffffff


	//   ....[60]....
        /*0144*/ 	.word	0xffffffff


	//   ....[61]....
        /*0148*/ 	.word	0xffffffff


	//   ....[62]....
        /*014c*/ 	.word	0xffffffff


	//   ....[63]....
        /*0150*/ 	.word	0xffffffff


	//   ....[64]....
        /*0154*/ 	.word	0xffffffff


	//   ....[65]....
        /*0158*/ 	.word	0xffffffff


	//   ....[66]....
        /*015c*/ 	.word	0xffffffff


	//   ....[67]....
        /*0160*/ 	.word	0xffffffff


	//   ....[68]....
        /*0164*/ 	.word	0xffffffff


	//   ....[69]....
        /*0168*/ 	.word	0xffffffff


	//   ....[70]....
        /*016c*/ 	.word	0xffffffff


	//   ....[71]....
        /*0170*/ 	.word	0xffffffff


	//   ....[72]....
        /*0174*/ 	.word	0xffffffff


	//   ....[73]....
        /*0178*/ 	.word	0xffffffff


	//   ....[74]....
        /*017c*/ 	.word	0xffffffff


	//   ....[75]....
        /*0180*/ 	.word	0xffffffff


	//   ....[76]....
        /*0184*/ 	.word	0xffffffff


	//   ....[77]....
        /*0188*/ 	.word	0xffffffff


	//   ....[78]....
        /*018c*/ 	.word	0xffffffff


	//   ....[79]....
        /*0190*/ 	.word	0xffffffff


	//   ....[80]....
        /*0194*/ 	.word	0xffffffff


	//   ....[81]....
        /*0198*/ 	.word	0xffffffff


	//   ....[82]....
        /*019c*/ 	.word	0x0500000f


	//   ....[83]....
        /*01a0*/ 	.word	0x0500000f


	//   ....[84]....
        /*01a4*/ 	.word	0x0500000f


	//   ....[85]....
        /*01a8*/ 	.word	0x0500000f


	//   ....[86]....
        /*01ac*/ 	.word	0x0500000f


	//   ....[87]....
        /*01b0*/ 	.word	0x0500000f


	//   ....[88]....
        /*01b4*/ 	.word	0x0500000f


	//   ....[89]....
        /*01b8*/ 	.word	0x0500000f


	//   ....[90]....
        /*01bc*/ 	.word	0x0500000f


	//   ....[91]....
        /*01c0*/ 	.word	0x0500000f


	//   ....[92]....
        /*01c4*/ 	.word	0x0500000f


	//   ....[93]....
        /*01c8*/ 	.word	0x0500000f


	//   ....[94]....
        /*01cc*/ 	.word	0x0500000f


	//   ....[95]....
        /*01d0*/ 	.word	0x0500000f


	//   ....[96]....
        /*01d4*/ 	.word	0x0500000f


	//   ....[97]....
        /*01d8*/ 	.word	0x0500000f


	//   ....[98]....
        /*01dc*/ 	.word	0x0500000f


	//   ....[99]....
        /*01e0*/ 	.word	0x0500000f


	//   ....[100]....
        /*01e4*/ 	.word	0x0500000f


	//   ....[101]....
        /*01e8*/ 	.word	0x0500000f


	//   ....[102]....
        /*01ec*/ 	.word	0x0500000f


	//   ....[103]....
        /*01f0*/ 	.word	0x0500000f


	//   ....[104]....
        /*01f4*/ 	.word	0x0500000f


	//   ....[105]....
        /*01f8*/ 	.word	0x0500000f


	//   ....[106]....
        /*01fc*/ 	.word	0x0500000f


	//   ....[107]....
        /*0200*/ 	.word	0x0500000f


	//   ....[108]....
        /*0204*/ 	.word	0x0500000f


	//----- nvinfo : EIATTR_COOP_GROUP_INSTR_OFFSETS
	.align		4
.L_173:
        /*0208*/ 	.byte	0x04, 0x28
        /*020a*/ 	.short	(.L_175 - .L_174)


	//   ....[0]....
.L_174:
        /*020c*/ 	.word	0x00000060


	//   ....[1]....
        /*0210*/ 	.word	0x00000130


	//   ....[2]....
        /*0214*/ 	.word	0x00000180


	//   ....[3]....
        /*0218*/ 	.word	0x000003b0


	//   ....[4]....
        /*021c*/ 	.word	0x00000510


	//   ....[5]....
        /*0220*/ 	.word	0x00000630


	//   ....[6]....
        /*0224*/ 	.word	0x00000790


	//   ....[7]....
        /*0228*/ 	.word	0x000016c0


	//   ....[8]....
        /*022c*/ 	.word	0x00001d20


	//   ....[9]....
        /*0230*/ 	.word	0x00002b10


	//   ....[10]....
        /*0234*/ 	.word	0x000032a0


	//   ....[11]....
        /*0238*/ 	.word	0x000033b0


	//   ....[12]....
        /*023c*/ 	.word	0x00003ca0


	//   ....[13]....
        /*0240*/ 	.word	0x00003d00


	//   ....[14]....
        /*0244*/ 	.word	0x00005250


	//   ....[15]....
        /*0248*/ 	.word	0x00005490


	//   ....[16]....
        /*024c*/ 	.word	0x00006080


	//   ....[17]....
        /*0250*/ 	.word	0x00006180


	//   ....[18]....
        /*0254*/ 	.word	0x000069e0


	//   ....[19]....
        /*0258*/ 	.word	0x00006a60


	//   ....[20]....
        /*025c*/ 	.word	0x000081b0


	//   ....[21]....
        /*0260*/ 	.word	0x000081e0


	//   ....[22]....
        /*0264*/ 	.word	0x00008730


	//   ....[23]....
        /*0268*/ 	.word	0x000087b0


	//   ....[24]....
        /*026c*/ 	.word	0x00009d50


	//   ....[25]....
        /*0270*/ 	.word	0x0000a1c0


	//   ....[26]....
        /*0274*/ 	.word	0x0000ada0


	//   ....[27]....
        /*0278*/ 	.word	0x0000aea0


	//   ....[28]....
        /*027c*/ 	.word	0x0000b6d0


	//   ....[29]....
        /*0280*/ 	.word	0x0000b750


	//   ....[30]....
        /*0284*/ 	.word	0x0000c690


	//   ....[31]....
        /*0288*/ 	.word	0x0000c6d0


	//   ....[32]....
        /*028c*/ 	.word	0x0000c7c0


	//   ....[33]....
        /*0290*/ 	.word	0x0000c7d0


	//   ....[34]....
        /*0294*/ 	.word	0x0000d350


	//   ....[35]....
        /*0298*/ 	.word	0x0000d3b0


	//   ....[36]....
        /*029c*/ 	.word	0x0000d3e0


	//   ....[37]....
        /*02a0*/ 	.word	0x0000d460


	//   ....[38]....
        /*02a4*/ 	.word	0x0000d890


	//   ....[39]....
        /*02a8*/ 	.word	0x0000d8d0


	//   ....[40]....
        /*02ac*/ 	.word	0x0000d8f0


	//   ....[41]....
        /*02b0*/ 	.word	0x0000d920


	//   ....[42]....
        /*02b4*/ 	.word	0x0000d940


	//   ....[43]....
        /*02b8*/ 	.word	0x0000d950


	//   ....[44]....
        /*02bc*/ 	.word	0x0000d970


	//   ....[45]....
        /*02c0*/ 	.word	0x0000d990


	//   ....[46]....
        /*02c4*/ 	.word	0x0000e000


	//   ....[47]....
        /*02c8*/ 	.word	0x0000e040


	//   ....[48]....
        /*02cc*/ 	.word	0x0000e080


	//   ....[49]....
        /*02d0*/ 	.word	0x0000e0b0


	//   ....[50]....
        /*02d4*/ 	.word	0x0000e0d0


	//   ....[51]....
        /*02d8*/ 	.word	0x0000e0e0


	//   ....[52]....
        /*02dc*/ 	.word	0x0000e0f0


	//   ....[53]....
        /*02e0*/ 	.word	0x0000e110


	//   ....[54]....
        /*02e4*/ 	.word	0x0000e290


	//   ....[55]....
        /*02e8*/ 	.word	0x0000f2c0


	//   ....[56]....
        /*02ec*/ 	.word	0x0000fcd0


	//   ....[57]....
        /*02f0*/ 	.word	0x0000fce0


	//   ....[58]....
        /*02f4*/ 	.word	0x0000fcf0


	//   ....[59]....
        /*02f8*/ 	.word	0x0000fd20


	//   ....[60]....
        /*02fc*/ 	.word	0x0000fd80


	//   ....[61]....
        /*0300*/ 	.word	0x0000fdc0


	//   ....[62]....
        /*0304*/ 	.word	0x0000fe10


	//   ....[63]....
        /*0308*/ 	.word	0x0000fe70


	//   ....[64]....
        /*030c*/ 	.word	0x0000fe90


	//   ....[65]....
        /*0310*/ 	.word	0x0000feb0


	//   ....[66]....
        /*0314*/ 	.word	0x0000ff00


	//   ....[67]....
        /*0318*/ 	.word	0x0000ff60


	//   ....[68]....
        /*031c*/ 	.word	0x0000ff80


	//   ....[69]....
        /*0320*/ 	.word	0x0000ffa0


	//   ....[70]....
        /*0324*/ 	.word	0x00010000


	//   ....[71]....
        /*0328*/ 	.word	0x00010030


	//   ....[72]....
        /*032c*/ 	.word	0x00010070


	//   ....[73]....
        /*0330*/ 	.word	0x00010090


	//   ....[74]....
        /*0334*/ 	.word	0x000100b0


	//   ....[75]....
        /*0338*/ 	.word	0x00010130


	//   ....[76]....
        /*033c*/ 	.word	0x00010140


	//   ....[77]....
        /*0340*/ 	.word	0x00010160


	//   ....[78]....
        /*0344*/ 	.word	0x00010180


	//   ....[79]....
        /*0348*/ 	.word	0x000101f0


	//   ....[80]....
        /*034c*/ 	.word	0x00011e80


	//   ....[81]....
        /*0350*/ 	.word	0x00012050


	//   ....[82]....
        /*0354*/ 	.word	0x00012670


	//   ....[83]....
        /*0358*/ 	.word	0x000127f0


	//   ....[84]....
        /*035c*/ 	.word	0x00012850


	//   ....[85]....
        /*0360*/ 	.word	0x00012900


	//   ....[86]....
        /*0364*/ 	.word	0x000129a0


	//   ....[87]....
        /*0368*/ 	.word	0x00012a00


	//   ....[88]....
        /*036c*/ 	.word	0x00012af0


	//   ....[89]....
        /*0370*/ 	.word	0x00012b50


	//   ....[90]....
        /*0374*/ 	.word	0x00012c00


	//   ....[91]....
        /*0378*/ 	.word	0x00012c60


	//   ....[92]....
        /*037c*/ 	.word	0x00012d50


	//   ....[93]....
        /*0380*/ 	.word	0x00012db0


	//   ....[94]....
        /*0384*/ 	.word	0x00012e60


	//   ....[95]....
        /*0388*/ 	.word	0x00012ec0


	//   ....[96]....
        /*038c*/ 	.word	0x00012fa0


	//   ....[97]....
        /*0390*/ 	.word	0x00013000


	//   ....[98]....
        /*0394*/ 	.word	0x000130d0


	//   ....[99]....
        /*0398*/ 	.word	0x00013130


	//   ....[100]....
        /*039c*/ 	.word	0x00013200


	//   ....[101]....
        /*03a0*/ 	.word	0x00013260


	//   ....[102]....
        /*03a4*/ 	.word	0x00013310


	//   ....[103]....
        /*03a8*/ 	.word	0x00013370


	//   ....[104]....
        /*03ac*/ 	.word	0x00013420


	//   ....[105]....
        /*03b0*/ 	.word	0x000134a0


	//   ....[106]....
        /*03b4*/ 	.word	0x00013540


	//   ....[107]....
        /*03b8*/ 	.word	0x00013850


	//   ....[108]....
        /*03bc*/ 	.word	0x00013970


	//----- nvinfo : EIATTR_REG_RECONFIG
	.align		4
.L_175:
        /*03c0*/ 	.byte	0x01, 0x54
	.zero		2


	//----- nvinfo : EIATTR_SYSCALL_OFFSETS
	.align		4
        /*03c4*/ 	.byte	0x04, 0x46
        /*03c6*/ 	.short	(.L_177 - .L_176)


	//   ....[0]....
.L_176:
        /*03c8*/ 	.word	0x000018a0


	//   ....[1]....
        /*03cc*/ 	.word	0x0000eee0


	//   ....[2]....
        /*03d0*/ 	.word	0x0000f030


	//   ....[3]....
        /*03d4*/ 	.word	0x0000f120


	//   ....[4]....
        /*03d8*/ 	.word	0x0000f850


	//----- nvinfo : EIATTR_MBARRIER_INSTR_OFFSETS
	.align		4
.L_177:
        /*03dc*/ 	.byte	0x04, 0x39
        /*03de*/ 	.short	(.L_179 - .L_178)


	//   ....[0]....
.L_178:
        /*03e0*/ 	.word	0x00000260
        /*03e4*/ 	.word	0x000000ff
        /*03e8*/ 	.word	0x00016800
        /*03ec*/ 	.short	0x0100
        /*03ee*/ 	.byte	0x08
	.zero		1


	//   ....[1]....
        /*03f0*/ 	.word	0x00000270
        /*03f4*/ 	.word	0x000000ff
        /*03f8*/ 	.word	0x00016820
        /*03fc*/ 	.short	0x0100
        /*03fe*/ 	.byte	0x08
	.zero		1


	//   ....[2]....
        /*0400*/ 	.word	0x00000360
        /*0404*/ 	.word	0x000000ff
        /*0408*/ 	.word	0x00016830
        /*040c*/ 	.short	0x0100
        /*040e*/ 	.byte	0x08
	.zero		1


	//   ....[3]....
        /*0410*/ 	.word	0x00000370
        /*0414*/ 	.word	0x000000ff
        /*0418*/ 	.word	0x00016840
        /*041c*/ 	.short	0x0100
        /*041e*/ 	.byte	0x08
	.zero		1


	//   ....[4]....
        /*0420*/ 	.word	0x00000380
        /*0424*/ 	.word	0x000000ff
        /*0428*/ 	.word	0x00016838
        /*042c*/ 	.short	0x0100
        /*042e*/ 	.byte	0x08
	.zero		1


	//   ....[5]....
        /*0430*/ 	.word	0x00000390
        /*0434*/ 	.word	0x000000ff
        /*0438*/ 	.word	0x00016848
        /*043c*/ 	.short	0x0100
        /*043e*/ 	.byte	0x08
	.zero		1


	//   ....[6]....
        /*0440*/ 	.word	0x000004c0
        /*0444*/ 	.word	0x000000ff
        /*0448*/ 	.word	0x00016850
        /*044c*/ 	.short	0x0100
        /*044e*/ 	.byte	0x08
	.zero		1


	//   ....[7]....
        /*0450*/ 	.word	0x000004d0
        /*0454*/ 	.word	0x000000ff
        /*0458*/ 	.word	0x00016860
        /*045c*/ 	.short	0x0100
        /*045e*/ 	.byte	0x08
	.zero		1


	//   ....[8]....
        /*0460*/ 	.word	0x000004e0
        /*0464*/ 	.word	0x000000ff
        /*0468*/ 	.word	0x00016858
        /*046c*/ 	.short	0x0100
        /*046e*/ 	.byte	0x08
	.zero		1


	//   ....[9]....
        /*0470*/ 	.word	0x000004f0
        /*0474*/ 	.word	0x000000ff
        /*0478*/ 	.word	0x00016868
        /*047c*/ 	.short	0x0100
        /*047e*/ 	.byte	0x08
	.zero		1


	//   ....[10]....
        /*0480*/ 	.word	0x000005e0
        /*0484*/ 	.word	0x000000ff
        /*0488*/ 	.word	0x00016870
        /*048c*/ 	.short	0x0100
        /*048e*/ 	.byte	0x06
	.zero		1


	//   ....[11]....
        /*0490*/ 	.word	0x000005f0
        /*0494*/ 	.word	0x000000ff
        /*0498*/ 	.word	0x00016880
        /*049c*/ 	.short	0x0100
        /*049e*/ 	.byte	0x06
	.zero		1


	//   ....[12]....
        /*04a0*/ 	.word	0x00000600
        /*04a4*/ 	.word	0x000000ff
        /*04a8*/ 	.word	0x00016878
        /*04ac*/ 	.short	0x0100
        /*04ae*/ 	.byte	0x06
	.zero		1


	//   ....[13]....
        /*04b0*/ 	.word	0x00000610
        /*04b4*/ 	.word	0x000000ff
        /*04b8*/ 	.word	0x00016888
        /*04bc*/ 	.short	0x0100
        /*04be*/ 	.byte	0x06
	.zero		1


	//   ....[14]....
        /*04c0*/ 	.word	0x00000740
        /*04c4*/ 	.word	0x000000ff
        /*04c8*/ 	.word	0x00016890
        /*04cc*/ 	.short	0x0100
        /*04ce*/ 	.byte	0x08
	.zero		1


	//   ....[15]....
        /*04d0*/ 	.word	0x00000750
        /*04d4*/ 	.word	0x000000ff
        /*04d8*/ 	.word	0x000168a0
        /*04dc*/ 	.short	0x0100
        /*04de*/ 	.byte	0x08
	.zero		1


	//   ....[16]....
        /*04e0*/ 	.word	0x00000760
        /*04e4*/ 	.word	0x000000ff
        /*04e8*/ 	.word	0x00016898
        /*04ec*/ 	.short	0x0100
        /*04ee*/ 	.byte	0x08
	.zero		1


	//   ....[17]....
        /*04f0*/ 	.word	0x00000770
        /*04f4*/ 	.word	0x000000ff
        /*04f8*/ 	.word	0x000168a8
        /*04fc*/ 	.short	0x0100
        /*04fe*/ 	.byte	0x08
	.zero		1


	//   ....[18]....
        /*0500*/ 	.word	0x000008a0
        /*0504*/ 	.word	0x000000ff
        /*0508*/ 	.word	0x000168b0
        /*050c*/ 	.short	0x0100
        /*050e*/ 	.byte	0x08
	.zero		1


	//   ....[19]....
        /*0510*/ 	.word	0x000008b0
        /*0514*/ 	.word	0x000000ff
        /*0518*/ 	.word	0x000168c0
        /*051c*/ 	.short	0x0100
        /*051e*/ 	.byte	0x08
	.zero		1


	//   ....[20]....
        /*0520*/ 	.word	0x000008c0
        /*0524*/ 	.word	0x000000ff
        /*0528*/ 	.word	0x000168b8
        /*052c*/ 	.short	0x0100
        /*052e*/ 	.byte	0x08
	.zero		1


	//   ....[21]....
        /*0530*/ 	.word	0x000008d0
        /*0534*/ 	.word	0x000000ff
        /*0538*/ 	.word	0x000168c8
        /*053c*/ 	.short	0x0100
        /*053e*/ 	.byte	0x08
	.zero		1


	//   ....[22]....
        /*0540*/ 	.word	0x00001920
        /*0544*/ 	.word	0x000000ff
        /*0548*/ 	.word	0x00016800
        /*054c*/ 	.short	0x010a
        /*054e*/ 	.byte	0x2d
	.zero		1


	//   ....[23]....
        /*0550*/ 	.word	0x000019a0
        /*0554*/ 	.word	0x00000005
        /*0558*/ 	.word	0x00016830
        /*055c*/ 	.short	0x010a
        /*055e*/ 	.byte	0x3f
	.zero		1


	//   ....[24]....
        /*0560*/ 	.word	0x00001a00
        /*0564*/ 	.word	0x00000005
        /*0568*/ 	.word	0x00016830
        /*056c*/ 	.short	0x010a
        /*056e*/ 	.byte	0x3f
	.zero		1


	//   ....[25]....
        /*0570*/ 	.word	0x00001dc0
        /*0574*/ 	.word	0x00000000
        /*0578*/ 	.word	0x00000000
        /*057c*/ 	.short	0x0101
        /*057e*/ 	.byte	0x3f
	.zero		1


	//   ....[26]....
        /*0580*/ 	.word	0x00004bd0
        /*0584*/ 	.word	0x000000ff
        /*0588*/ 	.word	0x00016830
        /*058c*/ 	.short	0x010a
        /*058e*/ 	.byte	0x06
	.zero		1


	//   ....[27]....
        /*0590*/ 	.word	0x00004c10
        /*0594*/ 	.word	0x000000ff
        /*0598*/ 	.word	0x00016830
        /*059c*/ 	.short	0x010a
        /*059e*/ 	.byte	0x06
	.zero		1


	//   ....[28]....
        /*05a0*/ 	.word	0x00004df0
        /*05a4*/ 	.word	0x000000ff
        /*05a8*/ 	.word	0x00016850
        /*05ac*/ 	.short	0x010a
        /*05ae*/ 	.byte	0x06
	.zero		1


	//   ....[29]....
        /*05b0*/ 	.word	0x00004e30
        /*05b4*/ 	.word	0x000000ff
        /*05b8*/ 	.word	0x00016850
        /*05bc*/ 	.short	0x010a
        /*05be*/ 	.byte	0x06
	.zero		1


	//   ....[30]....
        /*05c0*/ 	.word	0x000052c0
        /*05c4*/ 	.word	0x0000000a
        /*05c8*/ 	.word	0x00000000
        /*05cc*/ 	.short	0x0101
        /*05ce*/ 	.byte	0x3f
	.zero		1


	//   ....[31]....
        /*05d0*/ 	.word	0x00007000
        /*05d4*/ 	.word	0x0000001f
        /*05d8*/ 	.word	0x00000000
        /*05dc*/ 	.short	0x0101
        /*05de*/ 	.byte	0x3f
	.zero		1


	//   ....[32]....
        /*05e0*/ 	.word	0x00007c20
        /*05e4*/ 	.word	0x000000ff
        /*05e8*/ 	.word	0x00016830
        /*05ec*/ 	.short	0x010a
        /*05ee*/ 	.byte	0x06
	.zero		1


	//   ....[33]....
        /*05f0*/ 	.word	0x00007c60
        /*05f4*/ 	.word	0x000000ff
        /*05f8*/ 	.word	0x00016830
        /*05fc*/ 	.short	0x010a
        /*05fe*/ 	.byte	0x06
	.zero		1


	//   ....[34]....
        /*0600*/ 	.word	0x00007e40
        /*0604*/ 	.word	0x000000ff
        /*0608*/ 	.word	0x00016850
        /*060c*/ 	.short	0x010a
        /*060e*/ 	.byte	0x06
	.zero		1


	//   ....[35]....
        /*0610*/ 	.word	0x00007e80
        /*0614*/ 	.word	0x000000ff
        /*0618*/ 	.word	0x00016850
        /*061c*/ 	.short	0x010a
        /*061e*/ 	.byte	0x06
	.zero		1


	//   ....[36]....
        /*0620*/ 	.word	0x00009140
        /*0624*/ 	.word	0x0000001b
        /*0628*/ 	.word	0x00000000
        /*062c*/ 	.short	0x0101
        /*062e*/ 	.byte	0x3f
	.zero		1


	//   ....[37]....
        /*0630*/ 	.word	0x000092f0
        /*0634*/ 	.word	0x0000001f
        /*0638*/ 	.word	0x00000000
        /*063c*/ 	.short	0x0101
        /*063e*/ 	.byte	0x3f
	.zero		1


	//   ....[38]....
        /*0640*/ 	.word	0x00009940
        /*0644*/ 	.word	0x000000ff
        /*0648*/ 	.word	0x00016830
        /*064c*/ 	.short	0x010a
        /*064e*/ 	.byte	0x06
	.zero		1


	//   ....[39]....
        /*0650*/ 	.word	0x00009980
        /*0654*/ 	.word	0x000000ff
        /*0658*/ 	.word	0x00016830
        /*065c*/ 	.short	0x010a
        /*065e*/ 	.byte	0x06
	.zero		1


	//   ....[40]....
        /*0660*/ 	.word	0x00009b60
        /*0664*/ 	.word	0x000000ff
        /*0668*/ 	.word	0x00016850
        /*066c*/ 	.short	0x010a
        /*066e*/ 	.byte	0x06
	.zero		1


	//   ....[41]....
        /*0670*/ 	.word	0x00009ba0
        /*0674*/ 	.word	0x000000ff
        /*0678*/ 	.word	0x00016850
        /*067c*/ 	.short	0x010a
        /*067e*/ 	.byte	0x06
	.zero		1


	//   ....[42]....
        /*0680*/ 	.word	0x0000a000
        /*0684*/ 	.word	0x0000000a
        /*0688*/ 	.word	0x00000000
        /*068c*/ 	.short	0x0101
        /*068e*/ 	.byte	0x3f
	.zero		1


	//   ....[43]....
        /*0690*/ 	.word	0x0000bc30
        /*0694*/ 	.word	0x0000001f
        /*0698*/ 	.word	0x00000000
        /*069c*/ 	.short	0x0101
        /*069e*/ 	.byte	0x3f
	.zero		1


	//   ....[44]....
        /*06a0*/ 	.word	0x0000c600
        /*06a4*/ 	.word	0x000000ff
        /*06a8*/ 	.word	0x00016850
        /*06ac*/ 	.short	0x010a
        /*06ae*/ 	.byte	0x05
	.zero		1


	//   ....[45]....
        /*06b0*/ 	.word	0x0000c640
        /*06b4*/ 	.word	0x000000ff
        /*06b8*/ 	.word	0x00016850
        /*06bc*/ 	.short	0x010a
        /*06be*/ 	.byte	0x05
	.zero		1


	//   ....[46]....
        /*06c0*/ 	.word	0x0000cb60
        /*06c4*/ 	.word	0x00000006
        /*06c8*/ 	.word	0x00000000
        /*06cc*/ 	.short	0x0101
        /*06ce*/ 	.byte	0x3f
	.zero		1


	//   ....[47]....
        /*06d0*/ 	.word	0x0000d7c0
        /*06d4*/ 	.word	0x00000000
        /*06d8*/ 	.word	0x00000000
        /*06dc*/ 	.short	0x0101
        /*06de*/ 	.byte	0x3f
	.zero		1


	//   ....[48]....
        /*06e0*/ 	.word	0x0000f4f0
        /*06e4*/ 	.word	0x00000003
        /*06e8*/ 	.word	0x00016840
        /*06ec*/ 	.short	0x010a
        /*06ee*/ 	.byte	0x3f
	.zero		1


	//   ....[49]....
        /*06f0*/ 	.word	0x000102c0
        /*06f4*/ 	.word	0x00000011
        /*06f8*/ 	.word	0x00016800
        /*06fc*/ 	.short	0x0107
        /*06fe*/ 	.byte	0x3f
	.zero		1


	//   ....[50]....
        /*0700*/ 	.word	0x00010390
        /*0704*/ 	.word	0x00000011
        /*0708*/ 	.word	0x00016800
        /*070c*/ 	.short	0x0101
        /*070e*/ 	.byte	0x3f
	.zero		1


	//   ....[51]....
        /*0710*/ 	.word	0x000103b0
        /*0714*/ 	.word	0x00000011
        /*0718*/ 	.word	0x00016820
        /*071c*/ 	.short	0x010a
        /*071e*/ 	.byte	0x3f
	.zero		1


	//   ....[52]....
        /*0720*/ 	.word	0x000106d0
        /*0724*/ 	.word	0x00000003
        /*0728*/ 	.word	0x00016840
        /*072c*/ 	.short	0x010a
        /*072e*/ 	.byte	0x3f
	.zero		1


	//   ....[53]....
        /*0730*/ 	.word	0x00010900
        /*0734*/ 	.word	0x00000002
        /*0738*/ 	.word	0x00000060
        /*073c*/ 	.short	0x010a
        /*073e*/ 	.byte	0x3f
	.zero		1


	//   ....[54]....
        /*0740*/ 	.word	0x00010e50
        /*0744*/ 	.word	0x00000003
        /*0748*/ 	.word	0x00016840
        /*074c*/ 	.short	0x010a
        /*074e*/ 	.byte	0x3f
	.zero		1


	//   ....[55]....
        /*0750*/ 	.word	0x00011080
        /*0754*/ 	.word	0x00000005
        /*0758*/ 	.word	0x00000060
        /*075c*/ 	.short	0x010a
        /*075e*/ 	.byte	0x3f
	.zero		1


	//   ....[56]....
        /*0760*/ 	.word	0x00011500
        /*0764*/ 	.word	0x00000002
        /*0768*/ 	.word	0x00016840
        /*076c*/ 	.short	0x010a
        /*076e*/ 	.byte	0x3f
	.zero		1


	//   ....[57]....
        /*0770*/ 	.word	0x00011740
        /*0774*/ 	.word	0x00000005
        /*0778*/ 	.word	0x00000060
        /*077c*/ 	.short	0x010a
        /*077e*/ 	.byte	0x3f
	.zero		1


	//   ....[58]....
        /*0780*/ 	.word	0x00011b50
        /*0784*/ 	.word	0x00000003
        /*0788*/ 	.word	0x00016860
        /*078c*/ 	.short	0x010a
        /*078e*/ 	.byte	0x3f
	.zero		1


	//   ....[59]....
        /*0790*/ 	.word	0x00011fd0
        /*0794*/ 	.word	0x00000009
        /*0798*/ 	.word	0x00016820
        /*079c*/ 	.short	0x010a
        /*079e*/ 	.byte	0x3f
	.zero		1


	//   ....[60]....
        /*07a0*/ 	.word	0x00012170
        /*07a4*/ 	.word	0x00000007
        /*07a8*/ 	.word	0x00000000
        /*07ac*/ 	.short	0x010a
        /*07ae*/ 	.byte	0x3f
	.zero		1


	//   ....[61]....
        /*07b0*/ 	.word	0x000121e0
        /*07b4*/ 	.word	0x00000003
        /*07b8*/ 	.word	0x00000000
        /*07bc*/ 	.short	0x010a
        /*07be*/ 	.byte	0x3f
	.zero		1


	//   ....[62]....
        /*07c0*/ 	.word	0x00012240
        /*07c4*/ 	.word	0x00000005
        /*07c8*/ 	.word	0x00000000
        /*07cc*/ 	.short	0x010a
        /*07ce*/ 	.byte	0x3f
	.zero		1


	//   ....[63]....
        /*07d0*/ 	.word	0x00012270
        /*07d4*/ 	.word	0x00000003
        /*07d8*/ 	.word	0x00000000
        /*07dc*/ 	.short	0x010a
        /*07de*/ 	.byte	0x3f
	.zero		1


	//   ....[64]....
        /*07e0*/ 	.word	0x000122e0
        /*07e4*/ 	.word	0x00000003
        /*07e8*/ 	.word	0x00016800
        /*07ec*/ 	.short	0x010a
        /*07ee*/ 	.byte	0x3f
	.zero		1


	//   ....[65]....
        /*07f0*/ 	.word	0x00012330
        /*07f4*/ 	.word	0x00000005
        /*07f8*/ 	.word	0x00016830
        /*07fc*/ 	.short	0x010a
        /*07fe*/ 	.byte	0x3f
	.zero		1


	//   ....[66]....
        /*0800*/ 	.word	0x00012390
        /*0804*/ 	.word	0x00000007
        /*0808*/ 	.word	0x00016830
        /*080c*/ 	.short	0x010a
        /*080e*/ 	.byte	0x3f
	.zero		1


	//   ....[67]....
        /*0810*/ 	.word	0x000123f0
        /*0814*/ 	.word	0x00000007
        /*0818*/ 	.word	0x00016850
        /*081c*/ 	.short	0x010a
        /*081e*/ 	.byte	0x3f
	.zero		1


	//   ....[68]....
        /*0820*/ 	.word	0x00012450
        /*0824*/ 	.word	0x0000000b
        /*0828*/ 	.word	0x00016830
        /*082c*/ 	.short	0x010a
        /*082e*/ 	.byte	0x3f
	.zero		1


	//   ....[69]....
        /*0830*/ 	.word	0x000124b0
        /*0834*/ 	.word	0x0000000b
        /*0838*/ 	.word	0x00016850
        /*083c*/ 	.short	0x010a
        /*083e*/ 	.byte	0x3f
	.zero		1


	//   ....[70]....
        /*0840*/ 	.word	0x00012510
        /*0844*/ 	.word	0x00000009
        /*0848*/ 	.word	0x00016830
        /*084c*/ 	.short	0x010a
        /*084e*/ 	.byte	0x3f
	.zero		1


	//   ....[71]....
        /*0850*/ 	.word	0x00012570
        /*0854*/ 	.word	0x00000009
        /*0858*/ 	.word	0x00016850
        /*085c*/ 	.short	0x010a
        /*085e*/ 	.byte	0x3f
	.zero		1


	//   ....[72]....
        /*0860*/ 	.word	0x000125d0
        /*0864*/ 	.word	0x00000006
        /*0868*/ 	.word	0x00016850
        /*086c*/ 	.short	0x010a
        /*086e*/ 	.byte	0x3f
	.zero		1


	//   ....[73]....
        /*0870*/ 	.word	0x00012720
        /*0874*/ 	.word	0x00000003
        /*0878*/ 	.word	0x00016840
        /*087c*/ 	.short	0x010a
        /*087e*/ 	.byte	0x3f
	.zero		1


	//   ....[74]....
        /*0880*/ 	.word	0x00013570
        /*0884*/ 	.word	0x00000011
        /*0888*/ 	.word	0x00016820
        /*088c*/ 	.short	0x010a
        /*088e*/ 	.byte	0x3f
	.zero		1


	//   ....[75]....
        /*0890*/ 	.word	0x000135c0
        /*0894*/ 	.word	0x00000003
        /*0898*/ 	.word	0x00016840
        /*089c*/ 	.short	0x010a
        /*089e*/ 	.byte	0x3f
	.zero		1


	//   ....[76]....
        /*08a0*/ 	.word	0x00013610
        /*08a4*/ 	.word	0x00000002
        /*08a8*/ 	.word	0x00000060
        /*08ac*/ 	.short	0x010a
        /*08ae*/ 	.byte	0x3f
	.zero		1


	//   ....[77]....
        /*08b0*/ 	.word	0x00013660
        /*08b4*/ 	.word	0x00000003
        /*08b8*/ 	.word	0x00016840
        /*08bc*/ 	.short	0x010a
        /*08be*/ 	.byte	0x3f
	.zero		1


	//   ....[78]....
        /*08c0*/ 	.word	0x000136b0
        /*08c4*/ 	.word	0x00000005
        /*08c8*/ 	.word	0x00000060
        /*08cc*/ 	.short	0x010a
        /*08ce*/ 	.byte	0x3f
	.zero		1


	//   ....[79]....
        /*08d0*/ 	.word	0x00013700
        /*08d4*/ 	.word	0x00000002
        /*08d8*/ 	.word	0x00016840
        /*08dc*/ 	.short	0x010a
        /*08de*/ 	.byte	0x3f
	.zero		1


	//   ....[80]....
        /*08e0*/ 	.word	0x00013750
        /*08e4*/ 	.word	0x00000005
        /*08e8*/ 	.word	0x00000060
        /*08ec*/ 	.short	0x010a
        /*08ee*/ 	.byte	0x3f
	.zero		1


	//   ....[81]....
        /*08f0*/ 	.word	0x000137a0
        /*08f4*/ 	.word	0x00000003
        /*08f8*/ 	.word	0x00016860
        /*08fc*/ 	.short	0x010a
        /*08fe*/ 	.byte	0x3f
	.zero		1


	//   ....[82]....
        /*0900*/ 	.word	0x00013890
        /*0904*/ 	.word	0x00000009
        /*0908*/ 	.word	0x00016820
        /*090c*/ 	.short	0x010a
        /*090e*/ 	.byte	0x3f
	.zero		1


	//   ....[83]....
        /*0910*/ 	.word	0x00013a30
        /*0914*/ 	.word	0x00000007
        /*0918*/ 	.word	0x00000000
        /*091c*/ 	.short	0x010a
        /*091e*/ 	.byte	0x3f
	.zero		1


	//   ....[84]....
        /*0920*/ 	.word	0x00013a80
        /*0924*/ 	.word	0x00000003
        /*0928*/ 	.word	0x00000000
        /*092c*/ 	.short	0x010a
        /*092e*/ 	.byte	0x3f
	.zero		1


	//   ....[85]....
        /*0930*/ 	.word	0x00013ad0
        /*0934*/ 	.word	0x00000005
        /*0938*/ 	.word	0x00000000
        /*093c*/ 	.short	0x010a
        /*093e*/ 	.byte	0x3f
	.zero		1


	//----- nvinfo : EIATTR_NUM_MBARRIERS
	.align		4
.L_179:
        /*0940*/ 	.byte	0x03, 0x38
        /*0942*/ 	.short	0x0016


	//----- nvinfo : EIATTR_EXIT_INSTR_OFFSETS
	.align		4
        /*0944*/ 	.byte	0x04, 0x1c
        /*0946*/ 	.short	(.L_181 - .L_180)


	//   ....[0]....
.L_180:
        /*0948*/ 	.word	0x00000a30


	//   ....[1]....
        /*094c*/ 	.word	0x0000e220


	//   ....[2]....
        /*0950*/ 	.word	0x000122c0


	//----- nvinfo : EIATTR_MAX_THREADS
	.align		4
.L_181:
        /*0954*/ 	.byte	0x04, 0x05
        /*0956*/ 	.short	(.L_183 - .L_182)
.L_182:
        /*0958*/ 	.word	0x00000200
        /*095c*/ 	.word	0x00000001
        /*0960*/ 	.word	0x00000001


	//----- nvinfo : EIATTR_CRS_STACK_SIZE
	.align		4
.L_183:
        /*0964*/ 	.byte	0x04, 0x1e
        /*0966*/ 	.short	(.L_185 - .L_184)
.L_184:
        /*0968*/ 	.word	0x00000000


	//----- nvinfo : EIATTR_CBANK_PARAM_SIZE
	.align		4
.L_185:
        /*096c*/ 	.byte	0x03, 0x19
        /*096e*/ 	.short	0x0af0


	//----- nvinfo : EIATTR_PARAM_CBANK
	.align		4
        /*0970*/ 	.byte	0x04, 0x0a
        /*0972*/ 	.short	(.L_187 - .L_186)
	.align		4
.L_186:
        /*0974*/ 	.word	index@(.nv.constant0._ZN7cutlass13device_kernelIN5flash11enable_sm90INS1_16FlashAttnFwdSm90INS1_25CollectiveMainloopFwdSm90ILi2EN4cute5tupleIJNS5_1CILi1EEES8_S8_EEENS6_IJNS7_ILi192EEENS7_ILi128EEENS7_ILi64EEEEEELi64ENS_10bfloat16_tEfNS_4arch4Sm90ELb0ELb1ELb0ELb0ELb0ELb0ELb0ELb1ELb1ELb1ELb0ELb0EEENS1_21CollectiveEpilogueFwdINS6_IJSA_SC_SB_EEES9_SE_SG_Li384ELb0ELb1ELb0ELb0EEENS1_30DynamicPersistentTileSchedulerILi384ELi128ELb0ELb1ELb1EEEEEEEEEvNT_6ParamsE)
        /*0978*/ 	.short	0x0210
        /*097a*/ 	.short	0x0af0


	//----- nvinfo : EIATTR_SW_WAR
	.align		4
.L_187:
        /*097c*/ 	.byte	0x04, 0x36
        /*097e*/ 	.short	(.L_189 - .L_188)
.L_188:
        /*0980*/ 	.word	0x00000008
.L_189:


//--------------------- .nv.info._ZN7cutlass13device_kernelIN5flash11enable_sm90INS1_16FlashAttnFwdSm90INS1_25CollectiveMainloopFwdSm90ILi2EN4cute5tupleIJNS5_1CILi1EEES8_S8_EEENS6_IJNS7_ILi192EEENS7_ILi128EEENS7_ILi64EEEEEELi64ENS_10bfloat16_tEfNS_4arch4Sm90ELb0ELb1ELb0ELb1ELb0ELb0ELb0ELb1ELb1ELb1ELb0ELb0EEENS1_21CollectiveEpilogueFwdINS6_IJSA_SC_SB_EEES9_SE_SG_Li384ELb1ELb1ELb0ELb0EEENS1_36VarlenDynamicPersistentTileSchedulerILi192ELi128ELi384ELi128ELb0ELb1ELb1ELb1ELb0ELb1EEEEEEEEEvNT_6ParamsE --------------------------
	.section	.nv.info._ZN7cutlass13device_kernelIN5flash11enable_sm90INS1_16FlashAttnFwdSm90INS1_25CollectiveMainloopFwdSm90ILi2EN4cute5tupleIJNS5_1CILi1EEES8_S8_EEENS6_IJNS7_ILi192EEENS7_ILi128EEENS7_ILi64EEEEEELi64ENS_10bfloat16_tEfNS_4arch4Sm90ELb0ELb1ELb0ELb1ELb0ELb0ELb0ELb1ELb1ELb1ELb0ELb0EEENS1_21CollectiveEpilogueFwdINS6_IJSA_SC_SB_EEES9_SE_SG_Li384ELb1ELb1ELb0ELb0EEENS1_36VarlenDynamicPersistentTileSchedulerILi192ELi128ELi384ELi128ELb0ELb1ELb1ELb1ELb0ELb1EEEEEEEEEvNT_6ParamsE,"",@"SHT_CUDA_INFO"
	.sectionflags	@""
	.align	4


	//----- nvinfo : EIATTR_CUDA_API_VERSION
	.align		4
        /*0000*/ 	.byte	0x04, 0x37
        /*0002*/ 	.short	(.L_191 - .L_190)
.L_190:
        /*0004*/ 	.word	0x00000082


	//----- nvinfo : EIATTR_KPARAM_INFO
	.align		4
.L_191:
        /*0008*/ 	.byte	0x04, 0x17
        /*000a*/ 	.short	(.L_193 - .L_192)
.L_192:
        /*000c*/ 	.word	0x00000000
        /*0010*/ 	.short	0x0000
        /*0012*/ 	.short	0x0070
        /*0014*/ 	.byte	0x00, 0xf0, 0x01, 0x2a


	//----- nvinfo : EIATTR_SPARSE_MMA_MASK
	.align		4
.L_193:
        /*0018*/ 	.byte	0x03, 0x50
        /*001a*/ 	.short	0x0000


	//----- nvinfo : EIATTR_MAXREG_COUNT
	.align		4
        /*001c*/ 	.byte	0x03, 0x1b
        /*001e*/ 	.short	0x0080


	//----- nvinfo : EIATTR_NUM_BARRIERS
	.align		4
        /*0020*/ 	.byte	0x02, 0x4c
        /*0022*/ 	.byte	0x10
	.zero		1


	//----- nvinfo : EIATTR_EXTERNS
	.align		4
        /*0024*/ 	.byte	0x04, 0x0f
        /*0026*/ 	.short	(.L_195 - .L_194)


	//   ....[0]....
	.align		4
.L_194:
        /*0028*/ 	.word	index@(__assertfail)


	//----- nvinfo : EIATTR_ANNOTATIONS
	.align		4
.L_195:
        /*002c*/ 	.byte	0x04, 0x55
        /*002e*/ 	.short	(.L_197 - .L_196)


	//   ....[0]....
.L_196:
        /* <DEDUP_REMOVED lines=23> */


	//----- nvinfo : EIATTR_MERCURY_ISA_VERSION
	.align		4
.L_197:
        /*0190*/ 	.byte	0x03, 0x5f
        /*0192*/ 	.short	0x0101


	//----- nvinfo : EIATTR_UNUSED_LOAD_BYTE_OFFSET
	.align		4
        /*0194*/ 	.byte	0x04, 0x44
        /*0196*/ 	.short	(.L_199 - .L_198)


	//   ....[0]....
.L_198:
        /*0198*/ 	.word	0x00000a40
        /*019c*/ 	.word	0x0000fff0


	//   ....[1]....
        /*01a0*/ 	.word	0x0000cf00
        /*01a4*/ 	.word	0x0000fff0


	//----- nvinfo : EIATTR_INT_WARP_WIDE_INSTR_OFFSETS
	.align		4
.L_199:
        /*01a8*/ 	.byte	0x04, 0x31
        /*01aa*/ 	.short	(.L_201 - .L_200)


	//   ....[0]....
.L_200:
        /*01ac*/ 	.word	0x00000130


	//   ....[1]....
        /*01b0*/ 	.word	0x00000170


	//   ....[2]....
        /*01b4*/ 	.word	0x000001e0


	//   ....[3]....
        /*01b8*/ 	.word	0x0000fdc0


	//   ....[4]....
        /*01bc*/ 	.word	0x0000fe50


	//   ....[5]....
        /*01c0*/ 	.word	0x00012e30


	//   ....[6]....
        /*01c4*/ 	.word	0x00012ec0


	//----- nvinfo : EIATTR_COOP_GROUP_MASK_REGIDS
	.align		4
.L_201:
        /*01c8*/ 	.byte	0x04, 0x29
        /*01ca*/ 	.short	(.L_203 - .L_202)


	//   ....[0]....
.L_202:
        /*01cc*/ 	.word	0xffffffff


	//   ....[1]....
        /*01d0*/ 	.word	0xffffffff


	//   ....[2]....
        /*01d4*/ 	.word	0xffffffff


	//   ....[3]....
        /*01d8*/ 	.word	0xffffffff


	//   ....[4]....
        /*01dc*/ 	.word	0xffffffff


	//   ....[5]....
        /*01e0*/ 	.word	0xffffffff


	//   ....[6]....
        /*01e4*/ 	.word	0xffffffff


	//   ....[7]....
        /*01e8*/ 	.word	0xffffffff


	//   ....[8]....
        /*01ec*/ 	.word	0xffffffff


	//   ....[9]....
        /*01f0*/ 	.word	0xffffffff


	//   ....[10]....
        /*01f4*/ 	.word	0xffffffff


	//   ....[11]....
        /*01f8*/ 	.word	0xffffffff


	//   ....[12]....
        /*01fc*/ 	.word	0xffffffff


	//   ....[13]....
        /*0200*/ 	.word	0xffffffff


	//   ....[14]....
        /*0204*/ 	.word	0xffffffff


	//   ....[15]....
        /*0208*/ 	.word	0xffffffff


	//   ....[16]....
        /*020c*/ 	.word	0xffffffff


	//   ....[17]....
        /*0210*/ 	.word	0xffffffff


	//   ....[18]....
        /*0214*/ 	.word	0xffffffff


	//   ....[19]....
        /*0218*/ 	.word	0xffffffff


	//   ....[20]....
        /*021c*/ 	.word	0xffffffff


	//   ....[21]....
        /*0220*/ 	.word	0xffffffff


	//   ....[22]....
        /*0224*/ 	.word	0xffffffff


	//   ....[23]....
        /*0228*/ 	.word	0xffffffff


	//   ....[24]....
        /*022c*/ 	.word	0xffffffff


	//   ....[25]....
        /*0230*/ 	.word	0xffffffff


	//   ....[26]....
        /*0234*/ 	.word	0xffffffff


	//   ....[27]....
        /*0238*/ 	.word	0xffffffff


	//   ....[28]....
        /*023c*/ 	.word	0xffffffff


	//   ....[29]....
        /*0240*/ 	.word	0xffffffff


	//   ....[30]....
        /*0244*/ 	.word	0xffffffff


	//   ....[31]....
        /*0248*/ 	.word	0xffffffff


	//   ....[32]....
        /*024c*/ 	.word	0xffffffff


	//   ....[33]....
        /*0250*/ 	.word	0xffffffff


	//   ....[34]....
        /*0254*/ 	.word	0xffffffff


	//   ....[35]....
        /*0258*/ 	.word	0xffffffff


	//   ....[36]....
        /*025c*/ 	.word	0xffffffff


	//   ....[37]....
        /*0260*/ 	.word	0xffffffff


	//   ....[38]....
        /*0264*/ 	.word	0xffffffff


	//   ....[39]....
        /*0268*/ 	.word	0xffffffff


	//   ....[40]....
        /*026c*/ 	.word	0xffffffff


	//   ....[41]....
        /*0270*/ 	.word	0xffffffff


	//   ....[42]....
        /*0274*/ 	.word	0xffffffff


	//   ....[43]....
        /*0278*/ 	.word	0xffffffff


	//   ....[44]....
        /*027c*/ 	.word	0xffffffff


	//   ....[45]....
        /*0280*/ 	.word	0xffffffff


	//   ....[46]....
        /*0284*/ 	.word	0xffffffff


	//   ....[47]....
        /*0288*/ 	.word	0xffffffff


	//   ....[48]....
        /*028c*/ 	.word	0xffffffff


	//   ....[49]....
        /*0290*/ 	.word	0xffffffff


	//   ....[50]....
        /*0294*/ 	.word	0xffffffff


	//   ....[51]....
        /*0298*/ 	.word	0xffffffff


	//   ....[52]....
        /*029c*/ 	.word	0xffffffff


	//   ....[53]....
        /*02a0*/ 	.word	0xffffffff


	//   ....[54]....
        /*02a4*/ 	.word	0xffffffff


	//   ....[55]....
        /*02a8*/ 	.word	0xffffffff


	//   ....[56]....
        /*02ac*/ 	.word	0xffffffff


	//   ....[57]....
        /*02b0*/ 	.word	0xffffffff


	//   ....[58]....
        /*02b4*/ 	.word	0xffffffff


	//   ....[59]....
        /*02b8*/ 	.word	0xffffffff


	//   ....[60]....
        /*02bc*/ 	.word	0xffffffff


	//   ....[61]....
        /*02c0*/ 	.word	0xffffffff


	//   ....[62]....
        /*02c4*/ 	.word	0xffffffff


	//   ....[63]....
        /*02c8*/ 	.word	0xffffffff


	//   ....[64]....
        /*02cc*/ 	.word	0xffffffff


	//   ....[65]....
        /*02d0*/ 	.word	0xffffffff


	//   ....[66]....
        /*02d4*/ 	.word	0xffffffff


	//   ....[67]....
        /*02d8*/ 	.word	0xffffffff


	//   ....[68]....
        /*02dc*/ 	.word	0xffffffff


	//   ....[69]....
        /*02e0*/ 	.word	0xffffffff


	//   ....[70]....
        /*02e4*/ 	.word	0xffffffff


	//   ....[71]....
        /*02e8*/ 	.word	0xffffffff


	//   ....[72]....
        /*02ec*/ 	.word	0xffffffff


	//   ....[73]....
        /*02f0*/ 	.word	0xffffffff


	//   ....[74]....
        /*02f4*/ 	.word	0xffffffff


	//   ....[75]....
        /*02f8*/ 	.word	0xffffffff


	//   ....[76]....
        /*02fc*/ 	.word	0xffffffff


	//   ....[77]....
        /*0300*/ 	.word	0xffffffff


	//   ....[78]....
        /*0304*/ 	.word	0xffffffff


	//   ....[79]....
        /*0308*/ 	.word	0xffffffff


	//   ....[80]....
        /*030c*/ 	.word	0xffffffff


	//   ....[81]....
        /*0310*/ 	.word	0xffffffff


	//   ....[82]....
        /*0314*/ 	.word	0xffffffff


	//   ....[83]....
        /*0318*/ 	.word	0xffffffff


	//   ....[84]....
        /*031c*/ 	.word	0xffffffff


	//   ....[85]....
        /*0320*/ 	.word	0xffffffff


	//   ....[86]....
        /*0324*/ 	.word	0xffffffff


	//   ....[87]....
        /*0328*/ 	.word	0xffffffff


	//   ....[88]....
        /*032c*/ 	.word	0xffffffff


	//   ....[89]....
        /*0330*/ 	.word	0xffffffff


	//   ....[90]....
        /*0334*/ 	.word	0xffffffff


	//   ....[91]....
        /*0338*/ 	.word	0xffffffff


	//   ....[92]....
        /*033c*/ 	.word	0xffffffff


	//   ....[93]....
        /*0340*/ 	.word	0xffffffff


	//   ....[94]....
        /*0344*/ 	.word	0xffffffff


	//   ....[95]....
        /*0348*/ 	.word	0xffffffff


	//   ....[96]....
        /*034c*/ 	.word	0xffffffff


	//   ....[97]....
        /*0350*/ 	.word	0xffffffff


	//   ....[98]....
        /*0354*/ 	.word	0xffffffff


	//   ....[99]....
        /*0358*/ 	.word	0xffffffff


	//   ....[100]....
        /*035c*/ 	.word	0xffffffff


	//   ....[101]....
        /*0360*/ 	.word	0xffffffff


	//   ....[102]....
        /*0364*/ 	.word	0xffffffff


	//   ....[103]....
        /*0368*/ 	.word	0xffffffff


	//   ....[104]....
        /*036c*/ 	.word	0xffffffff


	//   ....[105]....
        /*0370*/ 	.word	0xffffffff


	//   ....[106]....
        /*0374*/ 	.word	0xffffffff


	//   ....[107]....
        /*0378*/ 	.word	0xffffffff


	//   ....[108]....
        /*037c*/ 	.word	0xffffffff


	//   ....[109]....
        /*0380*/ 	.word	0xffffffff


	//   ....[110]....
        /*0384*/ 	.word	0xffffffff


	//   ....[111]....
        /*0388*/ 	.word	0xffffffff


	//   ....[112]....
        /*038c*/ 	.word	0xffffffff


	//   ....[113]....
        /*0390*/ 	.word	0x0500000f


	//   ....[114]....
        /*0394*/ 	.word	0x0500000f


	//   ....[115]....
        /*0398*/ 	.word	0x0500000f


	//   ....[116]....
        /*039c*/ 	.word	0x0500000f


	//   ....[117]....
        /*03a0*/ 	.word	0x0500000f


	//   ....[118]....
        /*03a4*/ 	.word	0x0500000f


	//   ....[119]....
        /*03a8*/ 	.word	0x0500000f


	//   ....[120]....
        /*03ac*/ 	.word	0x0500000f


	//   ....[121]....
        /*03b0*/ 	.word	0x0500000f


	//   ....[122]....
        /*03b4*/ 	.word	0x0500000f


	//   ....[123]....
        /*03b8*/ 	.word	0x0500000f


	//   ....[124]....
        /*03bc*/ 	.word	0x0500000f


	//   ....[125]....
        /*03c0*/ 	.word	0x0500000f


	//   ....[126]....
        /*03c4*/ 	.word	0x0500000f


	//   ....[127]....
        /*03c8*/ 	.word	0x0500000f


	//   ....[128]....
        /*03cc*/ 	.word	0x0500000f


	//   ....[129]....
        /*03d0*/ 	.word	0x0500000f


	//   ....[130]....
        /*03d4*/ 	.word	0x0500000f


	//   ....[131]....
        /*03d8*/ 	.word	0x0500000f


	//   ....[132]....
        /*03dc*/ 	.word	0x0500000f


	//   ....[133]....
        /*03e0*/ 	.word	0x0500000f


	//   ....[134]....
        /*03e4*/ 	.word	0x0500000f


	//   ....[135]....
        /*03e8*/ 	.word	0x0500000f


	//   ....[136]....
        /*03ec*/ 	.word	0x0500000f


	//   ....[137]....
        /*03f0*/ 	.word	0x0500000f


	//   ....[138]....
        /*03f4*/ 	.word	0x0500000f


	//   ....[139]....
        /*03f8*/ 	.word	0x0500000f


	//   ....[140]....
        /*03fc*/ 	.word	0x0500000f


	//   ....[141]....
        /*0400*/ 	.word	0x0500000f


	//   ....[142]....
        /*0404*/ 	.word	0x0500000f


	//   ....[143]....
        /*0408*/ 	.word	0x0500000f


	//   ....[144]....
        /*040c*/ 	.word	0x0500000f


	//   ....[145]....
        /*0410*/ 	.word	0x0500000f


	//   ....[146]....
        /*0414*/ 	.word	0x0500000f


	//   ....[147]....
        /*0418*/ 	.word	0x0500000f


	//   ....[148]....
        /*041c*/ 	.word	0x0500000f


	//   ....[149]....
        /*0420*/ 	.word	0x0500000f


	//   ....[150]....
        /*0424*/ 	.word	0x0500000f


	//   ....[151]....
        /*0428*/ 	.word	0x0500000f


	//   ....[152]....
        /*042c*/ 	.word	0x0500000f


	//   ....[153]....
        /*0430*/ 	.word	0x0500000f


	//   ....[154]....
        /*0434*/ 	.word	0x0500000f


	//   ....[155]....
        /*0438*/ 	.word	0x0500000f


	//----- nvinfo : EIATTR_COOP_GROUP_INSTR_OFFSETS
	.align		4
.L_203:
        /*043c*/ 	.byte	0x04, 0x28
        /*043e*/ 	.short	(.L_205 - .L_204)


	//   ....[0]....
.L_204:
        /*0440*/ 	.word	0x00000070


	//   ....[1]....
        /*0444*/ 	.word	0x00000140


	//   ....[2]....
        /*0448*/ 	.word	0x00000190


	//   ....[3]....
        /*044c*/ 	.word	0x000003c0


	//   ....[4]....
        /*0450*/ 	.word	0x00000520


	//   ....[5]....
        /*0454*/ 	.word	0x00000640


	//   ....[6]....
        /*0458*/ 	.word	0x000007a0


	//   ....[7]....
        /*045c*/ 	.word	0x00001840


	//   ....[8]....
        /*0460*/ 	.word	0x00001e80


	//   ....[9]....
        /*0464*/ 	.word	0x00002160


	//   ....[10]....
        /*0468*/ 	.word	0x000033f0


	//   ....[11]....
        /*046c*/ 	.word	0x00003540


	//   ....[12]....
        /*0470*/ 	.word	0x00003e30


	//   ....[13]....
        /*0474*/ 	.word	0x00003e80


	//   ....[14]....
        /*0478*/ 	.word	0x00005390


	//   ....[15]....
        /*047c*/ 	.word	0x000055f0


	//   ....[16]....
        /*0480*/ 	.word	0x000061a0


	//   ....[17]....
        /*0484*/ 	.word	0x000061c0


	//   ....[18]....
        /*0488*/ 	.word	0x00006b80


	//   ....[19]....
        /*048c*/ 	.word	0x00006c00


	//   ....[20]....
        /*0490*/ 	.word	0x00008320


	//   ....[21]....
        /*0494*/ 	.word	0x00008350


	//   ....[22]....
        /*0498*/ 	.word	0x000088d0


	//   ....[23]....
        /*049c*/ 	.word	0x00008950


	//   ....[24]....
        /*04a0*/ 	.word	0x0000a0b0


	//   ....[25]....
        /*04a4*/ 	.word	0x0000a310


	//   ....[26]....
        /*04a8*/ 	.word	0x0000aee0


	//   ....[27]....
        /*04ac*/ 	.word	0x0000af30


	//   ....[28]....
        /*04b0*/ 	.word	0x0000b870


	//   ....[29]....
        /*04b4*/ 	.word	0x0000b910


	//   ....[30]....
        /*04b8*/ 	.word	0x0000c7e0


	//   ....[31]....
        /*04bc*/ 	.word	0x0000c820


	//   ....[32]....
        /*04c0*/ 	.word	0x0000c900


	//   ....[33]....
        /*04c4*/ 	.word	0x0000c910


	//   ....[34]....
        /*04c8*/ 	.word	0x0000d680


	//   ....[35]....
        /*04cc*/ 	.word	0x0000d6c0


	//   ....[36]....
        /*04d0*/ 	.word	0x0000d700


	//   ....[37]....
        /*04d4*/ 	.word	0x0000d730


	//   ....[38]....
        /*04d8*/ 	.word	0x0000dc10


	//   ....[39]....
        /*04dc*/ 	.word	0x0000dc50


	//   ....[40]....
        /*04e0*/ 	.word	0x0000dc80


	//   ....[41]....
        /*04e4*/ 	.word	0x0000dcb0


	//   ....[42]....
        /*04e8*/ 	.word	0x0000dcd0


	//   ....[43]....
        /*04ec*/ 	.word	0x0000dce0


	//   ....[44]....
        /*04f0*/ 	.word	0x0000dd00


	//   ....[45]....
        /*04f4*/ 	.word	0x0000dd20


	//   ....[46]....
        /*04f8*/ 	.word	0x0000e5c0


	//   ....[47]....
        /*04fc*/ 	.word	0x0000e5f0


	//   ....[48]....
        /*0500*/ 	.word	0x0000e630


	//   ....[49]....
        /*0504*/ 	.word	0x0000e660


	//   ....[50]....
        /*0508*/ 	.word	0x0000e670


	//   ....[51]....
        /*050c*/ 	.word	0x0000e680


	//   ....[52]....
        /*0510*/ 	.word	0x0000e690


	//   ....[53]....
        /*0514*/ 	.word	0x0000e6b0


	//   ....[54]....
        /*0518*/ 	.word	0x0000e810


	//   ....[55]....
        /*051c*/ 	.word	0x0000ea00


	//   ....[56]....
        /*0520*/ 	.word	0x0000ea30


	//   ....[57]....
        /*0524*/ 	.word	0x0000ea60


	//   ....[58]....
        /*0528*/ 	.word	0x0000ea90


	//   ....[59]....
        /*052c*/ 	.word	0x0000eac0


	//   ....[60]....
        /*0530*/ 	.word	0x0000eaf0


	//   ....[61]....
        /*0534*/ 	.word	0x0000ec60


	//   ....[62]....
        /*0538*/ 	.word	0x0000ec90


	//   ....[63]....
        /*053c*/ 	.word	0x0000ecc0


	//   ....[64]....
        /*0540*/ 	.word	0x0000ecf0


	//   ....[65]....
        /*0544*/ 	.word	0x0000ed20


	//   ....[66]....
        /*0548*/ 	.word	0x0000ed50


	//   ....[67]....
        /*054c*/ 	.word	0x0000edf0


	//   ....[68]....
        /*0550*/ 	.word	0x0000ee50


	//   ....[69]....
        /*0554*/ 	.word	0x0000eef0


	//   ....[70]....
        /*0558*/ 	.word	0x00010340


	//   ....[71]....
        /*055c*/ 	.word	0x00010f30


	//   ....[72]....
        /*0560*/ 	.word	0x00010f40


	//   ....[73]....
        /*0564*/ 	.word	0x00010f60


	//   ....[74]....
        /*0568*/ 	.word	0x00010ff0


	//   ....[75]....
        /*056c*/ 	.word	0x00011000


	//   ....[76]....
        /*0570*/ 	.word	0x00011070


	//   ....[77]....
        /*0574*/ 	.word	0x00011080


	//   ....[78]....
        /*0578*/ 	.word	0x000110f0


	//   ....[79]....
        /*057c*/ 	.word	0x00011100


	//   ....[80]....
        /*0580*/ 	.word	0x00011170


	//   ....[81]....
        /*0584*/ 	.word	0x00011180


	//   ....[82]....
        /*0588*/ 	.word	0x000111f0


	//   ....[83]....
        /*058c*/ 	.word	0x00011200


	//   ....[84]....
        /*0590*/ 	.word	0x00011270


	//   ....[85]....
        /*0594*/ 	.word	0x00011280


	//   ....[86]....
        /*0598*/ 	.word	0x00011290


	//   ....[87]....
        /*059c*/ 	.word	0x00011320


	//   ....[88]....
        /*05a0*/ 	.word	0x00011330


	//   ....[89]....
        /*05a4*/ 	.word	0x00011340


	//   ....[90]....
        /*05a8*/ 	.word	0x000113d0


	//   ....[91]....
        /*05ac*/ 	.word	0x00011410


	//   ....[92]....
        /*05b0*/ 	.word	0x00011430


	//   ....[93]....
        /*05b4*/ 	.word	0x00011490


	//   ....[94]....
        /*05b8*/ 	.word	0x000114b0


	//   ....[95]....
        /*05bc*/ 	.word	0x00013390


	//   ....[96]....
        /*05c0*/ 	.word	0x000133e0


	//   ....[97]....
        /*05c4*/ 	.word	0x00013410


	//   ....[98]....
        /*05c8*/ 	.word	0x00013440


	//   ....[99]....
        /*05cc*/ 	.word	0x00013450


	//   ....[100]....
        /*05d0*/ 	.word	0x00013480


	//   ....[101]....
        /*05d4*/ 	.word	0x000134b0


	//   ....[102]....
        /*05d8*/ 	.word	0x000134e0


	//   ....[103]....
        /*05dc*/ 	.word	0x00013660


	//   ....[104]....
        /*05e0*/ 	.word	0x00013690


	//   ....[105]....
        /*05e4*/ 	.word	0x000136c0


	//   ....[106]....
        /*05e8*/ 	.word	0x000136f0


	//   ....[107]....
        /*05ec*/ 	.word	0x00013720


	//   ....[108]....
        /*05f0*/ 	.word	0x00013750


	//   ....[109]....
        /*05f4*/ 	.word	0x00013810


	//   ....[110]....
        /*05f8*/ 	.word	0x00013830


	//   ....[111]....
        /*05fc*/ 	.word	0x000138a0


	//   ....[112]....
        /*0600*/ 	.word	0x00013f40


	//   ....[113]....
        /*0604*/ 	.word	0x000145a0


	//   ....[114]....
        /*0608*/ 	.word	0x00014750


	//   ....[115]....
        /*060c*/ 	.word	0x000147a0


	//   ....[116]....
        /*0610*/ 	.word	0x00014800


	//   ....[117]....
        /*0614*/ 	.word	0x000148e0


	//   ....[118]....
        /*0618*/ 	.word	0x00014940


	//   ....[119]....
        /*061c*/ 	.word	0x00014a20


	//   ....[120]....
        /*0620*/ 	.word	0x00014a80


	//   ....[121]....
        /*0624*/ 	.word	0x00014b60


	//   ....[122]....
        /*0628*/ 	.word	0x00014bc0


	//   ....[123]....
        /*062c*/ 	.word	0x00014ca0


	//   ....[124]....
        /*0630*/ 	.word	0x00014d00


	//   ....[125]....
        /*0634*/ 	.word	0x00014de0


	//   ....[126]....
        /*0638*/ 	.word	0x00014e40


	//   ....[127]....
        /*063c*/ 	.word	0x00014f20


	//   ....[128]....
        /*0640*/ 	.word	0x00014f80


	//   ....[129]....
        /*0644*/ 	.word	0x00015070


	//   ....[130]....
        /*0648*/ 	.word	0x000150e0


	//   ....[131]....
        /*064c*/ 	.word	0x000151a0


	//   ....[132]....
        /*0650*/ 	.word	0x00015200


	//   ....[133]....
        /*0654*/ 	.word	0x000152d0


	//   ....[134]....
        /*0658*/ 	.word	0x00015340


	//   ....[135]....
        /*065c*/ 	.word	0x00015410


	//   ....[136]....
        /*0660*/ 	.word	0x00015470


	//   ....[137]....
        /*0664*/ 	.word	0x00015510


	//   ....[138]....
        /*0668*/ 	.word	0x00015820


	//   ....[139]....
        /*066c*/ 	.word	0x000158c0


	//   ....[140]....
        /*0670*/ 	.word	0x000159e0


	//   ....[141]....
        /*0674*/ 	.word	0x00015a50


	//   ....[142]....
        /*0678*/ 	.word	0x00015ac0


	//   ....[143]....
        /*067c*/ 	.word	0x00015b30


	//   ....[144]....
        /*0680*/ 	.word	0x00015ba0


	//   ....[145]....
        /*0684*/ 	.word	0x00015c20


	//   ....[146]....
        /*0688*/ 	.word	0x00015cb0


	//   ....[147]....
        /*068c*/ 	.word	0x00015d40


	//   ....[148]....
        /*0690*/ 	.word	0x00015db0


	//   ....[149]....
        /*0694*/ 	.word	0x00015e20


	//   ....[150]....
        /*0698*/ 	.word	0x00015e90


	//   ....[151]....
        /*069c*/ 	.word	0x00015f10


	//   ....[152]....
        /*06a0*/ 	.word	0x00015f80


	//   ....[153]....
        /*06a4*/ 	.word	0x00016020


	//   ....[154]....
        /*06a8*/ 	.word	0x000160b0


	//   ....[155]....
        /*06ac*/ 	.word	0x000161d0


	//----- nvinfo : EIATTR_REG_RECONFIG
	.align		4
.L_205:
        /*06b0*/ 	.byte	0x01, 0x54
	.zero		2


	//----- nvinfo : EIATTR_SYSCALL_OFFSETS
	.align		4
        /*06b4*/ 	.byte	0x04, 0x46
        /*06b6*/ 	.short	(.L_207 - .L_206)


	//   ....[0]....
.L_206:
        /*06b8*/ 	.word	0x00001a20


	//   ....[1]....
        /*06bc*/ 	.word	0x0000ffb0


	//   ....[2]....
        /*06c0*/ 	.word	0x00010100


	//   ....[3]....
        /*06c4*/ 	.word	0x000101f0


	//   ....[4]....
        /*06c8*/ 	.word	0x00010a10


	//----- nvinfo : EIATTR_MBARRIER_INSTR_OFFSETS
	.align		4
.L_207:
        /*06cc*/ 	.byte	0x04, 0x39
        /*06ce*/ 	.short	(.L_209 - .L_208)


	//   ....[0]....
.L_208:
        /*06d0*/ 	.word	0x00000270
        /*06d4*/ 	.word	0x000000ff
        /*06d8*/ 	.word	0x00016800
        /*06dc*/ 	.short	0x0100
        /*06de*/ 	.byte	0x08
	.zero		1


	//   ....[1]....
        /*06e0*/ 	.word	0x00000280
        /*06e4*/ 	.word	0x000000ff
        /*06e8*/ 	.word	0x00016820
        /*06ec*/ 	.short	0x0100
        /*06ee*/ 	.byte	0x08
	.zero		1


	//   ....[2]....
        /*06f0*/ 	.word	0x00000370
        /*06f4*/ 	.word	0x000000ff
        /*06f8*/ 	.word	0x00016830
        /*06fc*/ 	.short	0x0100
        /*06fe*/ 	.byte	0x08
	.zero		1


	//   ....[3]....
        /*0700*/ 	.word	0x00000380
        /*0704*/ 	.word	0x000000ff
        /*0708*/ 	.word	0x00016840
        /*070c*/ 	.short	0x0100
        /*070e*/ 	.byte	0x08
	.zero		1


	//   ....[4]....
        /*0710*/ 	.word	0x00000390
        /*0714*/ 	.word	0x000000ff
        /*0718*/ 	.word	0x00016838
        /*071c*/ 	.short	0x0100
        /*071e*/ 	.byte	0x08
	.zero		1


	//   ....[5]....
        /*0720*/ 	.word	0x000003a0
        /*0724*/ 	.word	0x000000ff
        /*0728*/ 	.word	0x00016848
        /*072c*/ 	.short	0x0100
        /*072e*/ 	.byte	0x08
	.zero		1


	//   ....[6]....
        /*0730*/ 	.word	0x000004d0
        /*0734*/ 	.word	0x000000ff
        /*0738*/ 	.word	0x00016850
        /*073c*/ 	.short	0x0100
        /*073e*/ 	.byte	0x08
	.zero		1


	//   ....[7]....
        /*0740*/ 	.word	0x000004e0
        /*0744*/ 	.word	0x000000ff
        /*0748*/ 	.word	0x00016860
        /*074c*/ 	.short	0x0100
        /*074e*/ 	.byte	0x08
	.zero		1


	//   ....[8]....
        /*0750*/ 	.word	0x000004f0
        /*0754*/ 	.word	0x000000ff
        /*0758*/ 	.word	0x00016858
        /*075c*/ 	.short	0x0100
        /*075e*/ 	.byte	0x08
	.zero		1


	//   ....[9]....
        /*0760*/ 	.word	0x00000500
        /*0764*/ 	.word	0x000000ff
        /*0768*/ 	.word	0x00016868
        /*076c*/ 	.short	0x0100
        /*076e*/ 	.byte	0x08
	.zero		1


	//   ....[10]....
        /*0770*/ 	.word	0x000005f0
        /*0774*/ 	.word	0x000000ff
        /*0778*/ 	.word	0x00016870
        /*077c*/ 	.short	0x0100
        /*077e*/ 	.byte	0x06
	.zero		1


	//   ....[11]....
        /*0780*/ 	.word	0x00000600
        /*0784*/ 	.word	0x000000ff
        /*0788*/ 	.word	0x00016880
        /*078c*/ 	.short	0x0100
        /*078e*/ 	.byte	0x06
	.zero		1


	//   ....[12]....
        /*0790*/ 	.word	0x00000610
        /*0794*/ 	.word	0x000000ff
        /*0798*/ 	.word	0x00016878
        /*079c*/ 	.short	0x0100
        /*079e*/ 	.byte	0x06
	.zero		1


	//   ....[13]....
        /*07a0*/ 	.word	0x00000620
        /*07a4*/ 	.word	0x000000ff
        /*07a8*/ 	.word	0x00016888
        /*07ac*/ 	.short	0x0100
        /*07ae*/ 	.byte	0x06
	.zero		1


	//   ....[14]....
        /*07b0*/ 	.word	0x00000750
        /*07b4*/ 	.word	0x000000ff
        /*07b8*/ 	.word	0x00016890
        /*07bc*/ 	.short	0x0100
        /*07be*/ 	.byte	0x08
	.zero		1


	//   ....[15]....
        /*07c0*/ 	.word	0x00000760
        /*07c4*/ 	.word	0x000000ff
        /*07c8*/ 	.word	0x000168a0
        /*07cc*/ 	.short	0x0100
        /*07ce*/ 	.byte	0x08
	.zero		1


	//   ....[16]....
        /*07d0*/ 	.word	0x00000770
        /*07d4*/ 	.word	0x000000ff
        /*07d8*/ 	.word	0x00016898
        /*07dc*/ 	.short	0x0100
        /*07de*/ 	.byte	0x08
	.zero		1


	//   ....[17]....
        /*07e0*/ 	.word	0x00000780
        /*07e4*/ 	.word	0x000000ff
        /*07e8*/ 	.word	0x000168a8
        /*07ec*/ 	.short	0x0100
        /*07ee*/ 	.byte	0x08
	.zero		1


	//   ....[18]....
        /*07f0*/ 	.word	0x000008b0
        /*07f4*/ 	.word	0x000000ff
        /*07f8*/ 	.word	0x000168b0
        /*07fc*/ 	.short	0x0100
        /*07fe*/ 	.byte	0x08
	.zero		1


	//   ....[19]....
        /*0800*/ 	.word	0x000008c0
        /*0804*/ 	.word	0x000000ff
        /*0808*/ 	.word	0x000168c0
        /*080c*/ 	.short	0x0100
        /*080e*/ 	.byte	0x08
	.zero		1


	//   ....[20]....
        /*0810*/ 	.word	0x000008d0
        /*0814*/ 	.word	0x000000ff
        /*0818*/ 	.word	0x000168b8
        /*081c*/ 	.short	0x0100
        /*081e*/ 	.byte	0x08
	.zero		1


	//   ....[21]....
        /*0820*/ 	.word	0x000008e0
        /*0824*/ 	.word	0x000000ff
        /*0828*/ 	.word	0x000168c8
        /*082c*/ 	.short	0x0100
        /*082e*/ 	.byte	0x08
	.zero		1


	//   ....[22]....
        /*0830*/ 	.word	0x00001aa0
        /*0834*/ 	.word	0x000000ff
        /*0838*/ 	.word	0x00016800
        /*083c*/ 	.short	0x010a
        /*083e*/ 	.byte	0x2d
	.zero		1


	//   ....[23]....
        /*0840*/ 	.word	0x00001b20
        /*0844*/ 	.word	0x00000005
        /*0848*/ 	.word	0x00016830
        /*084c*/ 	.short	0x010a
        /*084e*/ 	.byte	0x3f
	.zero		1


	//   ....[24]....
        /*0850*/ 	.word	0x00001b80
        /*0854*/ 	.word	0x00000005
        /*0858*/ 	.word	0x00016830
        /*085c*/ 	.short	0x010a
        /*085e*/ 	.byte	0x3f
	.zero		1


	//   ....[25]....
        /*0860*/ 	.word	0x00001f20
        /*0864*/ 	.word	0x00000000
        /*0868*/ 	.word	0x00000000
        /*086c*/ 	.short	0x0101
        /*086e*/ 	.byte	0x3f
	.zero		1


	//   ....[26]....
        /*0870*/ 	.word	0x00004d50
        /*0874*/ 	.word	0x000000ff
        /*0878*/ 	.word	0x00016830
        /*087c*/ 	.short	0x010a
        /*087e*/ 	.byte	0x06
	.zero		1


	//   ....[27]....
        /*0880*/ 	.word	0x00004d90
        /*0884*/ 	.word	0x000000ff
        /*0888*/ 	.word	0x00016830
        /*088c*/ 	.short	0x010a
        /*088e*/ 	.byte	0x06
	.zero		1


	//   ....[28]....
        /*0890*/ 	.word	0x00004f70
        /*0894*/ 	.word	0x000000ff
        /*0898*/ 	.word	0x00016850
        /*089c*/ 	.short	0x010a
        /*089e*/ 	.byte	0x06
	.zero		1


	//   ....[29]....
        /*08a0*/ 	.word	0x00004fb0
        /*08a4*/ 	.word	0x000000ff
        /*08a8*/ 	.word	0x00016850
        /*08ac*/ 	.short	0x010a
        /*08ae*/ 	.byte	0x06
	.zero		1


	//   ....[30]....
        /*08b0*/ 	.word	0x000053f0
        /*08b4*/ 	.word	0x00000008
        /*08b8*/ 	.word	0x00000000
        /*08bc*/ 	.short	0x0101
        /*08be*/ 	.byte	0x3f
	.zero		1


	//   ....[31]....
        /*08c0*/ 	.word	0x00007080
        /*08c4*/ 	.word	0x00000019
        /*08c8*/ 	.word	0x00000000
        /*08cc*/ 	.short	0x0101
        /*08ce*/ 	.byte	0x3f
	.zero		1


	//   ....[32]....
        /*08d0*/ 	.word	0x00007d90
        /*08d4*/ 	.word	0x000000ff
        /*08d8*/ 	.word	0x00016830
        /*08dc*/ 	.short	0x010a
        /*08de*/ 	.byte	0x06
	.zero		1


	//   ....[33]....
        /*08e0*/ 	.word	0x00007dd0
        /*08e4*/ 	.word	0x000000ff
        /*08e8*/ 	.word	0x00016830
        /*08ec*/ 	.short	0x010a
        /*08ee*/ 	.byte	0x06
	.zero		1


	//   ....[34]....
        /*08f0*/ 	.word	0x00007fb0
        /*08f4*/ 	.word	0x000000ff
        /*08f8*/ 	.word	0x00016850
        /*08fc*/ 	.short	0x010a
        /*08fe*/ 	.byte	0x06
	.zero		1


	//   ....[35]....
        /*0900*/ 	.word	0x00007ff0
        /*0904*/ 	.word	0x000000ff
        /*0908*/ 	.word	0x00016850
        /*090c*/ 	.short	0x010a
        /*090e*/ 	.byte	0x06
	.zero		1


	//   ....[36]....
        /*0910*/ 	.word	0x00009250
        /*0914*/ 	.word	0x0000001b
        /*0918*/ 	.word	0x00000000
        /*091c*/ 	.short	0x0101
        /*091e*/ 	.byte	0x3f
	.zero		1


	//   ....[37]....
        /*0920*/ 	.word	0x00009300
        /*0924*/ 	.word	0x0000001f
        /*0928*/ 	.word	0x00000000
        /*092c*/ 	.short	0x0101
        /*092e*/ 	.byte	0x3f
	.zero		1


	//   ....[38]....
        /*0930*/ 	.word	0x00009a90
        /*0934*/ 	.word	0x000000ff
        /*0938*/ 	.word	0x00016830
        /*093c*/ 	.short	0x010a
        /*093e*/ 	.byte	0x06
	.zero		1


	//   ....[39]....
        /*0940*/ 	.word	0x00009ad0
        /*0944*/ 	.word	0x000000ff
        /*0948*/ 	.word	0x00016830
        /*094c*/ 	.short	0x010a
        /*094e*/ 	.byte	0x06
	.zero		1


	//   ....[40]....
        /*0950*/ 	.word	0x00009cb0
        /*0954*/ 	.word	0x000000ff
        /*0958*/ 	.word	0x00016850
        /*095c*/ 	.short	0x010a
        /*095e*/ 	.byte	0x06
	.zero		1


	//   ....[41]....
        /*0960*/ 	.word	0x00009cf0
        /*0964*/ 	.word	0x000000ff
        /*0968*/ 	.word	0x00016850
        /*096c*/ 	.short	0x010a
        /*096e*/ 	.byte	0x06
	.zero		1


	//   ....[42]....
        /*0970*/ 	.word	0x0000a150
        /*0974*/ 	.word	0x0000000a
        /*0978*/ 	.word	0x00000000
        /*097c*/ 	.short	0x0101
        /*097e*/ 	.byte	0x3f
	.zero		1


	//   ....[43]....
        /*0980*/ 	.word	0x0000bd80
        /*0984*/ 	.word	0x00000019
        /*0988*/ 	.word	0x00000000
        /*098c*/ 	.short	0x0101
        /*098e*/ 	.byte	0x3f
	.zero		1


	//   ....[44]....
        /*0990*/ 	.word	0x0000c750
        /*0994*/ 	.word	0x000000ff
        /*0998*/ 	.word	0x00016850
        /*099c*/ 	.short	0x010a
        /*099e*/ 	.byte	0x05
	.zero		1


	//   ....[45]....
        /*09a0*/ 	.word	0x0000c790
        /*09a4*/ 	.word	0x000000ff
        /*09a8*/ 	.word	0x00016850
        /*09ac*/ 	.short	0x010a
        /*09ae*/ 	.byte	0x05
	.zero		1


	//   ....[46]....
        /*09b0*/ 	.word	0x0000cca0
        /*09b4*/ 	.word	0x00000000
        /*09b8*/ 	.word	0x00000000
        /*09bc*/ 	.short	0x0101
        /*09be*/ 	.byte	0x3f
	.zero		1


	//   ....[47]....
        /*09c0*/ 	.word	0x0000db80
        /*09c4*/ 	.word	0x00000000
        /*09c8*/ 	.word	0x00000000
        /*09cc*/ 	.short	0x0101
        /*09ce*/ 	.byte	0x3f
	.zero		1


	//   ....[48]....
        /*09d0*/ 	.word	0x00010590
        /*09d4*/ 	.word	0x00000003
        /*09d8*/ 	.word	0x00016840
        /*09dc*/ 	.short	0x010a
        /*09de*/ 	.byte	0x3f
	.zero		1


	//   ....[49]....
        /*09e0*/ 	.word	0x00011570
        /*09e4*/ 	.word	0x00000016
        /*09e8*/ 	.word	0x00016800
        /*09ec*/ 	.short	0x0107
        /*09ee*/ 	.byte	0x3f
	.zero		1


	//   ....[50]....
        /*09f0*/ 	.word	0x00011670
        /*09f4*/ 	.word	0x00000016
        /*09f8*/ 	.word	0x00016800
        /*09fc*/ 	.short	0x0101
        /*09fe*/ 	.byte	0x3f
	.zero		1


	//   ....[51]....
        /*0a00*/ 	.word	0x00011690
        /*0a04*/ 	.word	0x00000016
        /*0a08*/ 	.word	0x00016820
        /*0a0c*/ 	.short	0x010a
        /*0a0e*/ 	.byte	0x3f
	.zero		1


	//   ....[52]....
        /*0a10*/ 	.word	0x000119b0
        /*0a14*/ 	.word	0x00000002
        /*0a18*/ 	.word	0x00016840
        /*0a1c*/ 	.short	0x010a
        /*0a1e*/ 	.byte	0x3f
	.zero		1


	//   ....[53]....
        /*0a20*/ 	.word	0x00011c30
        /*0a24*/ 	.word	0x00000003
        /*0a28*/ 	.word	0x00000060
        /*0a2c*/ 	.short	0x010a
        /*0a2e*/ 	.byte	0x3f
	.zero		1


	//   ....[54]....
        /*0a30*/ 	.word	0x00012190
        /*0a34*/ 	.word	0x00000002
        /*0a38*/ 	.word	0x00016840
        /*0a3c*/ 	.short	0x010a
        /*0a3e*/ 	.byte	0x3f
	.zero		1


	//   ....[55]....
        /*0a40*/ 	.word	0x00012410
        /*0a44*/ 	.word	0x0000000a
        /*0a48*/ 	.word	0x00000060
        /*0a4c*/ 	.short	0x010a
        /*0a4e*/ 	.byte	0x3f
	.zero		1


	//   ....[56]....
        /*0a50*/ 	.word	0x000128a0
        /*0a54*/ 	.word	0x00000002
        /*0a58*/ 	.word	0x00016840
        /*0a5c*/ 	.short	0x010a
        /*0a5e*/ 	.byte	0x3f
	.zero		1


	//   ....[57]....
        /*0a60*/ 	.word	0x00012b30
        /*0a64*/ 	.word	0x00000007
        /*0a68*/ 	.word	0x00000060
        /*0a6c*/ 	.short	0x010a
        /*0a6e*/ 	.byte	0x3f
	.zero		1


	//   ....[58]....
        /*0a70*/ 	.word	0x00012f70
        /*0a74*/ 	.word	0x00000003
        /*0a78*/ 	.word	0x00016860
        /*0a7c*/ 	.short	0x010a
        /*0a7e*/ 	.byte	0x3f
	.zero		1


	//   ....[59]....
        /*0a80*/ 	.word	0x00013ec0
        /*0a84*/ 	.word	0x00000009
        /*0a88*/ 	.word	0x00016820
        /*0a8c*/ 	.short	0x010a
        /*0a8e*/ 	.byte	0x3f
	.zero		1


	//   ....[60]....
        /*0a90*/ 	.word	0x00014060
        /*0a94*/ 	.word	0x00000005
        /*0a98*/ 	.word	0x00000000
        /*0a9c*/ 	.short	0x010a
        /*0a9e*/ 	.byte	0x3f
	.zero		1


	//   ....[61]....
        /*0aa0*/ 	.word	0x000140d0
        /*0aa4*/ 	.word	0x00000003
        /*0aa8*/ 	.word	0x00000000
        /*0aac*/ 	.short	0x010a
        /*0aae*/ 	.byte	0x3f
	.zero		1


	//   ....[62]....
        /*0ab0*/ 	.word	0x00014130
        /*0ab4*/ 	.word	0x00000017
        /*0ab8*/ 	.word	0x00000000
        /*0abc*/ 	.short	0x010a
        /*0abe*/ 	.byte	0x3f
	.zero		1


	//   ....[63]....
        /*0ac0*/ 	.word	0x00014160
        /*0ac4*/ 	.word	0x00000007
        /*0ac8*/ 	.word	0x00000000
        /*0acc*/ 	.short	0x010a
        /*0ace*/ 	.byte	0x3f
	.zero		1


	//   ....[64]....
        /*0ad0*/ 	.word	0x000141d0
        /*0ad4*/ 	.word	0x00000003
        /*0ad8*/ 	.word	0x00016800
        /*0adc*/ 	.short	0x010a
        /*0ade*/ 	.byte	0x3f
	.zero		1


	//   ....[65]....
        /*0ae0*/ 	.word	0x00014220
        /*0ae4*/ 	.word	0x00000005
        /*0ae8*/ 	.word	0x00016830
        /*0aec*/ 	.short	0x010a
        /*0aee*/ 	.byte	0x3f
	.zero		1


	//   ....[66]....
        /*0af0*/ 	.word	0x00014280
        /*0af4*/ 	.word	0x00000007
        /*0af8*/ 	.word	0x00016830
        /*0afc*/ 	.short	0x010a
        /*0afe*/ 	.byte	0x3f
	.zero		1


	//   ....[67]....
        /*0b00*/ 	.word	0x000142e0
        /*0b04*/ 	.word	0x00000007
        /*0b08*/ 	.word	0x00016850
        /*0b0c*/ 	.short	0x010a
        /*0b0e*/ 	.byte	0x3f
	.zero		1


	//   ....[68]....
        /*0b10*/ 	.word	0x00014340
        /*0b14*/ 	.word	0x00000003
        /*0b18*/ 	.word	0x00016830
        /*0b1c*/ 	.short	0x010a
        /*0b1e*/ 	.byte	0x3f
	.zero		1


	//   ....[69]....
        /*0b20*/ 	.word	0x000143a0
        /*0b24*/ 	.word	0x00000003
        /*0b28*/ 	.word	0x00016850
        /*0b2c*/ 	.short	0x010a
        /*0b2e*/ 	.byte	0x3f
	.zero		1


	//   ....[70]....
        /*0b30*/ 	.word	0x00014400
        /*0b34*/ 	.word	0x00000003
        /*0b38*/ 	.word	0x00016830
        /*0b3c*/ 	.short	0x010a
        /*0b3e*/ 	.byte	0x3f
	.zero		1


	//   ....[71]....
        /*0b40*/ 	.word	0x00014460
        /*0b44*/ 	.word	0x00000003
        /*0b48*/ 	.word	0x00016850
        /*0b4c*/ 	.short	0x010a
        /*0b4e*/ 	.byte	0x3f
	.zero		1


	//   ....[72]....
        /*0b50*/ 	.word	0x000144c0
        /*0b54*/ 	.word	0x00000007
        /*0b58*/ 	.word	0x00016850
        /*0b5c*/ 	.short	0x010a
        /*0b5e*/ 	.byte	0x3f
	.zero		1


	//   ....[73]....
        /*0b60*/ 	.word	0x00014660
        /*0b64*/ 	.word	0x00000003
        /*0b68*/ 	.word	0x00016840
        /*0b6c*/ 	.short	0x010a
        /*0b6e*/ 	.byte	0x3f
	.zero		1


	//   ....[74]....
        /*0b70*/ 	.word	0x00015540
        /*0b74*/ 	.word	0x00000016
        /*0b78*/ 	.word	0x00016820
        /*0b7c*/ 	.short	0x010a
        /*0b7e*/ 	.byte	0x3f
	.zero		1


	//   ....[75]....
        /*0b80*/ 	.word	0x00015590
        /*0b84*/ 	.word	0x00000002
        /*0b88*/ 	.word	0x00016840
        /*0b8c*/ 	.short	0x010a
        /*0b8e*/ 	.byte	0x3f
	.zero		1


	//   ....[76]....
        /*0b90*/ 	.word	0x000155e0
        /*0b94*/ 	.word	0x00000003
        /*0b98*/ 	.word	0x00000060
        /*0b9c*/ 	.short	0x010a
        /*0b9e*/ 	.byte	0x3f
	.zero		1


	//   ....[77]....
        /*0ba0*/ 	.word	0x00015630
        /*0ba4*/ 	.word	0x00000002
        /*0ba8*/ 	.word	0x00016840
        /*0bac*/ 	.short	0x010a
        /*0bae*/ 	.byte	0x3f
	.zero		1


	//   ....[78]....
        /*0bb0*/ 	.word	0x00015680
        /*0bb4*/ 	.word	0x0000000a
        /*0bb8*/ 	.word	0x00000060
        /*0bbc*/ 	.short	0x010a
        /*0bbe*/ 	.byte	0x3f
	.zero		1


	//   ....[79]....
        /*0bc0*/ 	.word	0x000156d0
        /*0bc4*/ 	.word	0x00000002
        /*0bc8*/ 	.word	0x00016840
        /*0bcc*/ 	.short	0x010a
        /*0bce*/ 	.byte	0x3f
	.zero		1


	//   ....[80]....
        /*0bd0*/ 	.word	0x00015720
        /*0bd4*/ 	.word	0x00000007
        /*0bd8*/ 	.word	0x00000060
        /*0bdc*/ 	.short	0x010a
        /*0bde*/ 	.byte	0x3f
	.zero		1


	//   ....[81]....
        /*0be0*/ 	.word	0x00015770
        /*0be4*/ 	.word	0x00000003
        /*0be8*/ 	.word	0x00016860
        /*0bec*/ 	.short	0x010a
        /*0bee*/ 	.byte	0x3f
	.zero		1


	//   ....[82]....
        /*0bf0*/ 	.word	0x000160f0
        /*0bf4*/ 	.word	0x00000009
        /*0bf8*/ 	.word	0x00016820
        /*0bfc*/ 	.short	0x010a
        /*0bfe*/ 	.byte	0x3f
	.zero		1


	//   ....[83]....
        /*0c00*/ 	.word	0x00016290
        /*0c04*/ 	.word	0x00000005
        /*0c08*/ 	.word	0x00000000
        /*0c0c*/ 	.short	0x010a
        /*0c0e*/ 	.byte	0x3f
	.zero		1


	//   ....[84]....
        /*0c10*/ 	.word	0x000162e0
        /*0c14*/ 	.word	0x00000003
        /*0c18*/ 	.word	0x00000000
        /*0c1c*/ 	.short	0x010a
        /*0c1e*/ 	.byte	0x3f
	.zero		1


	//   ....[85]....
        /*0c20*/ 	.word	0x00016330
        /*0c24*/ 	.word	0x00000017
        /*0c28*/ 	.word	0x00000000
        /*0c2c*/ 	.short	0x010a
        /*0c2e*/ 	.byte	0x3f
	.zero		1


	//----- nvinfo : EIATTR_NUM_MBARRIERS
	.align		4
.L_209:
        /*0c30*/ 	.byte	0x03, 0x38
        /*0c32*/ 	.short	0x0016


	//----- nvinfo : EIATTR_EXIT_INSTR_OFFSETS
	.align		4
        /*0c34*/ 	.byte	0x04, 0x1c
        /*0c36*/ 	.short	(.L_211 - .L_210)


	//   ....[0]....
.L_210:
        /*0c38*/ 	.word	0x00000a80


	//   ....[1]....
        /*0c3c*/ 	.word	0x0000e7c0


	//   ....[2]....
        /*0c40*/ 	.word	0x000141b0


	//----- nvinfo : EIATTR_MAX_THREADS
	.align		4
.L_211:
        /*0c44*/ 	.byte	0x04, 0x05
        /*0c46*/ 	.short	(.L_213 - .L_212)
.L_212:
        /*0c48*/ 	.word	0x00000200
        /*0c4c*/ 	.word	0x00000001
        /*0c50*/ 	.word	0x00000001


	//----- nvinfo : EIATTR_CRS_STACK_SIZE
	.align		4
.L_213:
        /*0c54*/ 	.byte	0x04, 0x1e
        /*0c56*/ 	.short	(.L_215 - .L_214)
.L_214:
        /*0c58*/ 	.word	0x00000000


	//----- nvinfo : EIATTR_CBANK_PARAM_SIZE
	.align		4
.L_215:
        /*0c5c*/ 	.byte	0x03, 0x19
        /*0c5e*/ 	.short	0x0af0


	//----- nvinfo : EIATTR_PARAM_CBANK
	.align		4
        /*0c60*/ 	.byte	0x04, 0x0a
        /*0c62*/ 	.short	(.L_217 - .L_216)
	.align		4
.L_216:
        /*0c64*/ 	.word	index@(.nv.constant0._ZN7cutlass13device_kernelIN5flash11enable_sm90INS1_16FlashAttnFwdSm90INS1_25CollectiveMainloopFwdSm90ILi2EN4cute5tupleIJNS5_1CILi1EEES8_S8_EEENS6_IJNS7_ILi192EEENS7_ILi128EEENS7_ILi64EEEEEELi64ENS_10bfloat16_tEfNS_4arch4Sm90ELb0ELb1ELb0ELb1ELb0ELb0ELb0ELb1ELb1ELb1ELb0ELb0EEENS1_21CollectiveEpilogueFwdINS6_IJSA_SC_SB_EEES9_SE_SG_Li384ELb1ELb1ELb0ELb0EEENS1_36VarlenDynamicPersistentTileSchedulerILi192ELi128ELi384ELi128ELb0ELb1ELb1ELb1ELb0ELb1EEEEEEEEEvNT_6ParamsE)
        /*0c68*/ 	.short	0x0210
        /*0c6a*/ 	.short	0x0af0


	//----- nvinfo : EIATTR_SW_WAR
	.align		4
.L_217:
        /*0c6c*/ 	.byte	0x04, 0x36
        /*0c6e*/ 	.short	(.L_219 - .L_218)
.L_218:
        /*0c70*/ 	.word	0x00000008
.L_219:


//--------------------- .nv.info._ZN7cutlass13device_kernelIN5flash11enable_sm90INS1_16FlashAttnFwdSm90INS1_25CollectiveMainloopFwdSm90ILi2EN4cute5tupleIJNS5_1CILi1EEES8_S8_EEENS6_IJNS7_ILi192EEENS7_ILi128EEENS7_ILi64EEEEEELi64ENS_10bfloat16_tEfNS_4arch4Sm90ELb0ELb1ELb0ELb1ELb0ELb1ELb0ELb1ELb1ELb1ELb0ELb0EEENS1_21CollectiveEpilogueFwdINS6_IJSA_SC_SB_EEES9_SE_SG_Li384ELb1ELb1ELb0ELb0EEENS1_36VarlenDynamicPersistentTileSchedulerILi192ELi128ELi384ELi128ELb0ELb1ELb1ELb1ELb0ELb1EEEEEEEEEvNT_6ParamsE --------------------------
	.section	.nv.info._ZN7cutlass13device_kernelIN5flash11enable_sm90INS1_16FlashAttnFwdSm90INS1_25CollectiveMainloopFwdSm90ILi2EN4cute5tupleIJNS5_1CILi1EEES8_S8_EEENS6_IJNS7_ILi192EEENS7_ILi128EEENS7_ILi64EEEEEELi64ENS_10bfloat16_tEfNS_4arch4Sm90ELb0ELb1ELb0ELb1ELb0ELb1ELb0ELb1ELb1ELb1ELb0ELb0EEENS1_21CollectiveEpilogueFwdINS6_IJSA_SC_SB_EEES9_SE_SG_Li384ELb1ELb1ELb0ELb0EEENS1_36VarlenDynamicPersistentTileSchedulerILi192ELi128ELi384ELi128ELb0ELb1ELb1ELb1ELb0ELb1EEEEEEEEEvNT_6ParamsE,"",@"SHT_CUDA_INFO"
	.sectionflags	@""
	.align	4


	//----- nvinfo : EIATTR_CUDA_API_VERSION
	.align		4
        /*0000*/ 	.byte	0x04, 0x37
        /*0002*/ 	.short	(.L_221 - .L_220)
.L_220:
        /*0004*/ 	.word	0x00000082


	//----- nvinfo : EIATTR_KPARAM_INFO
	.align		4
.L_221:
        /*0008*/ 	.byte	0x04, 0x17
        /*000a*/ 	.short	(.L_223 - .L_222)
.L_222:
        /*000c*/ 	.word	0x00000000
        /*0010*/ 	.short	0x0000
        /*0012*/ 	.short	0x0070
        /*0014*/ 	.byte	0x00, 0xf0, 0x01, 0x2a


	//----- nvinfo : EIATTR_SPARSE_MMA_MASK
	.align		4
.L_223:
        /*0018*/ 	.byte	0x03, 0x50
        /*001a*/ 	.short	0x0000


	//----- nvinfo : EIATTR_MAXREG_COUNT
	.align		4
        /*001c*/ 	.byte	0x03, 0x1b
        /*001e*/ 	.short	0x0080


	//----- nvinfo : EIATTR_NUM_BARRIERS
	.align		4
        /*0020*/ 	.byte	0x02, 0x4c
        /*0022*/ 	.byte	0x10
	.zero		1


	//----- nvinfo : EIATTR_EXTERNS
	.align		4
        /*0024*/ 	.byte	0x04, 0x0f
        /*0026*/ 	.short	(.L_225 - .L_224)


	//   ....[0]....
	.align		4
.L_224:
        /*0028*/ 	.word	index@(__assertfail)


	//----- nvinfo : EIATTR_ANNOTATIONS
	.align		4
.L_225:
        /*002c*/ 	.byte	0x04, 0x55
        /*002e*/ 	.short	(.L_227 - .L_226)


	//   ....[0]....
.L_226:
        /* <DEDUP_REMOVED lines=76> */


	//----- nvinfo : EIATTR_MERCURY_ISA_VERSION
	.align		4
.L_227:
        /*04e0*/ 	.byte	0x03, 0x5f
        /*04e2*/ 	.short	0x0101


	//----- nvinfo : EIATTR_UNUSED_LOAD_BYTE_OFFSET
	.align		4
        /*04e4*/ 	.byte	0x04, 0x44
        /*04e6*/ 	.short	(.L_229 - .L_228)


	//   ....[0]....
.L_228:
        /*04e8*/ 	.word	0x00000ae0
        /*04ec*/ 	.word	0x0000fff0


	//   ....[1]....
        /*04f0*/ 	.word	0x00015480
        /*04f4*/ 	.word	0x0000fff0


	//----- nvinfo : EIATTR_INT_WARP_WIDE_INSTR_OFFSETS
	.align		4
.L_229:
        /*04f8*/ 	.byte	0x04, 0x31
        /*04fa*/ 	.short	(.L_231 - .L_230)


	//   ....[0]....
.L_230:
        /*04fc*/ 	.word	0x00000190


	//   ....[1]....
        /*0500*/ 	.word	0x000001d0


	//   ....[2]....
        /*0504*/ 	.word	0x00000240


	//   ....[3]....
        /*0508*/ 	.word	0x000195d0


	//   ....[4]....
        /*050c*/ 	.word	0x00019660


	//   ....[5]....
        /*0510*/ 	.word	0x0001c6e0


	//   ....[6]....
        /*0514*/ 	.word	0x0001c770


	//----- nvinfo : EIATTR_COOP_GROUP_MASK_REGIDS
	.align		4
.L_231:
        /*0518*/ 	.byte	0x04, 0x29
        /*051a*/ 	.short	(.L_233 - .L_232)


	//   ....[0]....
.L_232:
        /*051c*/ 	.word	0xffffffff


	//   ....[1]....
        /*0520*/ 	.word	0xffffffff


	//   ....[2]....
        /*0524*/ 	.word	0xffffffff


	//   ....[3]....
        /*0528*/ 	.word	0xffffffff


	//   ....[4]....
        /*052c*/ 	.word	0xffffffff


	//   ....[5]....
        /*0530*/ 	.word	0xffffffff


	//   ....[6]....
        /*0534*/ 	.word	0xffffffff


	//   ....[7]....
        /*0538*/ 	.word	0xffffffff


	//   ....[8]....
        /*053c*/ 	.word	0xffffffff


	//   ....[9]....
        /*0540*/ 	.word	0xffffffff


	//   ....[10]....
        /*0544*/ 	.word	0xffffffff


	//   ....[11]....
        /*0548*/ 	.word	0xffffffff


	//   ....[12]....
        /*054c*/ 	.word	0xffffffff


	//   ....[13]....
        /*0550*/ 	.word	0xffffffff


	//   ....[14]....
        /*0554*/ 	.word	0xffffffff


	//   ....[15]....
        /*0558*/ 	.word	0xffffffff


	//   ....[16]....
        /*055c*/ 	.word	0xffffffff


	//   ....[17]....
        /*0560*/ 	.word	0xffffffff


	//   ....[18]....
        /*0564*/ 	.word	0xffffffff


	//   ....[19]....
        /*0568*/ 	.word	0xffffffff


	//   ....[20]....
        /*056c*/ 	.word	0xffffffff


	//   ....[21]....
        /*0570*/ 	.word	0xffffffff


	//   ....[22]....
        /*0574*/ 	.word	0xffffffff


	//   ....[23]....
        /*0578*/ 	.word	0xffffffff


	//   ....[24]....
        /*057c*/ 	.word	0xffffffff


	//   ....[25]....
        /*0580*/ 	.word	0xffffffff


	//   ....[26]....
        /*0584*/ 	.word	0xffffffff


	//   ....[27]....
        /*0588*/ 	.word	0xffffffff


	//   ....[28]....
        /*058c*/ 	.word	0xffffffff


	//   ....[29]....
        /*0590*/ 	.word	0xffffffff


	//   ....[30]....
        /*0594*/ 	.word	0xffffffff


	//   ....[31]....
        /*0598*/ 	.word	0xffffffff


	//   ....[32]....
        /*059c*/ 	.word	0xffffffff


	//   ....[33]....
        /*05a0*/ 	.word	0xffffffff


	//   ....[34]....
        /*05a4*/ 	.word	0xffffffff


	//   ....[35]....
        /*05a8*/ 	.word	0xffffffff


	//   ....[36]....
        /*05ac*/ 	.word	0xffffffff


	//   ....[37]....
        /*05b0*/ 	.word	0xffffffff


	//   ....[38]....
        /*05b4*/ 	.word	0xffffffff


	//   ....[39]....
        /*05b8*/ 	.word	0xffffffff


	//   ....[40]....
        /*05bc*/ 	.word	0xffffffff


	//   ....[41]....
        /*05c0*/ 	.word	0xffffffff


	//   ....[42]....
        /*05c4*/ 	.word	0xffffffff


	//   ....[43]....
        /*05c8*/ 	.word	0xffffffff


	//   ....[44]....
        /*05cc*/ 	.word	0xffffffff


	//   ....[45]....
        /*05d0*/ 	.word	0xffffffff


	//   ....[46]....
        /*05d4*/ 	.word	0xffffffff


	//   ....[47]....
        /*05d8*/ 	.word	0xffffffff


	//   ....[48]....
        /*05dc*/ 	.word	0xffffffff


	//   ....[49]....
        /*05e0*/ 	.word	0xffffffff


	//   ....[50]....
        /*05e4*/ 	.word	0xffffffff


	//   ....[51]....
        /*05e8*/ 	.word	0xffffffff


	//   ....[52]....
        /*05ec*/ 	.word	0xffffffff


	//   ....[53]....
        /*05f0*/ 	.word	0xffffffff


	//   ....[54]....
        /*05f4*/ 	.word	0xffffffff


	//   ....[55]....
        /*05f8*/ 	.word	0xffffffff


	//   ....[56]....
        /*05fc*/ 	.word	0xffffffff


	//   ....[57]....
        /*0600*/ 	.word	0xffffffff


	//   ....[58]....
        /*0604*/ 	.word	0xffffffff


	//   ....[59]....
        /*0608*/ 	.word	0xffffffff


	//   ....[60]....
        /*060c*/ 	.word	0xffffffff


	//   ....[61]....
        /*0610*/ 	.word	0xffffffff


	//   ....[62]....
        /*0614*/ 	.word	0xffffffff


	//   ....[63]....
        /*0618*/ 	.word	0xffffffff


	//   ....[64]....
        /*061c*/ 	.word	0xffffffff


	//   ....[65]....
        /*0620*/ 	.word	0xffffffff


	//   ....[66]....
        /*0624*/ 	.word	0xffffffff


	//   ....[67]....
        /*0628*/ 	.word	0xffffffff


	//   ....[68]....
        /*062c*/ 	.word	0xffffffff


	//   ....[69]....
        /*0630*/ 	.word	0xffffffff


	//   ....[70]....
        /*0634*/ 	.word	0xffffffff


	//   ....[71]....
        /*0638*/ 	.word	0xffffffff


	//   ....[72]....
        /*063c*/ 	.word	0xffffffff


	//   ....[73]....
        /*0640*/ 	.word	0xffffffff


	//   ....[74]....
        /*0644*/ 	.word	0xffffffff


	//   ....[75]....
        /*0648*/ 	.word	0xffffffff


	//   ....[76]....
        /*064c*/ 	.word	0xffffffff


	//   ....[77]....
        /*0650*/ 	.word	0xffffffff


	//   ....[78]....
        /*0654*/ 	.word	0xffffffff


	//   ....[79]....
        /*0658*/ 	.word	0xffffffff


	//   ....[80]....
        /*065c*/ 	.word	0xffffffff


	//   ....[81]....
        /*0660*/ 	.word	0xffffffff


	//   ....[82]....
        /*0664*/ 	.word	0xffffffff


	//   ....[83]....
        /*0668*/ 	.word	0xffffffff


	//   ....[84]....
        /*066c*/ 	.word	0xffffffff


	//   ....[85]....
        /*0670*/ 	.word	0xffffffff


	//   ....[86]....
        /*0674*/ 	.word	0xffffffff


	//   ....[87]....
        /*0678*/ 	.word	0xffffffff


	//   ....[88]....
        /*067c*/ 	.word	0xffffffff


	//   ....[89]....
        /*0680*/ 	.word	0xffffffff


	//   ....[90]....
        /*0684*/ 	.word	0xffffffff


	//   ....[91]....
        /*0688*/ 	.word	0xffffffff


	//   ....[92]....
        /*068c*/ 	.word	0xffffffff


	//   ....[93]....
        /*0690*/ 	.word	0xffffffff


	//   ....[94]....
        /*0694*/ 	.word	0xffffffff


	//   ....[95]....
        /*0698*/ 	.word	0xffffffff


	//   ....[96]....
        /*069c*/ 	.word	0xffffffff


	//   ....[97]....
        /*06a0*/ 	.word	0xffffffff


	//   ....[98]....
        /*06a4*/ 	.word	0xffffffff


	//   ....[99]....
        /*06a8*/ 	.word	0xffffffff


	//   ....[100]....
        /*06ac*/ 	.word	0xffffffff


	//   ....[101]....
        /*06b0*/ 	.word	0xffffffff


	//   ....[102]....
        /*06b4*/ 	.word	0xffffffff


	//   ....[103]....
        /*06b8*/ 	.word	0xffffffff


	//   ....[104]....
        /*06bc*/ 	.word	0xffffffff


	//   ....[105]....
        /*06c0*/ 	.word	0xffffffff


	//   ....[106]....
        /*06c4*/ 	.word	0xffffffff


	//   ....[107]....
        /*06c8*/ 	.word	0xffffffff


	//   ....[108]....
        /*06cc*/ 	.word	0xffffffff


	//   ....[109]....
        /*06d0*/ 	.word	0xffffffff


	//   ....[110]....
        /*06d4*/ 	.word	0xffffffff


	//   ....[111]....
        /*06d8*/ 	.word	0xffffffff


	//   ....[112]....
        /*06dc*/ 	.word	0xffffffff


	//   ....[113]....
        /*06e0*/ 	.word	0xffffffff


	//   ....[114]....
        /*06e4*/ 	.word	0xffffffff


	//   ....[115]....
        /*06e8*/ 	.word	0xffffffff


	//   ....[116]....
        /*06ec*/ 	.word	0xffffffff


	//   ....[117]....
        /*06f0*/ 	.word	0xffffffff


	//   ....[118]....
        /*06f4*/ 	.word	0xffffffff


	//   ....[119]....
        /*06f8*/ 	.word	0xffffffff


	//   ....[120]....
        /*06fc*/ 	.word	0xffffffff


	//   ....[121]....
        /*0700*/ 	.word	0xffffffff


	//   ....[122]....
        /*0704*/ 	.word	0xffffffff


	//   ....[123]....
        /*0708*/ 	.word	0xffffffff


	//   ....[124]....
        /*070c*/ 	.word	0xffffffff


	//   ....[125]....
        /*0710*/ 	.word	0xffffffff


	//   ....[126]....
        /*0714*/ 	.word	0xffffffff


	//   ....[127]....
        /*0718*/ 	.word	0xffffffff


	//   ....[128]....
        /*071c*/ 	.word	0xffffffff


	//   ....[129]....
        /*0720*/ 	.word	0xffffffff


	//   ....[130]....
        /*0724*/ 	.word	0x0500000f


	//   ....[131]....
        /*0728*/ 	.word	0x0500000f


	//   ....[132]....
        /*072c*/ 	.word	0x0500000f


	//   ....[133]....
        /*0730*/ 	.word	0x0500000f


	//   ....[134]....
        /*0734*/ 	.word	0x0500000f


	//   ....[135]....
        /*0738*/ 	.word	0x0500000f


	//   ....[136]....
        /*073c*/ 	.word	0x0500000f


	//   ....[137]....
        /*0740*/ 	.word	0x0500000f


	//   ....[138]....
        /*0744*/ 	.word	0x0500000f


	//   ....[139]....
        /*0748*/ 	.word	0x0500000f


	//   ....[140]....
        /*074c*/ 	.word	0x0500000f


	//   ....[141]....
        /*0750*/ 	.word	0x0500000f


	//   ....[142]....
        /*0754*/ 	.word	0x0500000f


	//   ....[143]....
        /*0758*/ 	.word	0x0500000f


	//   ....[144]....
        /*075c*/ 	.word	0x0500000f


	//   ....[145]....
        /*0760*/ 	.word	0x0500000f


	//   ....[146]....
        /*0764*/ 	.word	0x0500000f


	//   ....[147]....
        /*0768*/ 	.word	0x0500000f


	//   ....[148]....
        /*076c*/ 	.word	0x0500000f


	//   ....[149]....
        /*0770*/ 	.word	0x0500000f


	//   ....[150]....
        /*0774*/ 	.word	0x0500000f


	//   ....[151]....
        /*0778*/ 	.word	0x0500000f


	//   ....[152]....
        /*077c*/ 	.word	0x0500000f


	//   ....[153]....
        /*0780*/ 	.word	0x0500000f


	//   ....[154]....
        /*0784*/ 	.word	0x0500000f


	//   ....[155]....
        /*0788*/ 	.word	0x0500000f


	//   ....[156]....
        /*078c*/ 	.word	0x0500000f


	//   ....[157]....
        /*0790*/ 	.word	0x0500000f


	//   ....[158]....
        /*0794*/ 	.word	0x0500000f


	//   ....[159]....
        /*0798*/ 	.word	0x0500000f


	//   ....[160]....
        /*079c*/ 	.word	0x0500000f


	//   ....[161]....
        /*07a0*/ 	.word	0x0500000f


	//   ....[162]....
        /*07a4*/ 	.word	0x0500000f


	//   ....[163]....
        /*07a8*/ 	.word	0x0500000f


	//   ....[164]....
        /*07ac*/ 	.word	0x0500000f


	//   ....[165]....
        /*07b0*/ 	.word	0x0500000f


	//   ....[166]....
        /*07b4*/ 	.word	0x0500000f


	//   ....[167]....
        /*07b8*/ 	.word	0x0500000f


	//   ....[168]....
        /*07bc*/ 	.word	0x0500000f


	//   ....[169]....
        /*07c0*/ 	.word	0x0500000f


	//   ....[170]....
        /*07c4*/ 	.word	0x0500000f


	//   ....[171]....
        /*07c8*/ 	.word	0x0500000f


	//   ....[172]....
        /*07cc*/ 	.word	0x0500000f


	//   ....[173]....
        /*07d0*/ 	.word	0x0500000f


	//   ....[174]....
        /*07d4*/ 	.word	0x0500000f


	//   ....[175]....
        /*07d8*/ 	.word	0x0500000f


	//   ....[176]....
        /*07dc*/ 	.word	0x0500000f


	//   ....[177]....
        /*07e0*/ 	.word	0x0500000f


	//   ....[178]....
        /*07e4*/ 	.word	0x0500000f


	//   ....[179]....
        /*07e8*/ 	.word	0x0500000f


	//   ....[180]....
        /*07ec*/ 	.word	0x0500000f


	//   ....[181]....
        /*07f0*/ 	.word	0x0500000f


	//   ....[182]....
        /*07f4*/ 	.word	0x0500000f


	//   ....[183]....
        /*07f8*/ 	.word	0x0500000f


	//   ....[184]....
        /*07fc*/ 	.word	0x0500000f


	//   ....[185]....
        /*0800*/ 	.word	0x0500000f


	//   ....[186]....
        /*0804*/ 	.word	0x0500000f


	//   ....[187]....
        /*0808*/ 	.word	0x0500000f


	//   ....[188]....
        /*080c*/ 	.word	0x0500000f


	//   ....[189]....
        /*0810*/ 	.word	0x0500000f


	//   ....[190]....
        /*0814*/ 	.word	0x0500000f


	//   ....[191]....
        /*0818*/ 	.word	0x0500000f


	//   ....[192]....
        /*081c*/ 	.word	0x0500000f


	//   ....[193]....
        /*0820*/ 	.word	0x0500000f


	//   ....[194]....
        /*0824*/ 	.word	0x0500000f


	//   ....[195]....
        /*0828*/ 	.word	0x0500000f


	//   ....[196]....
        /*082c*/ 	.word	0x0500000f


	//   ....[197]....
        /*0830*/ 	.word	0x0500000f


	//   ....[198]....
        /*0834*/ 	.word	0x0500000f


	//----- nvinfo : EIATTR_COOP_GROUP_INSTR_OFFSETS
	.align		4
.L_233:
        /*0838*/ 	.byte	0x04, 0x28
        /*083a*/ 	.short	(.L_235 - .L_234)


	//   ....[0]....
.L_234:
        /*083c*/ 	.word	0x00000070


	//   ....[1]....
        /*0840*/ 	.word	0x000001a0


	//   ....[2]....
        /*0844*/ 	.word	0x000001f0


	//   ....[3]....
        /*0848*/ 	.word	0x00000420


	//   ....[4]....
        /*084c*/ 	.word	0x00000580


	//   ....[5]....
        /*0850*/ 	.word	0x000006a0


	//   ....[6]....
        /*0854*/ 	.word	0x00000800


	//   ....[7]....
        /*0858*/ 	.word	0x000061f0


	//   ....[8]....
        /*085c*/ 	.word	0x000069c0


	//   ....[9]....
        /*0860*/ 	.word	0x000069d0


	//   ....[10]....
        /*0864*/ 	.word	0x000069e0


	//   ....[11]....
        /*0868*/ 	.word	0x000069f0


	//   ....[12]....
        /*086c*/ 	.word	0x00006d20


	//   ....[13]....
        /*0870*/ 	.word	0x00006d30


	//   ....[14]....
        /*0874*/ 	.word	0x00006d40


	//   ....[15]....
        /*0878*/ 	.word	0x00006d50


	//   ....[16]....
        /*087c*/ 	.word	0x00008160


	//   ....[17]....
        /*0880*/ 	.word	0x00008170


	//   ....[18]....
        /*0884*/ 	.word	0x00008180


	//   ....[19]....
        /*0888*/ 	.word	0x00008190


	//   ....[20]....
        /*088c*/ 	.word	0x00008290


	//   ....[21]....
        /*0890*/ 	.word	0x000082b0


	//   ....[22]....
        /*0894*/ 	.word	0x00008340


	//   ....[23]....
        /*0898*/ 	.word	0x00008370


	//   ....[24]....
        /*089c*/ 	.word	0x00009ad0


	//   ....[25]....
        /*08a0*/ 	.word	0x00009db0


	//   ....[26]....
        /*08a4*/ 	.word	0x0000b010


	//   ....[27]....
        /*08a8*/ 	.word	0x0000b120


	//   ....[28]....
        /*08ac*/ 	.word	0x0000ba20


	//   ....[29]....
        /*08b0*/ 	.word	0x0000ba90


	//   ....[30]....
        /*08b4*/ 	.word	0x0000d2e0


	//   ....[31]....
        /*08b8*/ 	.word	0x0000d560


	//   ....[32]....
        /*08bc*/ 	.word	0x0000e230


	//   ....[33]....
        /*08c0*/ 	.word	0x0000e390


	//   ....[34]....
        /*08c4*/ 	.word	0x0000ea60


	//   ....[35]....
        /*08c8*/ 	.word	0x0000ead0


	//   ....[36]....
        /*08cc*/ 	.word	0x00010460


	//   ....[37]....
        /*08d0*/ 	.word	0x00010480


	//   ....[38]....
        /*08d4*/ 	.word	0x000109a0


	//   ....[39]....
        /*08d8*/ 	.word	0x00010ac0


	//   ....[40]....
        /*08dc*/ 	.word	0x000124b0


	//   ....[41]....
        /*08e0*/ 	.word	0x00012730


	//   ....[42]....
        /*08e4*/ 	.word	0x000133f0


	//   ....[43]....
        /*08e8*/ 	.word	0x000134a0


	//   ....[44]....
        /*08ec*/ 	.word	0x00013be0


	//   ....[45]....
        /*08f0*/ 	.word	0x00013c20


	//   ....[46]....
        /*08f4*/ 	.word	0x00014c70


	//   ....[47]....
        /*08f8*/ 	.word	0x00014cb0


	//   ....[48]....
        /*08fc*/ 	.word	0x00014d90


	//   ....[49]....
        /*0900*/ 	.word	0x00015040


	//   ....[50]....
        /*0904*/ 	.word	0x00015cb0


	//   ....[51]....
        /*0908*/ 	.word	0x00015cf0


	//   ....[52]....
        /*090c*/ 	.word	0x00015d20


	//   ....[53]....
        /*0910*/ 	.word	0x00015d50


	//   ....[54]....
        /*0914*/ 	.word	0x000161a0


	//   ....[55]....
        /*0918*/ 	.word	0x000161e0


	//   ....[56]....
        /*091c*/ 	.word	0x00016200


	//   ....[57]....
        /*0920*/ 	.word	0x00016240


	//   ....[58]....
        /*0924*/ 	.word	0x00016260


	//   ....[59]....
        /*0928*/ 	.word	0x00016280


	//   ....[60]....
        /*092c*/ 	.word	0x000162a0


	//   ....[61]....
        /*0930*/ 	.word	0x000162d0


	//   ....[62]....
        /*0934*/ 	.word	0x00016af0


	//   ....[63]....
        /*0938*/ 	.word	0x00016b20


	//   ....[64]....
        /*093c*/ 	.word	0x00016b40


	//   ....[65]....
        /*0940*/ 	.word	0x00016b70


	//   ....[66]....
        /*0944*/ 	.word	0x00016ba0


	//   ....[67]....
        /*0948*/ 	.word	0x00016bb0


	//   ....[68]....
        /*094c*/ 	.word	0x00016be0


	//   ....[69]....
        /*0950*/ 	.word	0x00016c50


	//   ....[70]....
        /*0954*/ 	.word	0x00016d70


	//   ....[71]....
        /*0958*/ 	.word	0x00016f60


	//   ....[72]....
        /*095c*/ 	.word	0x00016f90


	//   ....[73]....
        /*0960*/ 	.word	0x00016fc0


	//   ....[74]....
        /*0964*/ 	.word	0x00016ff0


	//   ....[75]....
        /*0968*/ 	.word	0x00017020


	//   ....[76]....
        /*096c*/ 	.word	0x00017050


	//   ....[77]....
        /*0970*/ 	.word	0x000171c0


	//   ....[78]....
        /*0974*/ 	.word	0x000171f0


	//   ....[79]....
        /*0978*/ 	.word	0x00017220


	//   ....[80]....
        /*097c*/ 	.word	0x00017250


	//   ....[81]....
        /*0980*/ 	.word	0x00017280


	//   ....[82]....
        /*0984*/ 	.word	0x000172b0


	//   ....[83]....
        /*0988*/ 	.word	0x00017350


	//   ....[84]....
        /*098c*/ 	.word	0x000173b0


	//   ....[85]....
        /*0990*/ 	.word	0x00017450


	//   ....[86]....
        /*0994*/ 	.word	0x000184e0


	//   ....[87]....
        /*0998*/ 	.word	0x00019b60


	//   ....[88]....
        /*099c*/ 	.word	0x0001a760


	//   ....[89]....
        /*09a0*/ 	.word	0x0001a770


	//   ....[90]....
        /*09a4*/ 	.word	0x0001a790


	//   ....[91]....
        /*09a8*/ 	.word	0x0001a820


	//   ....[92]....
        /*09ac*/ 	.word	0x0001a830


	//   ....[93]....
        /*09b0*/ 	.word	0x0001a8a0


	//   ....[94]....
        /*09b4*/ 	.word	0x0001a8b0


	//   ....[95]....
        /*09b8*/ 	.word	0x0001a920


	//   ....[96]....
        /*09bc*/ 	.word	0x0001a930


	//   ....[97]....
        /*09c0*/ 	.word	0x0001a9a0


	//   ....[98]....
        /*09c4*/ 	.word	0x0001a9b0


	//   ....[99]....
        /*09c8*/ 	.word	0x0001aa20


	//   ....[100]....
        /*09cc*/ 	.word	0x0001aa30


	//   ....[101]....
        /*09d0*/ 	.word	0x0001aaa0


	//   ....[102]....
        /*09d4*/ 	.word	0x0001aab0


	//   ....[103]....
        /*09d8*/ 	.word	0x0001aac0


	//   ....[104]....
        /*09dc*/ 	.word	0x0001ab00


	//   ....[105]....
        /*09e0*/ 	.word	0x0001ab20


	//   ....[106]....
        /*09e4*/ 	.word	0x0001ab70


	//   ....[107]....
        /*09e8*/ 	.word	0x0001ac30


	//   ....[108]....
        /*09ec*/ 	.word	0x0001ac40


	//   ....[109]....
        /*09f0*/ 	.word	0x0001acb0


	//   ....[110]....
        /*09f4*/ 	.word	0x0001acc0


	//   ....[111]....
        /*09f8*/ 	.word	0x0001acd0


	//   ....[112]....
        /*09fc*/ 	.word	0x0001cc40


	//   ....[113]....
        /*0a00*/ 	.word	0x0001cc90


	//   ....[114]....
        /*0a04*/ 	.word	0x0001ccc0


	//   ....[115]....
        /*0a08*/ 	.word	0x0001ccf0


	//   ....[116]....
        /*0a0c*/ 	.word	0x0001cd00


	//   ....[117]....
        /*0a10*/ 	.word	0x0001cd30


	//   ....[118]....
        /*0a14*/ 	.word	0x0001cd60


	//   ....[119]....
        /*0a18*/ 	.word	0x0001cd90


	//   ....[120]....
        /*0a1c*/ 	.word	0x0001cf10


	//   ....[121]....
        /*0a20*/ 	.word	0x0001cf40


	//   ....[122]....
        /*0a24*/ 	.word	0x0001cf70


	//   ....[123]....
        /*0a28*/ 	.word	0x0001cfa0


	//   ....[124]....
        /*0a2c*/ 	.word	0x0001cfd0


	//   ....[125]....
        /*0a30*/ 	.word	0x0001d000


	//   ....[126]....
        /*0a34*/ 	.word	0x0001d0c0


	//   ....[127]....
        /*0a38*/ 	.word	0x0001d0e0


	//   ....[128]....
        /*0a3c*/ 	.word	0x0001d150


	//   ....[129]....
        /*0a40*/ 	.word	0x0001d7f0


	//   ....[130]....
        /*0a44*/ 	.word	0x0001dc50


	//   ....[131]....
        /*0a48*/ 	.word	0x0001dd00


	//   ....[132]....
        /*0a4c*/ 	.word	0x0001dd90


	//   ....[133]....
        /*0a50*/ 	.word	0x0001dde0


	//   ....[134]....
        /*0a54*/ 	.word	0x0001de30


	//   ....[135]....
        /*0a58*/ 	.word	0x0001dec0


	//   ....[136]....
        /*0a5c*/ 	.word	0x0001df50


	//   ....[137]....
        /*0a60*/ 	.word	0x0001dfa0


	//   ....[138]....
        /*0a64*/ 	.word	0x0001dff0


	//   ....[139]....
        /*0a68*/ 	.word	0x0001e0e0


	//   ....[140]....
        /*0a6c*/ 	.word	0x0001e190


	//   ....[141]....
        /*0a70*/ 	.word	0x0001e1e0


	//   ....[142]....
        /*0a74*/ 	.word	0x0001e230


	//   ....[143]....
        /*0a78*/ 	.word	0x0001e3c0


	//   ....[144]....
        /*0a7c*/ 	.word	0x0001e510


	//   ....[145]....
        /*0a80*/ 	.word	0x0001e5c0


	//   ....[146]....
        /*0a84*/ 	.word	0x0001e610


	//   ....[147]....
        /*0a88*/ 	.word	0x0001e980


	//   ....[148]....
        /*0a8c*/ 	.word	0x0001ea20


	//   ....[149]....
        /*0a90*/ 	.word	0x0001ea80


	//   ....[150]....
        /*0a94*/ 	.word	0x0001eaf0


	//   ....[151]....
        /*0a98*/ 	.word	0x0001eb50


	//   ....[152]....
        /*0a9c*/ 	.word	0x0001ebc0


	//   ....[153]....
        /*0aa0*/ 	.word	0x0001ec80


	//   ....[154]....
        /*0aa4*/ 	.word	0x0001ece0


	//   ....[155]....
        /*0aa8*/ 	.word	0x0001eda0


	//   ....[156]....
        /*0aac*/ 	.word	0x0001f080


	//   ....[157]....
        /*0ab0*/ 	.word	0x0001f260


	//   ....[158]....
        /*0ab4*/ 	.word	0x0001f2b0


	//   ....[159]....
        /*0ab8*/ 	.word	0x0001f310


	//   ....[160]....
        /*0abc*/ 	.word	0x0001f3e0


	//   ....[161]....
        /*0ac0*/ 	.word	0x0001f440


	//   ....[162]....
        /*0ac4*/ 	.word	0x0001f520


	//   ....[163]....
        /*0ac8*/ 	.word	0x0001f580


	//   ....[164]....
        /*0acc*/ 	.word	0x0001f660


	//   ....[165]....
        /*0ad0*/ 	.word	0x0001f6c0


	//   ....[166]....
        /*0ad4*/ 	.word	0x0001f7a0


	//   ....[167]....
        /*0ad8*/ 	.word	0x0001f800


	//   ....[168]....
        /*0adc*/ 	.word	0x0001f8e0


	//   ....[169]....
        /*0ae0*/ 	.word	0x0001f940


	//   ....[170]....
        /*0ae4*/ 	.word	0x0001fa20


	//   ....[171]....
        /*0ae8*/ 	.word	0x0001fa80


	//   ....[172]....
        /*0aec*/ 	.word	0x0001fb70


	//   ....[173]....
        /*0af0*/ 	.word	0x0001fbe0


	//   ....[174]....
        /*0af4*/ 	.word	0x0001fcb0


	//   ....[175]....
        /*0af8*/ 	.word	0x0001fd10


	//   ....[176]....
        /*0afc*/ 	.word	0x0001fe00


	//   ....[177]....
        /*0b00*/ 	.word	0x0001fe60


	//   ....[178]....
        /*0b04*/ 	.word	0x0001ff30


	//   ....[179]....
        /*0b08*/ 	.word	0x0001ff90


	//   ....[180]....
        /*0b0c*/ 	.word	0x00020050


	//   ....[181]....
        /*0b10*/ 	.word	0x00020360


	//   ....[182]....
        /*0b14*/ 	.word	0x00020400


	//   ....[183]....
        /*0b18*/ 	.word	0x00020520


	//   ....[184]....
        /*0b1c*/ 	.word	0x00020590


	//   ....[185]....
        /*0b20*/ 	.word	0x00020600


	//   ....[186]....
        /*0b24*/ 	.word	0x00020670


	//   ....[187]....
        /*0b28*/ 	.word	0x000206e0


	//   ....[188]....
        /*0b2c*/ 	.word	0x00020760


	//   ....[189]....
        /*0b30*/ 	.word	0x000207f0


	//   ....[190]....
        /*0b34*/ 	.word	0x00020880


	//   ....[191]....
        /*0b38*/ 	.word	0x000208f0


	//   ....[192]....
        /*0b3c*/ 	.word	0x00020960


	//   ....[193]....
        /*0b40*/ 	.word	0x000209d0


	//   ....[194]....
        /*0b44*/ 	.word	0x00020a50


	//   ....[195]....
        /*0b48*/ 	.word	0x00020ac0


	//   ....[196]....
        /*0b4c*/ 	.word	0x00020b60


	//   ....[197]....
        /*0b50*/ 	.word	0x00020bf0


	//   ....[198]....
        /*0b54*/ 	.word	0x00020d10


	//----- nvinfo : EIATTR_REG_RECONFIG
	.align		4
.L_235:
        /*0b58*/ 	.byte	0x01, 0x54
	.zero		2


	//----- nvinfo : EIATTR_SYSCALL_OFFSETS
	.align		4
        /*0b5c*/ 	.byte	0x04, 0x46
        /*0b5e*/ 	.short	(.L_237 - .L_236)


	//   ....[0]....
.L_236:
        /*0b60*/ 	.word	0x00001b90


	//   ....[1]....
        /*0b64*/ 	.word	0x00001ce0


	//   ....[2]....
        /*0b68*/ 	.word	0x000063c0


	//   ....[3]....
        /*0b6c*/ 	.word	0x000066e0


	//   ....[4]....
        /*0b70*/ 	.word	0x000197c0


	//   ....[5]....
        /*0b74*/ 	.word	0x00019910


	//   ....[6]....
        /*0b78*/ 	.word	0x00019a00


	//   ....[7]....
        /*0b7c*/ 	.word	0x0001a230


	//----- nvinfo : EIATTR_MBARRIER_INSTR_OFFSETS
	.align		4
.L_237:
        /*0b80*/ 	.byte	0x04, 0x39
        /*0b82*/ 	.short	(.L_239 - .L_238)


	//   ....[0]....
.L_238:
        /*0b84*/ 	.word	0x000002d0
        /*0b88*/ 	.word	0x000000ff
        /*0b8c*/ 	.word	0x00016800
        /*0b90*/ 	.short	0x0100
        /*0b92*/ 	.byte	0x08
	.zero		1


	//   ....[1]....
        /*0b94*/ 	.word	0x000002e0
        /*0b98*/ 	.word	0x000000ff
        /*0b9c*/ 	.word	0x00016820
        /*0ba0*/ 	.short	0x0100
        /*0ba2*/ 	.byte	0x08
	.zero		1


	//   ....[2]....
        /*0ba4*/ 	.word	0x000003d0
        /*0ba8*/ 	.word	0x000000ff
        /*0bac*/ 	.word	0x00016830
        /*0bb0*/ 	.short	0x0100
        /*0bb2*/ 	.byte	0x08
	.zero		1


	//   ....[3]....
        /*0bb4*/ 	.word	0x000003e0
        /*0bb8*/ 	.word	0x000000ff
        /*0bbc*/ 	.word	0x00016840
        /*0bc0*/ 	.short	0x0100
        /*0bc2*/ 	.byte	0x08
	.zero		1


	//   ....[4]....
        /*0bc4*/ 	.word	0x000003f0
        /*0bc8*/ 	.word	0x000000ff
        /*0bcc*/ 	.word	0x00016838
        /*0bd0*/ 	.short	0x0100
        /*0bd2*/ 	.byte	0x08
	.zero		1


	//   ....[5]....
        /*0bd4*/ 	.word	0x00000400
        /*0bd8*/ 	.word	0x000000ff
        /*0bdc*/ 	.word	0x00016848
        /*0be0*/ 	.short	0x0100
        /*0be2*/ 	.byte	0x08
	.zero		1


	//   ....[6]....
        /*0be4*/ 	.word	0x00000530
        /*0be8*/ 	.word	0x000000ff
        /*0bec*/ 	.word	0x00016850
        /*0bf0*/ 	.short	0x0100
        /*0bf2*/ 	.byte	0x08
	.zero		1


	//   ....[7]....
        /*0bf4*/ 	.word	0x00000540
        /*0bf8*/ 	.word	0x000000ff
        /*0bfc*/ 	.word	0x00016860
        /*0c00*/ 	.short	0x0100
        /*0c02*/ 	.byte	0x08
	.zero		1


	//   ....[8]....
        /*0c04*/ 	.word	0x00000550
        /*0c08*/ 	.word	0x000000ff
        /*0c0c*/ 	.word	0x00016858
        /*0c10*/ 	.short	0x0100
        /*0c12*/ 	.byte	0x08
	.zero		1


	//   ....[9]....
        /*0c14*/ 	.word	0x00000560
        /*0c18*/ 	.word	0x000000ff
        /*0c1c*/ 	.word	0x00016868
        /*0c20*/ 	.short	0x0100
        /*0c22*/ 	.byte	0x08
	.zero		1


	//   ....[10]....
        /*0c24*/ 	.word	0x00000650
        /*0c28*/ 	.word	0x000000ff
        /*0c2c*/ 	.word	0x00016870
        /*0c30*/ 	.short	0x0100
        /*0c32*/ 	.byte	0x06
	.zero		1


	//   ....[11]....
        /*0c34*/ 	.word	0x00000660
        /*0c38*/ 	.word	0x000000ff
        /*0c3c*/ 	.word	0x00016880
        /*0c40*/ 	.short	0x0100
        /*0c42*/ 	.byte	0x06
	.zero		1


	//   ....[12]....
        /*0c44*/ 	.word	0x00000670
        /*0c48*/ 	.word	0x000000ff
        /*0c4c*/ 	.word	0x00016878
        /*0c50*/ 	.short	0x0100
        /*0c52*/ 	.byte	0x06
	.zero		1


	//   ....[13]....
        /*0c54*/ 	.word	0x00000680
        /*0c58*/ 	.word	0x000000ff
        /*0c5c*/ 	.word	0x00016888
        /*0c60*/ 	.short	0x0100
        /*0c62*/ 	.byte	0x06
	.zero		1


	//   ....[14]....
        /*0c64*/ 	.word	0x000007b0
        /*0c68*/ 	.word	0x000000ff
        /*0c6c*/ 	.word	0x00016890
        /*0c70*/ 	.short	0x0100
        /*0c72*/ 	.byte	0x08
	.zero		1


	//   ....[15]....
        /*0c74*/ 	.word	0x000007c0
        /*0c78*/ 	.word	0x000000ff
        /*0c7c*/ 	.word	0x000168a0
        /*0c80*/ 	.short	0x0100
        /*0c82*/ 	.byte	0x08
	.zero		1


	//   ....[16]....
        /*0c84*/ 	.word	0x000007d0
        /*0c88*/ 	.word	0x000000ff
        /*0c8c*/ 	.word	0x00016898
        /*0c90*/ 	.short	0x0100
        /*0c92*/ 	.byte	0x08
	.zero		1


	//   ....[17]....
        /*0c94*/ 	.word	0x000007e0
        /*0c98*/ 	.word	0x000000ff
        /*0c9c*/ 	.word	0x000168a8
        /*0ca0*/ 	.short	0x0100
        /*0ca2*/ 	.byte	0x08
	.zero		1


	//   ....[18]....
        /*0ca4*/ 	.word	0x00000910
        /*0ca8*/ 	.word	0x000000ff
        /*0cac*/ 	.word	0x000168b0
        /*0cb0*/ 	.short	0x0100
        /*0cb2*/ 	.byte	0x08
	.zero		1


	//   ....[19]....
        /*0cb4*/ 	.word	0x00000920
        /*0cb8*/ 	.word	0x000000ff
        /*0cbc*/ 	.word	0x000168c0
        /*0cc0*/ 	.short	0x0100
        /*0cc2*/ 	.byte	0x08
	.zero		1


	//   ....[20]....
        /*0cc4*/ 	.word	0x00000930
        /*0cc8*/ 	.word	0x000000ff
        /*0ccc*/ 	.word	0x000168b8
        /*0cd0*/ 	.short	0x0100
        /*0cd2*/ 	.byte	0x08
	.zero		1


	//   ....[21]....
        /*0cd4*/ 	.word	0x00000940
        /*0cd8*/ 	.word	0x000000ff
        /*0cdc*/ 	.word	0x000168c8
        /*0ce0*/ 	.short	0x0100
        /*0ce2*/ 	.byte	0x08
	.zero		1


	//   ....[22]....
        /*0ce4*/ 	.word	0x00002f30
        /*0ce8*/ 	.word	0x0000004f
        /*0cec*/ 	.word	0x00016890
        /*0cf0*/ 	.short	0x010a
        /*0cf2*/ 	.byte	0x3f
	.zero		1


	//   ....[23]....
        /*0cf4*/ 	.word	0x000042f0
        /*0cf8*/ 	.word	0x0000004f
        /*0cfc*/ 	.word	0x00016890
        /*0d00*/ 	.short	0x010a
        /*0d02*/ 	.byte	0x3f
	.zero		1


	//   ....[24]....
        /*0d04*/ 	.word	0x000054e0
        /*0d08*/ 	.word	0x0000004f
        /*0d0c*/ 	.word	0x00016890
        /*0d10*/ 	.short	0x010a
        /*0d12*/ 	.byte	0x3f
	.zero		1


	//   ....[25]....
        /*0d14*/ 	.word	0x000056f0
        /*0d18*/ 	.word	0x0000000c
        /*0d1c*/ 	.word	0x00000000
        /*0d20*/ 	.short	0x0101
        /*0d22*/ 	.byte	0x3f
	.zero		1


	//   ....[26]....
        /*0d24*/ 	.word	0x00005730
        /*0d28*/ 	.word	0x0000004f
        /*0d2c*/ 	.word	0x000168b0
        /*0d30*/ 	.short	0x010a
        /*0d32*/ 	.byte	0x3f
	.zero		1


	//   ....[27]....
        /*0d34*/ 	.word	0x00005b00
        /*0d38*/ 	.word	0x0000004f
        /*0d3c*/ 	.word	0x00000000
        /*0d40*/ 	.short	0x0101
        /*0d42*/ 	.byte	0x3f
	.zero		1


	//   ....[28]....
        /*0d44*/ 	.word	0x00006460
        /*0d48*/ 	.word	0x00000002
        /*0d4c*/ 	.word	0x00016800
        /*0d50*/ 	.short	0x010a
        /*0d52*/ 	.byte	0x3f
	.zero		1


	//   ....[29]....
        /*0d54*/ 	.word	0x000064b0
        /*0d58*/ 	.word	0x00000002
        /*0d5c*/ 	.word	0x00016800
        /*0d60*/ 	.short	0x010a
        /*0d62*/ 	.byte	0x3f
	.zero		1


	//   ....[30]....
        /*0d64*/ 	.word	0x00006fc0
        /*0d68*/ 	.word	0x00000002
        /*0d6c*/ 	.word	0x00016800
        /*0d70*/ 	.short	0x010a
        /*0d72*/ 	.byte	0x3f
	.zero		1


	//   ....[31]....
        /*0d74*/ 	.word	0x00008600
        /*0d78*/ 	.word	0x00000002
        /*0d7c*/ 	.word	0x00016800
        /*0d80*/ 	.short	0x010a
        /*0d82*/ 	.byte	0x3f
	.zero		1


	//   ....[32]....
        /*0d84*/ 	.word	0x00009640
        /*0d88*/ 	.word	0x00000007
        /*0d8c*/ 	.word	0x00016830
        /*0d90*/ 	.short	0x010a
        /*0d92*/ 	.byte	0x3f
	.zero		1


	//   ....[33]....
        /*0d94*/ 	.word	0x000096b0
        /*0d98*/ 	.word	0x00000007
        /*0d9c*/ 	.word	0x00016830
        /*0da0*/ 	.short	0x010a
        /*0da2*/ 	.byte	0x3f
	.zero		1


	//   ....[34]....
        /*0da4*/ 	.word	0x00009bd0
        /*0da8*/ 	.word	0x00000004
        /*0dac*/ 	.word	0x00000000
        /*0db0*/ 	.short	0x0101
        /*0db2*/ 	.byte	0x3f
	.zero		1


	//   ....[35]....
        /*0db4*/ 	.word	0x0000ca60
        /*0db8*/ 	.word	0x0000000b
        /*0dbc*/ 	.word	0x00016830
        /*0dc0*/ 	.short	0x010a
        /*0dc2*/ 	.byte	0x3f
	.zero		1


	//   ....[36]....
        /*0dc4*/ 	.word	0x0000cab0
        /*0dc8*/ 	.word	0x0000000b
        /*0dcc*/ 	.word	0x00016830
        /*0dd0*/ 	.short	0x010a
        /*0dd2*/ 	.byte	0x3f
	.zero		1


	//   ....[37]....
        /*0dd4*/ 	.word	0x0000cdc0
        /*0dd8*/ 	.word	0x0000000b
        /*0ddc*/ 	.word	0x00016850
        /*0de0*/ 	.short	0x010a
        /*0de2*/ 	.byte	0x3f
	.zero		1


	//   ....[38]....
        /*0de4*/ 	.word	0x0000ce00
        /*0de8*/ 	.word	0x0000000b
        /*0dec*/ 	.word	0x00016850
        /*0df0*/ 	.short	0x010a
        /*0df2*/ 	.byte	0x3f
	.zero		1


	//   ....[39]....
        /*0df4*/ 	.word	0x0000d340
        /*0df8*/ 	.word	0x0000000a
        /*0dfc*/ 	.word	0x00000000
        /*0e00*/ 	.short	0x0101
        /*0e02*/ 	.byte	0x3f
	.zero		1


	//   ....[40]....
        /*0e04*/ 	.word	0x0000ec80
        /*0e08*/ 	.word	0x00000022
        /*0e0c*/ 	.word	0x00000000
        /*0e10*/ 	.short	0x0101
        /*0e12*/ 	.byte	0x3f
	.zero		1


	//   ....[41]....
        /*0e14*/ 	.word	0x0000fd20
        /*0e18*/ 	.word	0x00000000
        /*0e1c*/ 	.word	0x00016830
        /*0e20*/ 	.short	0x010a
        /*0e22*/ 	.byte	0x3f
	.zero		1


	//   ....[42]....
        /*0e24*/ 	.word	0x0000fd70
        /*0e28*/ 	.word	0x00000000
        /*0e2c*/ 	.word	0x00016830
        /*0e30*/ 	.short	0x010a
        /*0e32*/ 	.byte	0x3f
	.zero		1


	//   ....[43]....
        /*0e34*/ 	.word	0x00010080
        /*0e38*/ 	.word	0x00000003
        /*0e3c*/ 	.word	0x00016850
        /*0e40*/ 	.short	0x010a
        /*0e42*/ 	.byte	0x3f
	.zero		1


	//   ....[44]....
        /*0e44*/ 	.word	0x000100c0
        /*0e48*/ 	.word	0x00000003
        /*0e4c*/ 	.word	0x00016850
        /*0e50*/ 	.short	0x010a
        /*0e52*/ 	.byte	0x3f
	.zero		1


	//   ....[45]....
        /*0e54*/ 	.word	0x00011170
        /*0e58*/ 	.word	0x0000002e
        /*0e5c*/ 	.word	0x00000000
        /*0e60*/ 	.short	0x0101
        /*0e62*/ 	.byte	0x3f
	.zero		1


	//   ....[46]....
        /*0e64*/ 	.word	0x00011190
        /*0e68*/ 	.word	0x00000032
        /*0e6c*/ 	.word	0x00000000
        /*0e70*/ 	.short	0x0101
        /*0e72*/ 	.byte	0x3f
	.zero		1


	//   ....[47]....
        /*0e74*/ 	.word	0x00011c50
        /*0e78*/ 	.word	0x00000000
        /*0e7c*/ 	.word	0x00016830
        /*0e80*/ 	.short	0x010a
        /*0e82*/ 	.byte	0x3f
	.zero		1


	//   ....[48]....
        /*0e84*/ 	.word	0x00011ca0
        /*0e88*/ 	.word	0x00000000
        /*0e8c*/ 	.word	0x00016830
        /*0e90*/ 	.short	0x010a
        /*0e92*/ 	.byte	0x3f
	.zero		1


	//   ....[49]....
        /*0e94*/ 	.word	0x00011fb0
        /*0e98*/ 	.word	0x00000003
        /*0e9c*/ 	.word	0x00016850
        /*0ea0*/ 	.short	0x010a
        /*0ea2*/ 	.byte	0x3f
	.zero		1


	//   ....[50]....
        /*0ea4*/ 	.word	0x00011ff0
        /*0ea8*/ 	.word	0x00000003
        /*0eac*/ 	.word	0x00016850
        /*0eb0*/ 	.short	0x010a
        /*0eb2*/ 	.byte	0x3f
	.zero		1


	//   ....[51]....
        /*0eb4*/ 	.word	0x00012570
        /*0eb8*/ 	.word	0x00000003
        /*0ebc*/ 	.word	0x00000000
        /*0ec0*/ 	.short	0x0101
        /*0ec2*/ 	.byte	0x3f
	.zero		1


	//   ....[52]....
        /*0ec4*/ 	.word	0x00014050
        /*0ec8*/ 	.word	0x00000022
        /*0ecc*/ 	.word	0x00000000
        /*0ed0*/ 	.short	0x0101
        /*0ed2*/ 	.byte	0x3f
	.zero		1


	//   ....[53]....
        /*0ed4*/ 	.word	0x00014b60
        /*0ed8*/ 	.word	0x0000000b
        /*0edc*/ 	.word	0x00016850
        /*0ee0*/ 	.short	0x010a
        /*0ee2*/ 	.byte	0x3f
	.zero		1


	//   ....[54]....
        /*0ee4*/ 	.word	0x00014bd0
        /*0ee8*/ 	.word	0x0000000b
        /*0eec*/ 	.word	0x00016850
        /*0ef0*/ 	.short	0x010a
        /*0ef2*/ 	.byte	0x3f
	.zero		1


	//   ....[55]....
        /*0ef4*/ 	.word	0x000151c0
        /*0ef8*/ 	.word	0x00000004
        /*0efc*/ 	.word	0x00000000
        /*0f00*/ 	.short	0x0101
        /*0f02*/ 	.byte	0x3f
	.zero		1


	//   ....[56]....
        /*0f04*/ 	.word	0x00016270
        /*0f08*/ 	.word	0x00000000
        /*0f0c*/ 	.word	0x00000000
        /*0f10*/ 	.short	0x0101
        /*0f12*/ 	.byte	0x3f
	.zero		1


	//   ....[57]....
        /*0f14*/ 	.word	0x000185c0
        /*0f18*/ 	.word	0x00000016
        /*0f1c*/ 	.word	0x00016820
        /*0f20*/ 	.short	0x010a
        /*0f22*/ 	.byte	0x3f
	.zero		1


	//   ....[58]....
        /*0f24*/ 	.word	0x00018670
        /*0f28*/ 	.word	0x00000005
        /*0f2c*/ 	.word	0x000168a0
        /*0f30*/ 	.short	0x010a
        /*0f32*/ 	.byte	0x3f
	.zero		1


	//   ....[59]....
        /*0f34*/ 	.word	0x000188b0
        /*0f38*/ 	.word	0x00000005
        /*0f3c*/ 	.word	0x000168c0
        /*0f40*/ 	.short	0x010a
        /*0f42*/ 	.byte	0x3f
	.zero		1


	//   ....[60]....
        /*0f44*/ 	.word	0x00018c10
        /*0f48*/ 	.word	0x00000005
        /*0f4c*/ 	.word	0x000168a0
        /*0f50*/ 	.short	0x010a
        /*0f52*/ 	.byte	0x3f
	.zero		1


	//   ....[61]....
        /*0f54*/ 	.word	0x00018e30
        /*0f58*/ 	.word	0x00000005
        /*0f5c*/ 	.word	0x000168c0
        /*0f60*/ 	.short	0x010a
        /*0f62*/ 	.byte	0x3f
	.zero		1


	//   ....[62]....
        /*0f64*/ 	.word	0x00019d80
        /*0f68*/ 	.word	0x00000000
        /*0f6c*/ 	.word	0x00016840
        /*0f70*/ 	.short	0x010a
        /*0f72*/ 	.byte	0x3f
	.zero		1


	//   ....[63]....
        /*0f74*/ 	.word	0x0001adc0
        /*0f78*/ 	.word	0x00000016
        /*0f7c*/ 	.word	0x00016800
        /*0f80*/ 	.short	0x0107
        /*0f82*/ 	.byte	0x3f
	.zero		1


	//   ....[64]....
        /*0f84*/ 	.word	0x0001aec0
        /*0f88*/ 	.word	0x00000016
        /*0f8c*/ 	.word	0x00016800
        /*0f90*/ 	.short	0x0101
        /*0f92*/ 	.byte	0x3f
	.zero		1


	//   ....[65]....
        /*0f94*/ 	.word	0x0001aef0
        /*0f98*/ 	.word	0x00000016
        /*0f9c*/ 	.word	0x00016820
        /*0fa0*/ 	.short	0x010a
        /*0fa2*/ 	.byte	0x3f
	.zero		1


	//   ....[66]....
        /*0fa4*/ 	.word	0x0001b230
        /*0fa8*/ 	.word	0x00000002
        /*0fac*/ 	.word	0x00016840
        /*0fb0*/ 	.short	0x010a
        /*0fb2*/ 	.byte	0x3f
	.zero		1


	//   ....[67]....
        /*0fb4*/ 	.word	0x0001b4b0
        /*0fb8*/ 	.word	0x00000003
        /*0fbc*/ 	.word	0x00000060
        /*0fc0*/ 	.short	0x010a
        /*0fc2*/ 	.byte	0x3f
	.zero		1


	//   ....[68]....
        /*0fc4*/ 	.word	0x0001ba20
        /*0fc8*/ 	.word	0x00000002
        /*0fcc*/ 	.word	0x00016840
        /*0fd0*/ 	.short	0x010a
        /*0fd2*/ 	.byte	0x3f
	.zero		1


	//   ....[69]....
        /*0fd4*/ 	.word	0x0001bca0
        /*0fd8*/ 	.word	0x0000000a
        /*0fdc*/ 	.word	0x00000060
        /*0fe0*/ 	.short	0x010a
        /*0fe2*/ 	.byte	0x3f
	.zero		1


	//   ....[70]....
        /*0fe4*/ 	.word	0x0001c140
        /*0fe8*/ 	.word	0x00000002
        /*0fec*/ 	.word	0x00016840
        /*0ff0*/ 	.short	0x010a
        /*0ff2*/ 	.byte	0x3f
	.zero		1


	//   ....[71]....
        /*0ff4*/ 	.word	0x0001c3d0
        /*0ff8*/ 	.word	0x00000005
        /*0ffc*/ 	.word	0x00000060
        /*1000*/ 	.short	0x010a
        /*1002*/ 	.byte	0x3f
	.zero		1


	//   ....[72]....
        /*1004*/ 	.word	0x0001c820
        /*1008*/ 	.word	0x00000003
        /*100c*/ 	.word	0x00016860
        /*1010*/ 	.short	0x010a
        /*1012*/ 	.byte	0x3f
	.zero		1


	//   ....[73]....
        /*1014*/ 	.word	0x0001d770
        /*1018*/ 	.word	0x00000009
        /*101c*/ 	.word	0x00016820
        /*1020*/ 	.short	0x010a
        /*1022*/ 	.byte	0x3f
	.zero		1


	//   ....[74]....
        /*1024*/ 	.word	0x0001d900
        /*1028*/ 	.word	0x00000005
        /*102c*/ 	.word	0x00000000
        /*1030*/ 	.short	0x010a
        /*1032*/ 	.byte	0x3f
	.zero		1


	//   ....[75]....
        /*1034*/ 	.word	0x0001d970
        /*1038*/ 	.word	0x00000003
        /*103c*/ 	.word	0x00000000
        /*1040*/ 	.short	0x010a
        /*1042*/ 	.byte	0x3f
	.zero		1


	//   ....[76]....
        /*1044*/ 	.word	0x0001d9d0
        /*1048*/ 	.word	0x00000017
        /*104c*/ 	.word	0x00000000
        /*1050*/ 	.short	0x010a
        /*1052*/ 	.byte	0x3f
	.zero		1


	//   ....[77]....
        /*1054*/ 	.word	0x0001da00
        /*1058*/ 	.word	0x00000007
        /*105c*/ 	.word	0x00000000
        /*1060*/ 	.short	0x010a
        /*1062*/ 	.byte	0x3f
	.zero		1


	//   ....[78]....
        /*1064*/ 	.word	0x0001da60
        /*1068*/ 	.word	0x0000004f
        /*106c*/ 	.word	0x00016890
        /*1070*/ 	.short	0x010a
        /*1072*/ 	.byte	0x3f
	.zero		1


	//   ....[79]....
        /*1074*/ 	.word	0x0001dab0
        /*1078*/ 	.word	0x0000004f
        /*107c*/ 	.word	0x00016890
        /*1080*/ 	.short	0x010a
        /*1082*/ 	.byte	0x3f
	.zero		1


	//   ....[80]....
        /*1084*/ 	.word	0x0001db00
        /*1088*/ 	.word	0x0000004f
        /*108c*/ 	.word	0x00016890
        /*1090*/ 	.short	0x010a
        /*1092*/ 	.byte	0x3f
	.zero		1


	//   ....[81]....
        /*1094*/ 	.word	0x0001db50
        /*1098*/ 	.word	0x0000004f
        /*109c*/ 	.word	0x000168b0
        /*10a0*/ 	.short	0x010a
        /*10a2*/ 	.byte	0x3f
	.zero		1


	//   ....[82]....
        /*10a4*/ 	.word	0x0001e020
        /*10a8*/ 	.word	0x00000002
        /*10ac*/ 	.word	0x00016800
        /*10b0*/ 	.short	0x010a
        /*10b2*/ 	.byte	0x3f
	.zero		1


	//   ....[83]....
        /*10b4*/ 	.word	0x0001e640
        /*10b8*/ 	.word	0x00000002
        /*10bc*/ 	.word	0x00016800
        /*10c0*/ 	.short	0x010a
        /*10c2*/ 	.byte	0x3f
	.zero		1


	//   ....[84]....
        /*10c4*/ 	.word	0x0001e690
        /*10c8*/ 	.word	0x00000007
        /*10cc*/ 	.word	0x00016830
        /*10d0*/ 	.short	0x010a
        /*10d2*/ 	.byte	0x3f
	.zero		1


	//   ....[85]....
        /*10d4*/ 	.word	0x0001e6e0
        /*10d8*/ 	.word	0x0000000b
        /*10dc*/ 	.word	0x00016830
        /*10e0*/ 	.short	0x010a
        /*10e2*/ 	.byte	0x3f
	.zero		1


	//   ....[86]....
        /*10e4*/ 	.word	0x0001e730
        /*10e8*/ 	.word	0x0000000b
        /*10ec*/ 	.word	0x00016850
        /*10f0*/ 	.short	0x010a
        /*10f2*/ 	.byte	0x3f
	.zero		1


	//   ....[87]....
        /*10f4*/ 	.word	0x0001e780
        /*10f8*/ 	.word	0x00000000
        /*10fc*/ 	.word	0x00016830
        /*1100*/ 	.short	0x010a
        /*1102*/ 	.byte	0x3f
	.zero		1


	//   ....[88]....
        /*1104*/ 	.word	0x0001e7d0
        /*1108*/ 	.word	0x00000003
        /*110c*/ 	.word	0x00016850
        /*1110*/ 	.short	0x010a
        /*1112*/ 	.byte	0x3f
	.zero		1


	//   ....[89]....
        /*1114*/ 	.word	0x0001e820
        /*1118*/ 	.word	0x00000000
        /*111c*/ 	.word	0x00016830
        /*1120*/ 	.short	0x010a
        /*1122*/ 	.byte	0x3f
	.zero		1


	//   ....[90]....
        /*1124*/ 	.word	0x0001e870
        /*1128*/ 	.word	0x00000003
        /*112c*/ 	.word	0x00016850
        /*1130*/ 	.short	0x010a
        /*1132*/ 	.byte	0x3f
	.zero		1


	//   ....[91]....
        /*1134*/ 	.word	0x0001e8c0
        /*1138*/ 	.word	0x0000000b
        /*113c*/ 	.word	0x00016850
        /*1140*/ 	.short	0x010a
        /*1142*/ 	.byte	0x3f
	.zero		1


	//   ....[92]....
        /*1144*/ 	.word	0x0001ee60
        /*1148*/ 	.word	0x00000016
        /*114c*/ 	.word	0x00016820
        /*1150*/ 	.short	0x010a
        /*1152*/ 	.byte	0x3f
	.zero		1


	//   ....[93]....
        /*1154*/ 	.word	0x0001eeb0
        /*1158*/ 	.word	0x00000005
        /*115c*/ 	.word	0x000168a0
        /*1160*/ 	.short	0x010a
        /*1162*/ 	.byte	0x3f
	.zero		1


	//   ....[94]....
        /*1164*/ 	.word	0x0001ef00
        /*1168*/ 	.word	0x00000005
        /*116c*/ 	.word	0x000168c0
        /*1170*/ 	.short	0x010a
        /*1172*/ 	.byte	0x3f
	.zero		1


	//   ....[95]....
        /*1174*/ 	.word	0x0001ef50
        /*1178*/ 	.word	0x00000005
        /*117c*/ 	.word	0x000168a0
        /*1180*/ 	.short	0x010a
        /*1182*/ 	.byte	0x3f
	.zero		1


	//   ....[96]....
        /*1184*/ 	.word	0x0001efa0
        /*1188*/ 	.word	0x00000005
        /*118c*/ 	.word	0x000168c0
        /*1190*/ 	.short	0x010a
        /*1192*/ 	.byte	0x3f
	.zero		1


	//   ....[97]....
        /*1194*/ 	.word	0x0001f140
        /*1198*/ 	.word	0x00000000
        /*119c*/ 	.word	0x00016840
        /*11a0*/ 	.short	0x010a
        /*11a2*/ 	.byte	0x3f
	.zero		1


	//   ....[98]....
        /*11a4*/ 	.word	0x00020080
        /*11a8*/ 	.word	0x00000016
        /*11ac*/ 	.word	0x00016820
        /*11b0*/ 	.short	0x010a
        /*11b2*/ 	.byte	0x3f
	.zero		1


	//   ....[99]....
        /*11b4*/ 	.word	0x000200d0
        /*11b8*/ 	.word	0x00000002
        /*11bc*/ 	.word	0x00016840
        /*11c0*/ 	.short	0x010a
        /*11c2*/ 	.byte	0x3f
	.zero		1


	//   ....[100]....
        /*11c4*/ 	.word	0x00020120
        /*11c8*/ 	.word	0x00000003
        /*11cc*/ 	.word	0x00000060
        /*11d0*/ 	.short	0x010a
        /*11d2*/ 	.byte	0x3f
	.zero		1


	//   ....[101]....
        /*11d4*/ 	.word	0x00020170
        /*11d8*/ 	.word	0x00000002
        /*11dc*/ 	.word	0x00016840
        /*11e0*/ 	.short	0x010a
        /*11e2*/ 	.byte	0x3f
	.zero		1


	//   ....[102]....
        /*11e4*/ 	.word	0x000201c0
        /*11e8*/ 	.word	0x0000000a
        /*11ec*/ 	.word	0x00000060
        /*11f0*/ 	.short	0x010a
        /*11f2*/ 	.byte	0x3f
	.zero		1


	//   ....[103]....
        /*11f4*/ 	.word	0x00020210
        /*11f8*/ 	.word	0x00000002
        /*11fc*/ 	.word	0x00016840
        /*1200*/ 	.short	0x010a
        /*1202*/ 	.byte	0x3f
	.zero		1


	//   ....[104]....
        /*1204*/ 	.word	0x00020260
        /*1208*/ 	.word	0x00000005
        /*120c*/ 	.word	0x00000060
        /*1210*/ 	.short	0x010a
        /*1212*/ 	.byte	0x3f
	.zero		1


	//   ....[105]....
        /*1214*/ 	.word	0x000202b0
        /*1218*/ 	.word	0x00000003
        /*121c*/ 	.word	0x00016860
        /*1220*/ 	.short	0x010a
        /*1222*/ 	.byte	0x3f
	.zero		1


	//   ....[106]....
        /*1224*/ 	.word	0x00020c30
        /*1228*/ 	.word	0x00000009
        /*122c*/ 	.word	0x00016820
        /*1230*/ 	.short	0x010a
        /*1232*/ 	.byte	0x3f
	.zero		1


	//   ....[107]....
        /*1234*/ 	.word	0x00020dd0
        /*1238*/ 	.word	0x00000005
        /*123c*/ 	.word	0x00000000
        /*1240*/ 	.short	0x010a
        /*1242*/ 	.byte	0x3f
	.zero		1


	//   ....[108]....
        /*1244*/ 	.word	0x00020e20
        /*1248*/ 	.word	0x00000003
        /*124c*/ 	.word	0x00000000
        /*1250*/ 	.short	0x010a
        /*1252*/ 	.byte	0x3f
	.zero		1


	//   ....[109]....
        /*1254*/ 	.word	0x00020e70
        /*1258*/ 	.word	0x00000017
        /*125c*/ 	.word	0x00000000
        /*1260*/ 	.short	0x010a
        /*1262*/ 	.byte	0x3f
	.zero		1


	//----- nvinfo : EIATTR_NUM_MBARRIERS
	.align		4
.L_239:
        /*1264*/ 	.byte	0x03, 0x38
        /*1266*/ 	.short	0x0016


	//----- nvinfo : EIATTR_EXIT_INSTR_OFFSETS
	.align		4
        /*1268*/ 	.byte	0x04, 0x1c
        /*126a*/ 	.short	(.L_241 - .L_240)


	//   ....[0]....
.L_240:
        /*126c*/ 	.word	0x0001da50


	//----- nvinfo : EIATTR_MAX_THREADS
	.align		4
.L_241:
        /*1270*/ 	.byte	0x04, 0x05
        /*1272*/ 	.short	(.L_243 - .L_242)
.L_242:
        /*1274*/ 	.word	0x00000200
        /*1278*/ 	.word	0x00000001
        /*127c*/ 	.word	0x00000001


	//----- nvinfo : EIATTR_CRS_STACK_SIZE
	.align		4
.L_243:
        /*1280*/ 	.byte	0x04, 0x1e
        /*1282*/ 	.short	(.L_245 - .L_244)
.L_244:
        /*1284*/ 	.word	0x00000000


	//----- nvinfo : EIATTR_CBANK_PARAM_SIZE
	.align		4
.L_245:
        /*1288*/ 	.byte	0x03, 0x19
        /*128a*/ 	.short	0x0af0


	//----- nvinfo : EIATTR_PARAM_CBANK
	.align		4
        /*128c*/ 	.byte	0x04, 0x0a
        /*128e*/ 	.short	(.L_247 - .L_246)
	.align		4
.L_246:
        /*1290*/ 	.word	index@(.nv.constant0._ZN7cutlass13device_kernelIN5flash11enable_sm90INS1_16FlashAttnFwdSm90INS1_25CollectiveMainloopFwdSm90ILi2EN4cute5tupleIJNS5_1CILi1EEES8_S8_EEENS6_IJNS7_ILi192EEENS7_ILi128EEENS7_ILi64EEEEEELi64ENS_10bfloat16_tEfNS_4arch4Sm90ELb0ELb1ELb0ELb1ELb0ELb1ELb0ELb1ELb1ELb1ELb0ELb0EEENS1_21CollectiveEpilogueFwdINS6_IJSA_SC_SB_EEES9_SE_SG_Li384ELb1ELb1ELb0ELb0EEENS1_36VarlenDynamicPersistentTileSchedulerILi192ELi128ELi384ELi128ELb0ELb1ELb1ELb1ELb0ELb1EEEEEEEEEvNT_6ParamsE)
        /*1294*/ 	.short	0x0210
        /*1296*/ 	.short	0x0af0


	//----- nvinfo : EIATTR_SW_WAR
	.align		4
.L_247:
        /*1298*/ 	.byte	0x04, 0x36
        /*129a*/ 	.short	(.L_249 - .L_248)
.L_248:
        /*129c*/ 	.word	0x00000008
.L_249:


//--------------------- .nv.info._ZN7cutlass13device_kernelIN5flash11enable_sm90INS1_16FlashAttnFwdSm90INS1_25CollectiveMainloopFwdSm90ILi2EN4cute5tupleIJNS5_1CILi1EEES8_S8_EEENS6_IJNS7_ILi192EEENS7_ILi128EEENS7_ILi64EEEEEELi64ENS_10bfloat16_tEfNS_4arch4Sm90ELb1ELb0ELb0ELb0ELb0ELb0ELb0ELb1ELb1ELb1ELb0ELb0EEENS1_21CollectiveEpilogueFwdINS6_IJSA_SC_SB_EEES9_SE_SG_Li384ELb0ELb1ELb0ELb0EEENS1_30DynamicPersistentTileSchedulerILi384ELi128ELb0ELb1ELb1EEEEEEEEEvNT_6ParamsE --------------------------
	.section	.nv.info._ZN7cutlass13device_kernelIN5flash11enable_sm90INS1_16FlashAttnFwdSm90INS1_25CollectiveMainloopFwdSm90ILi2EN4cute5tupleIJNS5_1CILi1EEES8_S8_EEENS6_IJNS7_ILi192EEENS7_ILi128EEENS7_ILi64EEEEEELi64ENS_10bfloat16_tEfNS_4arch4Sm90ELb1ELb0ELb0ELb0ELb0ELb0ELb0ELb1ELb1ELb1ELb0ELb0EEENS1_21CollectiveEpilogueFwdINS6_IJSA_SC_SB_EEES9_SE_SG_Li384ELb0ELb1ELb0ELb0EEENS1_30DynamicPersistentTileSchedulerILi384ELi128ELb0ELb1ELb1EEEEEEEEEvNT_6ParamsE,"",@"SHT_CUDA_INFO"
	.sectionflags	@""
	.align	4


	//----- nvinfo : EIATTR_CUDA_API_VERSION
	.align		4
        /*0000*/ 	.byte	0x04, 0x37
        /*0002*/ 	.short	(.L_251 - .L_250)
.L_250:
        /*0004*/ 	.word	0x00000082


	//----- nvinfo : EIATTR_KPARAM_INFO
	.align		4
.L_251:
        /*0008*/ 	.byte	0x04, 0x17
        /*000a*/ 	.short	(.L_253 - .L_252)
.L_252:
        /*000c*/ 	.word	0x00000000
        /*0010*/ 	.short	0x0000
        /*0012*/ 	.short	0x0070
        /*0014*/ 	.byte	0x00, 0xf0, 0x01, 0x2a


	//----- nvinfo : EIATTR_SPARSE_MMA_MASK
	.align		4
.L_253:
        /*0018*/ 	.byte	0x03, 0x50
        /*001a*/ 	.short	0x0000


	//----- nvinfo : EIATTR_MAXREG_COUNT
	.align		4
        /*001c*/ 	.byte	0x03, 0x1b
        /*001e*/ 	.short	0x0080


	//----- nvinfo : EIATTR_NUM_BARRIERS
	.align		4
        /*0020*/ 	.byte	0x02, 0x4c
        /*0022*/ 	.byte	0x10
	.zero		1


	//----- nvinfo : EIATTR_EXTERNS
	.align		4
        /*0024*/ 	.byte	0x04, 0x0f
        /*0026*/ 	.short	(.L_255 - .L_254)


	//   ....[0]....
	.align		4
.L_254:
        /*0028*/ 	.word	index@(__assertfail)


	//----- nvinfo : EIATTR_ANNOTATIONS
	.align		4
.L_255:
        /*002c*/ 	.byte	0x04, 0x55
        /*002e*/ 	.short	(.L_257 - .L_256)


	//   ....[0]....
.L_256:
        /*0030*/ 	.word	0x00000001
        /*0034*/ 	.byte	0x70, 0x97, 0x00, 0x00, 0x01, 0x00, 0x00, 0x00, 0x80, 0x97, 0x00, 0x00, 0x01, 0x00, 0x00, 0x00
        /*0044*/ 	.byte	0x00, 0x98, 0x00, 0x00, 0x01, 0x00, 0x00, 0x00, 0x50, 0xb4, 0x00, 0x00, 0x01, 0x00, 0x00, 0x00
        /*0054*/ 	.byte	0x70, 0xb4, 0x00, 0x00, 0x01, 0x00, 0x00, 0x00, 0xb0, 0xce, 0x00, 0x00, 0x01, 0x00, 0x00, 0x00
        /*0064*/ 	.byte	0x50, 0xd0, 0x00, 0x00


	//----- nvinfo : EIATTR_MERCURY_ISA_VERSION
	.align		4
.L_257:
        /*0068*/ 	.byte	0x03, 0x5f
        /*006a*/ 	.short	0x0101


	//----- nvinfo : EIATTR_INT_WARP_WIDE_INSTR_OFFSETS
	.align		4
        /*006c*/ 	.byte	0x04, 0x31
        /*006e*/ 	.short	(.L_259 - .L_258)


	//   ....[0]....
.L_258:
        /*0070*/ 	.word	0x00000130


	//   ....[1]....
        /*0074*/ 	.word	0x00000170


	//   ....[2]....
        /*0078*/ 	.word	0x000001e0


	//   ....[3]....
        /*007c*/ 	.word	0x00009e10


	//   ....[4]....
        /*0080*/ 	.word	0x00009ea0


	//   ....[5]....
        /*0084*/ 	.word	0x0000cb20


	//   ....[6]....
        /*0088*/ 	.word	0x0000cbb0


	//----- nvinfo : EIATTR_COOP_GROUP_MASK_REGIDS
	.align		4
.L_259:
        /*008c*/ 	.byte	0x04, 0x29
        /*008e*/ 	.short	(.L_261 - .L_260)


	//   ....[0]....
.L_260:
        /*0090*/ 	.word	0xffffffff


	//   ....[1]....
        /*0094*/ 	.word	0xffffffff


	//   ....[2]....
        /*0098*/ 	.word	0xffffffff


	//   ....[3]....
        /*009c*/ 	.word	0xffffffff


	//   ....[4]....
        /*00a0*/ 	.word	0xffffffff


	//   ....[5]....
        /*00a4*/ 	.word	0xffffffff


	//   ....[6]....
        /*00a8*/ 	.word	0xffffffff


	//   ....[7]....
        /*00ac*/ 	.word	0xffffffff


	//   ....[8]....
        /*00b0*/ 	.word	0xffffffff


	//   ....[9]....
        /*00b4*/ 	.word	0xffffffff


	//   ....[10]....
        /*00b8*/ 	.word	0xffffffff


	//   ....[11]....
        /*00bc*/ 	.word	0xffffffff


	//   ....[12]....
        /*00c0*/ 	.word	0xffffffff


	//   ....[13]....
        /*00c4*/ 	.word	0xffffffff


	//   ....[14]....
        /*00c8*/ 	.word	0xffffffff


	//   ....[15]....
        /*00cc*/ 	.word	0xffffffff


	//   ....[16]....
        /*00d0*/ 	.word	0xffffffff


	//   ....[17]....
        /*00d4*/ 	.word	0xffffffff


	//   ....[18]....
        /*00d8*/ 	.word	0xffffffff


	//   ....[19]....
        /*00dc*/ 	.word	0xffffffff


	//   ....[20]....
        /*00e0*/ 	.word	0xffffffff


	//   ....[21]....
        /*00e4*/ 	.word	0xffffffff


	//   ....[22]....
        /*00e8*/ 	.word	0xffffffff


	//   ....[23]....
        /*00ec*/ 	.word	0xffffffff


	//   ....[24]....
        /*00f0*/ 	.word	0xffffffff


	//   ....[25]....
        /*00f4*/ 	.word	0xffffffff


	//   ....[26]....
        /*00f8*/ 	.word	0xffffffff


	//   ....[27]....
        /*00fc*/ 	.word	0xffffffff


	//   ....[28]....
        /*0100*/ 	.word	0xffffffff


	//   ....[29]....
        /*0104*/ 	.word	0xffffffff


	//   ....[30]....
        /*0108*/ 	.word	0xffffffff


	//   ....[31]....
        /*010c*/ 	.word	0xffffffff


	//   ....[32]....
        /*0110*/ 	.word	0xffffffff


	//   ....[33]....
        /*0114*/ 	.word	0xffffffff


	//   ....[34]....
        /*0118*/ 	.word	0xffffffff


	//   ....[35]....
        /*011c*/ 	.word	0xffffffff


	//   ....[36]....
        /*0120*/ 	.word	0xffffffff


	//   ....[37]....
        /*0124*/ 	.word	0xffffffff


	//   ....[38]....
        /*0128*/ 	.word	0xffffffff


	//   ....[39]....
        /*012c*/ 	.word	0xffffffff


	//   ....[40]....
        /*0130*/ 	.word	0xffffffff


	//   ....[41]....
        /*0134*/ 	.word	0xffffffff


	//   ....[42]....
        /*0138*/ 	.word	0xffffffff


	//   ....[43]....
        /*013c*/ 	.word	0xffffffff


	//   ....[44]....
        /*0140*/ 	.word	0xffffffff


	//   ....[45]....
        /*0144*/ 	.word	0xffffffff


	//   ....[46]....
        /*0148*/ 	.word	0xffffffff


	//   ....[47]....
        /*014c*/ 	.word	0xffffffff


	//   ....[48]....
        /*0150*/ 	.word	0xffffffff


	//   ....[49]....
        /*0154*/ 	.word	0xffffffff


	//   ....[50]....
        /*0158*/ 	.word	0xffffffff


	//   ....[51]....
        /*015c*/ 	.word	0xffffffff


	//   ....[52]....
        /*0160*/ 	.word	0xffffffff


	//   ....[53]....
        /*0164*/ 	.word	0xffffffff


	//   ....[54]....
        /*0168*/ 	.word	0xffffffff


	//   ....[55]....
        /*016c*/ 	.word	0xffffffff


	//   ....[56]....
        /*0170*/ 	.word	0xffffffff


	//   ....[57]....
        /*0174*/ 	.word	0xffffffff


	//   ....[58]....
        /*0178*/ 	.word	0xffffffff


	//   ....[59]....
        /*017c*/ 	.word	0xffffffff


	//   ....[60]....
        /*0180*/ 	.word	0xffffffff


	//   ....[61]....
        /*0184*/ 	.word	0xffffffff


	//   ....[62]....
        /*0188*/ 	.word	0xffffffff


	//   ....[63]....
        /*018c*/ 	.word	0xffffffff


	//   ....[64]....
        /*0190*/ 	.word	0xffffffff


	//   ....[65]....
        /*0194*/ 	.word	0xffffffff


	//   ....[66]....
        /*0198*/ 	.word	0xffffffff


	//   ....[67]....
        /*019c*/ 	.word	0xffffffff


	//   ....[68]....
        /*01a0*/ 	.word	0xffffffff


	//   ....[69]....
        /*01a4*/ 	.word	0xffffffff


	//   ....[70]....
        /*01a8*/ 	.word	0xffffffff


	//   ....[71]....
        /*01ac*/ 	.word	0xffffffff


	//   ....[72]....
        /*01b0*/ 	.word	0xffffffff


	//   ....[73]....
        /*01b4*/ 	.word	0xffffffff


	//   ....[74]....
        /*01b8*/ 	.word	0xffffffff


	//   ....[75]....
        /*01bc*/ 	.word	0xffffffff


	//   ....[76]....
        /*01c0*/ 	.word	0x0500000f


	//   ....[77]....
        /*01c4*/ 	.word	0x0500000f


	//   ....[78]....
        /*01c8*/ 	.word	0x0500000f


	//   ....[79]....
        /*01cc*/ 	.word	0x0500000f


	//   ....[80]....
        /*01d0*/ 	.word	0x0500000f


	//   ....[81]....
        /*01d4*/ 	.word	0x0500000f


	//   ....[82]....
        /*01d8*/ 	.word	0x0500000f


	//   ....[83]....
        /*01dc*/ 	.word	0x0500000f


	//   ....[84]....
        /*01e0*/ 	.word	0x0500000f


	//   ....[85]....
        /*01e4*/ 	.word	0x0500000f


	//   ....[86]....
        /*01e8*/ 	.word	0x0500000f


	//   ....[87]....
        /*01ec*/ 	.word	0x0500000f


	//   ....[88]....
        /*01f0*/ 	.word	0x0500000f


	//   ....[89]....
        /*01f4*/ 	.word	0x0500000f


	//   ....[90]....
        /*01f8*/ 	.word	0x0500000f


	//   ....[91]....
        /*01fc*/ 	.word	0x0500000f


	//   ....[92]....
        /*0200*/ 	.word	0x0500000f


	//   ....[93]....
        /*0204*/ 	.word	0x0500000f


	//   ....[94]....
        /*0208*/ 	.word	0x0500000f


	//   ....[95]....
        /*020c*/ 	.word	0x0500000f


	//   ....[96]....
        /*0210*/ 	.word	0x0500000f


	//   ....[97]....
        /*0214*/ 	.word	0x0500000f


	//   ....[98]....
        /*0218*/ 	.word	0x0500000f


	//   ....[99]....
        /*021c*/ 	.word	0x0500000f


	//   ....[100]....
        /*0220*/ 	.word	0x0500000f


	//   ....[101]....
        /*0224*/ 	.word	0x0500000f


	//   ....[102]....
        /*0228*/ 	.word	0x0500000f


	//----- nvinfo : EIATTR_COOP_GROUP_INSTR_OFFSETS
	.align		4
.L_261:
        /*022c*/ 	.byte	0x04, 0x28
        /*022e*/ 	.short	(.L_263 - .L_262)


	//   ....[0]....
.L_262:
        /*0230*/ 	.word	0x00000070


	//   ....[1]....
        /*0234*/ 	.word	0x00000140


	//   ....[2]....
        /*0238*/ 	.word	0x00000190


	//   ....[3]....
        /*023c*/ 	.word	0x000003c0


	//   ....[4]....
        /*0240*/ 	.word	0x00000520


	//   ....[5]....
        /*0244*/ 	.word	0x00000640


	//   ....[6]....
        /*0248*/ 	.word	0x000007a0


	//   ....[7]....
        /*024c*/ 	.word	0x00001350


	//   ....[8]....
        /*0250*/ 	.word	0x00001a10


	//   ....[9]....
        /*0254*/ 	.word	0x00002190


	//   ....[10]....
        /*0258*/ 	.word	0x000021a0


	//   ....[11]....
        /*025c*/ 	.word	0x000021c0


	//   ....[12]....
        /*0260*/ 	.word	0x00002c50


	//   ....[13]....
        /*0264*/ 	.word	0x00002cb0


	//   ....[14]....
        /*0268*/ 	.word	0x00003c20


	//   ....[15]....
        /*026c*/ 	.word	0x00003c60


	//   ....[16]....
        /*0270*/ 	.word	0x00004370


	//   ....[17]....
        /*0274*/ 	.word	0x000044a0


	//   ....[18]....
        /*0278*/ 	.word	0x00004d50


	//   ....[19]....
        /*027c*/ 	.word	0x00004dc0


	//   ....[20]....
        /*0280*/ 	.word	0x00006420


	//   ....[21]....
        /*0284*/ 	.word	0x00006450


	//   ....[22]....
        /*0288*/ 	.word	0x000069b0


	//   ....[23]....
        /*028c*/ 	.word	0x00006a40


	//   ....[24]....
        /*0290*/ 	.word	0x00007b40


	//   ....[25]....
        /*0294*/ 	.word	0x00007b80


	//   ....[26]....
        /*0298*/ 	.word	0x00007c90


	//   ....[27]....
        /*029c*/ 	.word	0x00007ca0


	//   ....[28]....
        /*02a0*/ 	.word	0x00008840


	//   ....[29]....
        /*02a4*/ 	.word	0x00008870


	//   ....[30]....
        /*02a8*/ 	.word	0x000088a0


	//   ....[31]....
        /*02ac*/ 	.word	0x000088d0


	//   ....[32]....
        /*02b0*/ 	.word	0x00008d50


	//   ....[33]....
        /*02b4*/ 	.word	0x00008d90


	//   ....[34]....
        /*02b8*/ 	.word	0x00008db0


	//   ....[35]....
        /*02bc*/ 	.word	0x00008de0


	//   ....[36]....
        /*02c0*/ 	.word	0x00008e00


	//   ....[37]....
        /*02c4*/ 	.word	0x00008e10


	//   ....[38]....
        /*02c8*/ 	.word	0x00008e30


	//   ....[39]....
        /*02cc*/ 	.word	0x00008e50


	//   ....[40]....
        /*02d0*/ 	.word	0x000094b0


	//   ....[41]....
        /*02d4*/ 	.word	0x000094f0


	//   ....[42]....
        /*02d8*/ 	.word	0x00009520


	//   ....[43]....
        /*02dc*/ 	.word	0x00009550


	//   ....[44]....
        /*02e0*/ 	.word	0x00009570


	//   ....[45]....
        /*02e4*/ 	.word	0x00009580


	//   ....[46]....
        /*02e8*/ 	.word	0x00009590


	//   ....[47]....
        /*02ec*/ 	.word	0x000095b0


	//   ....[48]....
        /*02f0*/ 	.word	0x00009730


	//   ....[49]....
        /*02f4*/ 	.word	0x0000a3d0


	//   ....[50]....
        /*02f8*/ 	.word	0x0000add0


	//   ....[51]....
        /*02fc*/ 	.word	0x0000ae00


	//   ....[52]....
        /*0300*/ 	.word	0x0000ae30


	//   ....[53]....
        /*0304*/ 	.word	0x0000aec0


	//   ....[54]....
        /*0308*/ 	.word	0x0000aef0


	//   ....[55]....
        /*030c*/ 	.word	0x0000af00


	//   ....[56]....
        /*0310*/ 	.word	0x0000af40


	//   ....[57]....
        /*0314*/ 	.word	0x0000af70


	//   ....[58]....
        /*0318*/ 	.word	0x0000afe0


	//   ....[59]....
        /*031c*/ 	.word	0x0000aff0


	//   ....[60]....
        /*0320*/ 	.word	0x0000b030


	//   ....[61]....
        /*0324*/ 	.word	0x0000b060


	//   ....[62]....
        /*0328*/ 	.word	0x0000b0d0


	//   ....[63]....
        /*032c*/ 	.word	0x0000b0e0


	//   ....[64]....
        /*0330*/ 	.word	0x0000b100


	//   ....[65]....
        /*0334*/ 	.word	0x0000b130


	//   ....[66]....
        /*0338*/ 	.word	0x0000b190


	//   ....[67]....
        /*033c*/ 	.word	0x0000b1a0


	//   ....[68]....
        /*0340*/ 	.word	0x0000b200


	//   ....[69]....
        /*0344*/ 	.word	0x0000b250


	//   ....[70]....
        /*0348*/ 	.word	0x0000b270


	//   ....[71]....
        /*034c*/ 	.word	0x0000b2b0


	//   ....[72]....
        /*0350*/ 	.word	0x0000b2c0


	//   ....[73]....
        /*0354*/ 	.word	0x0000b310


	//   ....[74]....
        /*0358*/ 	.word	0x0000cf90


	//   ....[75]....
        /*035c*/ 	.word	0x0000d170


	//   ....[76]....
        /*0360*/ 	.word	0x0000d6d0


	//   ....[77]....
        /*0364*/ 	.word	0x0000d830


	//   ....[78]....
        /*0368*/ 	.word	0x0000d890


	//   ....[79]....
        /*036c*/ 	.word	0x0000d950


	//   ....[80]....
        /*0370*/ 	.word	0x0000da00


	//   ....[81]....
        /*0374*/ 	.word	0x0000da80


	//   ....[82]....
        /*0378*/ 	.word	0x0000db20


	//   ....[83]....
        /*037c*/ 	.word	0x0000db80


	//   ....[84]....
        /*0380*/ 	.word	0x0000dc60


	//   ....[85]....
        /*0384*/ 	.word	0x0000dce0


	//   ....[86]....
        /*0388*/ 	.word	0x0000dd80


	//   ....[87]....
        /*038c*/ 	.word	0x0000dde0


	//   ....[88]....
        /*0390*/ 	.word	0x0000dec0


	//   ....[89]....
        /*0394*/ 	.word	0x0000df40


	//   ....[90]....
        /*0398*/ 	.word	0x0000dfe0


	//   ....[91]....
        /*039c*/ 	.word	0x0000e040


	//   ....[92]....
        /*03a0*/ 	.word	0x0000e0f0


	//   ....[93]....
        /*03a4*/ 	.word	0x0000e170


	//   ....[94]....
        /*03a8*/ 	.word	0x0000e250


	//   ....[95]....
        /*03ac*/ 	.word	0x0000e2b0


	//   ....[96]....
        /*03b0*/ 	.word	0x0000e360


	//   ....[97]....
        /*03b4*/ 	.word	0x0000e3c0


	//   ....[98]....
        /*03b8*/ 	.word	0x0000e480


	//   ....[99]....
        /*03bc*/ 	.word	0x0000e500


	//   ....[100]....
        /*03c0*/ 	.word	0x0000e5a0


	//   ....[101]....
        /*03c4*/ 	.word	0x0000e8b0


	//   ....[102]....
        /*03c8*/ 	.word	0x0000e9d0


	//----- nvinfo : EIATTR_REG_RECONFIG
	.align		4
.L_263:
        /*03cc*/ 	.byte	0x01, 0x54
	.zero		2


	//----- nvinfo : EIATTR_SYSCALL_OFFSETS
	.align		4
        /*03d0*/ 	.byte	0x04, 0x46
        /*03d2*/ 	.short	(.L_265 - .L_264)


	//   ....[0]....
.L_264:
        /*03d4*/ 	.word	0x00001530


	//   ....[1]....
        /*03d8*/ 	.word	0x0000a000


	//   ....[2]....
        /*03dc*/ 	.word	0x0000a150


	//   ....[3]....
        /*03e0*/ 	.word	0x0000a240


	//   ....[4]....
        /*03e4*/ 	.word	0x0000a940


	//----- nvinfo : EIATTR_MBARRIER_INSTR_OFFSETS
	.align		4
.L_265:
        /*03e8*/ 	.byte	0x04, 0x39
        /*03ea*/ 	.short	(.L_267 - .L_266)


	//   ....[0]....
.L_266:
        /*03ec*/ 	.word	0x00000270
        /*03f0*/ 	.word	0x000000ff
        /*03f4*/ 	.word	0x00016800
        /*03f8*/ 	.short	0x0100
        /*03fa*/ 	.byte	0x08
	.zero		1


	//   ....[1]....
        /*03fc*/ 	.word	0x00000280
        /*0400*/ 	.word	0x000000ff
        /*0404*/ 	.word	0x00016820
        /*0408*/ 	.short	0x0100
        /*040a*/ 	.byte	0x08
	.zero		1


	//   ....[2]....
        /*040c*/ 	.word	0x00000370
        /*0410*/ 	.word	0x000000ff
        /*0414*/ 	.word	0x00016830
        /*0418*/ 	.short	0x0100
        /*041a*/ 	.byte	0x08
	.zero		1


	//   ....[3]....
        /*041c*/ 	.word	0x00000380
        /*0420*/ 	.word	0x000000ff
        /*0424*/ 	.word	0x00016840
        /*0428*/ 	.short	0x0100
        /*042a*/ 	.byte	0x08
	.zero		1


	//   ....[4]....
        /*042c*/ 	.word	0x00000390
        /*0430*/ 	.word	0x000000ff
        /*0434*/ 	.word	0x00016838
        /*0438*/ 	.short	0x0100
        /*043a*/ 	.byte	0x08
	.zero		1


	//   ....[5]....
        /*043c*/ 	.word	0x000003a0
        /*0440*/ 	.word	0x000000ff
        /*0444*/ 	.word	0x00016848
        /*0448*/ 	.short	0x0100
        /*044a*/ 	.byte	0x08
	.zero		1


	//   ....[6]....
        /*044c*/ 	.word	0x000004d0
        /*0450*/ 	.word	0x000000ff
        /*0454*/ 	.word	0x00016850
        /*0458*/ 	.short	0x0100
        /*045a*/ 	.byte	0x08
	.zero		1


	//   ....[7]....
        /*045c*/ 	.word	0x000004e0
        /*0460*/ 	.word	0x000000ff
        /*0464*/ 	.word	0x00016860
        /*0468*/ 	.short	0x0100
        /*046a*/ 	.byte	0x08
	.zero		1


	//   ....[8]....
        /*046c*/ 	.word	0x000004f0
        /*0470*/ 	.word	0x000000ff
        /*0474*/ 	.word	0x00016858
        /*0478*/ 	.short	0x0100
        /*047a*/ 	.byte	0x08
	.zero		1


	//   ....[9]....
        /*047c*/ 	.word	0x00000500
        /*0480*/ 	.word	0x000000ff
        /*0484*/ 	.word	0x00016868
        /*0488*/ 	.short	0x0100
        /*048a*/ 	.byte	0x08
	.zero		1


	//   ....[10]....
        /*048c*/ 	.word	0x000005f0
        /*0490*/ 	.word	0x000000ff
        /*0494*/ 	.word	0x00016870
        /*0498*/ 	.short	0x0100
        /*049a*/ 	.byte	0x06
	.zero		1


	//   ....[11]....
        /*049c*/ 	.word	0x00000600
        /*04a0*/ 	.word	0x000000ff
        /*04a4*/ 	.word	0x00016880
        /*04a8*/ 	.short	0x0100
        /*04aa*/ 	.byte	0x06
	.zero		1


	//   ....[12]....
        /*04ac*/ 	.word	0x00000610
        /*04b0*/ 	.word	0x000000ff
        /*04b4*/ 	.word	0x00016878
        /*04b8*/ 	.short	0x0100
        /*04ba*/ 	.byte	0x06
	.zero		1


	//   ....[13]....
        /*04bc*/ 	.word	0x00000620
        /*04c0*/ 	.word	0x000000ff
        /*04c4*/ 	.word	0x00016888
        /*04c8*/ 	.short	0x0100
        /*04ca*/ 	.byte	0x06
	.zero		1


	//   ....[14]....
        /*04cc*/ 	.word	0x00000750
        /*04d0*/ 	.word	0x000000ff
        /*04d4*/ 	.word	0x00016890
        /*04d8*/ 	.short	0x0100
        /*04da*/ 	.byte	0x08
	.zero		1


	//   ....[15]....
        /*04dc*/ 	.word	0x00000760
        /*04e0*/ 	.word	0x000000ff
        /*04e4*/ 	.word	0x000168a0
        /*04e8*/ 	.short	0x0100
        /*04ea*/ 	.byte	0x08
	.zero		1


	//   ....[16]....
        /*04ec*/ 	.word	0x00000770
        /*04f0*/ 	.word	0x000000ff
        /*04f4*/ 	.word	0x00016898
        /*04f8*/ 	.short	0x0100
        /*04fa*/ 	.byte	0x08
	.zero		1


	//   ....[17]....
        /*04fc*/ 	.word	0x00000780
        /*0500*/ 	.word	0x000000ff
        /*0504*/ 	.word	0x000168a8
        /*0508*/ 	.short	0x0100
        /*050a*/ 	.byte	0x08
	.zero		1


	//   ....[18]....
        /*050c*/ 	.word	0x000008b0
        /*0510*/ 	.word	0x000000ff
        /*0514*/ 	.word	0x000168b0
        /*0518*/ 	.short	0x0100
        /*051a*/ 	.byte	0x08
	.zero		1


	//   ....[19]....
        /*051c*/ 	.word	0x000008c0
        /*0520*/ 	.word	0x000000ff
        /*0524*/ 	.word	0x000168c0
        /*0528*/ 	.short	0x0100
        /*052a*/ 	.byte	0x08
	.zero		1


	//   ....[20]....
        /*052c*/ 	.word	0x000008d0
        /*0530*/ 	.word	0x000000ff
        /*0534*/ 	.word	0x000168b8
        /*0538*/ 	.short	0x0100
        /*053a*/ 	.byte	0x08
	.zero		1


	//   ....[21]....
        /*053c*/ 	.word	0x000008e0
        /*0540*/ 	.word	0x000000ff
        /*0544*/ 	.word	0x000168c8
        /*0548*/ 	.short	0x0100
        /*054a*/ 	.byte	0x08
	.zero		1


	//   ....[22]....
        /*054c*/ 	.word	0x000015b0
        /*0550*/ 	.word	0x000000ff
        /*0554*/ 	.word	0x00016800
        /*0558*/ 	.short	0x010a
        /*055a*/ 	.byte	0x2d
	.zero		1


	//   ....[23]....
        /*055c*/ 	.word	0x00001630
        /*0560*/ 	.word	0x00000002
        /*0564*/ 	.word	0x00016830
        /*0568*/ 	.short	0x010a
        /*056a*/ 	.byte	0x3f
	.zero		1


	//   ....[24]....
        /*056c*/ 	.word	0x00001690
        /*0570*/ 	.word	0x00000002
        /*0574*/ 	.word	0x00016830
        /*0578*/ 	.short	0x010a
        /*057a*/ 	.byte	0x3f
	.zero		1


	//   ....[25]....
        /*057c*/ 	.word	0x00001bd0
        /*0580*/ 	.word	0x00000002
        /*0584*/ 	.word	0x00000000
        /*0588*/ 	.short	0x0101
        /*058a*/ 	.byte	0x3f
	.zero		1


	//   ....[26]....
        /*058c*/ 	.word	0x00003870
        /*0590*/ 	.word	0x000000ff
        /*0594*/ 	.word	0x00016830
        /*0598*/ 	.short	0x010a
        /*059a*/ 	.byte	0x06
	.zero		1


	//   ....[27]....
        /*059c*/ 	.word	0x000038b0
        /*05a0*/ 	.word	0x000000ff
        /*05a4*/ 	.word	0x00016830
        /*05a8*/ 	.short	0x010a
        /*05aa*/ 	.byte	0x06
	.zero		1


	//   ....[28]....
        /*05ac*/ 	.word	0x00003a90
        /*05b0*/ 	.word	0x000000ff
        /*05b4*/ 	.word	0x00016850
        /*05b8*/ 	.short	0x010a
        /*05ba*/ 	.byte	0x06
	.zero		1


	//   ....[29]....
        /*05bc*/ 	.word	0x00003ad0
        /*05c0*/ 	.word	0x000000ff
        /*05c4*/ 	.word	0x00016850
        /*05c8*/ 	.short	0x010a
        /*05ca*/ 	.byte	0x06
	.zero		1


	//   ....[30]....
        /*05cc*/ 	.word	0x00005340
        /*05d0*/ 	.word	0x00000024
        /*05d4*/ 	.word	0x00000000
        /*05d8*/ 	.short	0x0101
        /*05da*/ 	.byte	0x3f
	.zero		1


	//   ....[31]....
        /*05dc*/ 	.word	0x00005600
        /*05e0*/ 	.word	0x00000024
        /*05e4*/ 	.word	0x00000000
        /*05e8*/ 	.short	0x0101
        /*05ea*/ 	.byte	0x3f
	.zero		1


	//   ....[32]....
        /*05ec*/ 	.word	0x00005ea0
        /*05f0*/ 	.word	0x000000ff
        /*05f4*/ 	.word	0x00016830
        /*05f8*/ 	.short	0x010a
        /*05fa*/ 	.byte	0x06
	.zero		1


	//   ....[33]....
        /*05fc*/ 	.word	0x00005ee0
        /*0600*/ 	.word	0x000000ff
        /*0604*/ 	.word	0x00016830
        /*0608*/ 	.short	0x010a
        /*060a*/ 	.byte	0x06
	.zero		1


	//   ....[34]....
        /*060c*/ 	.word	0x000060c0
        /*0610*/ 	.word	0x000000ff
        /*0614*/ 	.word	0x00016850
        /*0618*/ 	.short	0x010a
        /*061a*/ 	.byte	0x06
	.zero		1


	//   ....[35]....
        /*061c*/ 	.word	0x00006100
        /*0620*/ 	.word	0x000000ff
        /*0624*/ 	.word	0x00016850
        /*0628*/ 	.short	0x010a
        /*062a*/ 	.byte	0x06
	.zero		1


	//   ....[36]....
        /*062c*/ 	.word	0x000073d0
        /*0630*/ 	.word	0x0000001f
        /*0634*/ 	.word	0x00000000
        /*0638*/ 	.short	0x0101
        /*063a*/ 	.byte	0x3f
	.zero		1


	//   ....[37]....
        /*063c*/ 	.word	0x00007580
        /*0640*/ 	.word	0x0000001f
        /*0644*/ 	.word	0x00000000
        /*0648*/ 	.short	0x0101
        /*064a*/ 	.byte	0x3f
	.zero		1


	//   ....[38]....
        /*064c*/ 	.word	0x00007ab0
        /*0650*/ 	.word	0x000000ff
        /*0654*/ 	.word	0x00016850
        /*0658*/ 	.short	0x010a
        /*065a*/ 	.byte	0x05
	.zero		1


	//   ....[39]....
        /*065c*/ 	.word	0x00007af0
        /*0660*/ 	.word	0x000000ff
        /*0664*/ 	.word	0x00016850
        /*0668*/ 	.short	0x010a
        /*066a*/ 	.byte	0x05
	.zero		1


	//   ....[40]....
        /*066c*/ 	.word	0x00008020
        /*0670*/ 	.word	0x00000008
        /*0674*/ 	.word	0x00000000
        /*0678*/ 	.short	0x0101
        /*067a*/ 	.byte	0x3f
	.zero		1


	//   ....[41]....
        /*067c*/ 	.word	0x00008c60
        /*0680*/ 	.word	0x00000000
        /*0684*/ 	.word	0x00000000
        /*0688*/ 	.short	0x0101
        /*068a*/ 	.byte	0x3f
	.zero		1


	//   ....[42]....
        /*068c*/ 	.word	0x0000a5f0
        /*0690*/ 	.word	0x00000003
        /*0694*/ 	.word	0x00016840
        /*0698*/ 	.short	0x010a
        /*069a*/ 	.byte	0x3f
	.zero		1


	//   ....[43]....
        /*069c*/ 	.word	0x0000b3e0
        /*06a0*/ 	.word	0x00000011
        /*06a4*/ 	.word	0x00016800
        /*06a8*/ 	.short	0x0107
        /*06aa*/ 	.byte	0x3f
	.zero		1


	//   ....[44]....
        /*06ac*/ 	.word	0x0000b4d0
        /*06b0*/ 	.word	0x00000011
        /*06b4*/ 	.word	0x00016800
        /*06b8*/ 	.short	0x0101
        /*06ba*/ 	.byte	0x3f
	.zero		1


	//   ....[45]....
        /*06bc*/ 	.word	0x0000b4f0
        /*06c0*/ 	.word	0x00000011
        /*06c4*/ 	.word	0x00016820
        /*06c8*/ 	.short	0x010a
        /*06ca*/ 	.byte	0x3f
	.zero		1


	//   ....[46]....
        /*06cc*/ 	.word	0x0000b800
        /*06d0*/ 	.word	0x00000002
        /*06d4*/ 	.word	0x00016840
        /*06d8*/ 	.short	0x010a
        /*06da*/ 	.byte	0x3f
	.zero		1


	//   ....[47]....
        /*06dc*/ 	.word	0x0000ba30
        /*06e0*/ 	.word	0x00000002
        /*06e4*/ 	.word	0x00000060
        /*06e8*/ 	.short	0x010a
        /*06ea*/ 	.byte	0x3f
	.zero		1


	//   ....[48]....
        /*06ec*/ 	.word	0x0000bf60
        /*06f0*/ 	.word	0x00000002
        /*06f4*/ 	.word	0x00016840
        /*06f8*/ 	.short	0x010a
        /*06fa*/ 	.byte	0x3f
	.zero		1


	//   ....[49]....
        /*06fc*/ 	.word	0x0000c190
        /*0700*/ 	.word	0x00000005
        /*0704*/ 	.word	0x00000060
        /*0708*/ 	.short	0x010a
        /*070a*/ 	.byte	0x3f
	.zero		1


	//   ....[50]....
        /*070c*/ 	.word	0x0000c600
        /*0710*/ 	.word	0x00000002
        /*0714*/ 	.word	0x00016840
        /*0718*/ 	.short	0x010a
        /*071a*/ 	.byte	0x3f
	.zero		1


	//   ....[51]....
        /*071c*/ 	.word	0x0000c840
        /*0720*/ 	.word	0x00000005
        /*0724*/ 	.word	0x00000060
        /*0728*/ 	.short	0x010a
        /*072a*/ 	.byte	0x3f
	.zero		1


	//   ....[52]....
        /*072c*/ 	.word	0x0000cc50
        /*0730*/ 	.word	0x00000003
        /*0734*/ 	.word	0x00016860
        /*0738*/ 	.short	0x010a
        /*073a*/ 	.byte	0x3f
	.zero		1


	//   ....[53]....
        /*073c*/ 	.word	0x0000d0f0
        /*0740*/ 	.word	0x00000007
        /*0744*/ 	.word	0x00016820
        /*0748*/ 	.short	0x010a
        /*074a*/ 	.byte	0x3f
	.zero		1


	//   ....[54]....
        /*074c*/ 	.word	0x0000d290
        /*0750*/ 	.word	0x00000005
        /*0754*/ 	.word	0x00000000
        /*0758*/ 	.short	0x010a
        /*075a*/ 	.byte	0x3f
	.zero		1


	//   ....[55]....
        /*075c*/ 	.word	0x0000d300
        /*0760*/ 	.word	0x00000003
        /*0764*/ 	.word	0x00000000
        /*0768*/ 	.short	0x010a
        /*076a*/ 	.byte	0x3f
	.zero		1


	//   ....[56]....
        /*076c*/ 	.word	0x0000d360
        /*0770*/ 	.word	0x00000005
        /*0774*/ 	.word	0x00000000
        /*0778*/ 	.short	0x010a
        /*077a*/ 	.byte	0x3f
	.zero		1


	//   ....[57]....
        /*077c*/ 	.word	0x0000d390
        /*0780*/ 	.word	0x00000003
        /*0784*/ 	.word	0x00000000
        /*0788*/ 	.short	0x010a
        /*078a*/ 	.byte	0x3f
	.zero		1


	//   ....[58]....
        /*078c*/ 	.word	0x0000d400
        /*0790*/ 	.word	0x00000003
        /*0794*/ 	.word	0x00016800
        /*0798*/ 	.short	0x010a
        /*079a*/ 	.byte	0x3f
	.zero		1


	//   ....[59]....
        /*079c*/ 	.word	0x0000d450
        /*07a0*/ 	.word	0x00000002
        /*07a4*/ 	.word	0x00016830
        /*07a8*/ 	.short	0x010a
        /*07aa*/ 	.byte	0x3f
	.zero		1


	//   ....[60]....
        /*07ac*/ 	.word	0x0000d4b0
        /*07b0*/ 	.word	0x00000007
        /*07b4*/ 	.word	0x00016830
        /*07b8*/ 	.short	0x010a
        /*07ba*/ 	.byte	0x3f
	.zero		1


	//   ....[61]....
        /*07bc*/ 	.word	0x0000d510
        /*07c0*/ 	.word	0x00000007
        /*07c4*/ 	.word	0x00016850
        /*07c8*/ 	.short	0x010a
        /*07ca*/ 	.byte	0x3f
	.zero		1


	//   ....[62]....
        /*07cc*/ 	.word	0x0000d570
        /*07d0*/ 	.word	0x00000009
        /*07d4*/ 	.word	0x00016830
        /*07d8*/ 	.short	0x010a
        /*07da*/ 	.byte	0x3f
	.zero		1


	//   ....[63]....
        /*07dc*/ 	.word	0x0000d5d0
        /*07e0*/ 	.word	0x00000009
        /*07e4*/ 	.word	0x00016850
        /*07e8*/ 	.short	0x010a
        /*07ea*/ 	.byte	0x3f
	.zero		1


	//   ....[64]....
        /*07ec*/ 	.word	0x0000d630
        /*07f0*/ 	.word	0x00000005
        /*07f4*/ 	.word	0x00016850
        /*07f8*/ 	.short	0x010a
        /*07fa*/ 	.byte	0x3f
	.zero		1


	//   ....[65]....
        /*07fc*/ 	.word	0x0000d780
        /*0800*/ 	.word	0x00000003
        /*0804*/ 	.word	0x00016840
        /*0808*/ 	.short	0x010a
        /*080a*/ 	.byte	0x3f
	.zero		1


	//   ....[66]....
        /*080c*/ 	.word	0x0000e5d0
        /*0810*/ 	.word	0x00000011
        /*0814*/ 	.word	0x00016820
        /*0818*/ 	.short	0x010a
        /*081a*/ 	.byte	0x3f
	.zero		1


	//   ....[67]....
        /*081c*/ 	.word	0x0000e620
        /*0820*/ 	.word	0x00000002
        /*0824*/ 	.word	0x00016840
        /*0828*/ 	.short	0x010a
        /*082a*/ 	.byte	0x3f
	.zero		1


	//   ....[68]....
        /*082c*/ 	.word	0x0000e670
        /*0830*/ 	.word	0x00000002
        /*0834*/ 	.word	0x00000060
        /*0838*/ 	.short	0x010a
        /*083a*/ 	.byte	0x3f
	.zero		1


	//   ....[69]....
        /*083c*/ 	.word	0x0000e6c0
        /*0840*/ 	.word	0x00000002
        /*0844*/ 	.word	0x00016840
        /*0848*/ 	.short	0x010a
        /*084a*/ 	.byte	0x3f
	.zero		1


	//   ....[70]....
        /*084c*/ 	.word	0x0000e710
        /*0850*/ 	.word	0x00000005
        /*0854*/ 	.word	0x00000060
        /*0858*/ 	.short	0x010a
        /*085a*/ 	.byte	0x3f
	.zero		1


	//   ....[71]....
        /*085c*/ 	.word	0x0000e760
        /*0860*/ 	.word	0x00000002
        /*0864*/ 	.word	0x00016840
        /*0868*/ 	.short	0x010a
        /*086a*/ 	.byte	0x3f
	.zero		1


	//   ....[72]....
        /*086c*/ 	.word	0x0000e7b0
        /*0870*/ 	.word	0x00000005
        /*0874*/ 	.word	0x00000060
        /*0878*/ 	.short	0x010a
        /*087a*/ 	.byte	0x3f
	.zero		1


	//   ....[73]....
        /*087c*/ 	.word	0x0000e800
        /*0880*/ 	.word	0x00000003
        /*0884*/ 	.word	0x00016860
        /*0888*/ 	.short	0x010a
        /*088a*/ 	.byte	0x3f
	.zero		1


	//   ....[74]....
        /*088c*/ 	.word	0x0000e8f0
        /*0890*/ 	.word	0x00000007
        /*0894*/ 	.word	0x00016820
        /*0898*/ 	.short	0x010a
        /*089a*/ 	.byte	0x3f
	.zero		1


	//   ....[75]....
        /*089c*/ 	.word	0x0000ea90
        /*08a0*/ 	.word	0x00000005
        /*08a4*/ 	.word	0x00000000
        /*08a8*/ 	.short	0x010a
        /*08aa*/ 	.byte	0x3f
	.zero		1


	//   ....[76]....
        /*08ac*/ 	.word	0x0000eae0
        /*08b0*/ 	.word	0x00000003
        /*08b4*/ 	.word	0x00000000
        /*08b8*/ 	.short	0x010a
        /*08ba*/ 	.byte	0x3f
	.zero		1


	//   ....[77]....
        /*08bc*/ 	.word	0x0000eb30
        /*08c0*/ 	.word	0x00000005
        /*08c4*/ 	.word	0x00000000
        /*08c8*/ 	.short	0x010a
        /*08ca*/ 	.byte	0x3f
	.zero		1


	//----- nvinfo : EIATTR_NUM_MBARRIERS
	.align		4
.L_267:
        /*08cc*/ 	.byte	0x03, 0x38
        /*08ce*/ 	.short	0x0016


	//----- nvinfo : EIATTR_EXIT_INSTR_OFFSETS
	.align		4
        /*08d0*/ 	.byte	0x04, 0x1c
        /*08d2*/ 	.short	(.L_269 - .L_268)


	//   ....[0]....
.L_268:
        /*08d4*/ 	.word	0x00000a40


	//   ....[1]....
        /*08d8*/ 	.word	0x000096c0


	//   ....[2]....
        /*08dc*/ 	.word	0x0000d3e0


	//----- nvinfo : EIATTR_MAX_THREADS
	.align		4
.L_269:
        /*08e0*/ 	.byte	0x04, 0x05
        /*08e2*/ 	.short	(.L_271 - .L_270)
.L_270:
        /*08e4*/ 	.word	0x00000200
        /*08e8*/ 	.word	0x00000001
        /*08ec*/ 	.word	0x00000001


	//----- nvinfo : EIATTR_CRS_STACK_SIZE
	.align		4
.L_271:
        /*08f0*/ 	.byte	0x04, 0x1e
        /*08f2*/ 	.short	(.L_273 - .L_272)
.L_272:
        /*08f4*/ 	.word	0x00000000


	//----- nvinfo : EIATTR_CBANK_PARAM_SIZE
	.align		4
.L_273:
        /*08f8*/ 	.byte	0x03, 0x19
        /*08fa*/ 	.short	0x0af0


	//----- nvinfo : EIATTR_PARAM_CBANK
	.align		4
        /*08fc*/ 	.byte	0x04, 0x0a
        /*08fe*/ 	.short	(.L_275 - .L_274)
	.align		4
.L_274:
        /*0900*/ 	.word	index@(.nv.constant0._ZN7cutlass13device_kernelIN5flash11enable_sm90INS1_16FlashAttnFwdSm90INS1_25CollectiveMainloopFwdSm90ILi2EN4cute5tupleIJNS5_1CILi1EEES8_S8_EEENS6_IJNS7_ILi192EEENS7_ILi128EEENS7_ILi64EEEEEELi64ENS_10bfloat16_tEfNS_4arch4Sm90ELb1ELb0ELb0ELb0ELb0ELb0ELb0ELb1ELb1ELb1ELb0ELb0EEENS1_21CollectiveEpilogueFwdINS6_IJSA_SC_SB_EEES9_SE_SG_Li384ELb0ELb1ELb0ELb0EEENS1_30DynamicPersistentTileSchedulerILi384ELi128ELb0ELb1ELb1EEEEEEEEEvNT_6ParamsE)
        /*0904*/ 	.short	0x0210
        /*0906*/ 	.short	0x0af0


	//----- nvinfo : EIATTR_SW_WAR
	.align		4
.L_275:
        /*0908*/ 	.byte	0x04, 0x36
        /*090a*/ 	.short	(.L_277 - .L_276)
.L_276:
        /*090c*/ 	.word	0x00000008
.L_277:


//--------------------- .nv.info._ZN7cutlass13device_kernelIN5flash11enable_sm90INS1_16FlashAttnFwdSm90INS1_25CollectiveMainloopFwdSm90ILi2EN4cute5tupleIJNS5_1CILi1EEES8_S8_EEENS6_IJNS7_ILi192EEENS7_ILi128EEENS7_ILi64EEEEEELi64ENS_10bfloat16_tEfNS_4arch4Sm90ELb1ELb0ELb0ELb1ELb0ELb0ELb0ELb1ELb1ELb1ELb0ELb0EEENS1_21CollectiveEpilogueFwdINS6_IJSA_SC_SB_EEES9_SE_SG_Li384ELb1ELb1ELb0ELb0EEENS1_36VarlenDynamicPersistentTileSchedulerILi192ELi128ELi384ELi128ELb0ELb1ELb1ELb1ELb1ELb1EEEEEEEEEvNT_6ParamsE --------------------------
	.section	.nv.info._ZN7cutlass13device_kernelIN5flash11enable_sm90INS1_16FlashAttnFwdSm90INS1_25CollectiveMainloopFwdSm90ILi2EN4cute5tupleIJNS5_1CILi1EEES8_S8_EEENS6_IJNS7_ILi192EEENS7_ILi128EEENS7_ILi64EEEEEELi64ENS_10bfloat16_tEfNS_4arch4Sm90ELb1ELb0ELb0ELb1ELb0ELb0ELb0ELb1ELb1ELb1ELb0ELb0EEENS1_21CollectiveEpilogueFwdINS6_IJSA_SC_SB_EEES9_SE_SG_Li384ELb1ELb1ELb0ELb0EEENS1_36VarlenDynamicPersistentTileSchedulerILi192ELi128ELi384ELi128ELb0ELb1ELb1ELb1ELb1ELb1EEEEEEEEEvNT_6ParamsE,"",@"SHT_CUDA_INFO"
	.sectionflags	@""
	.align	4


	//----- nvinfo : EIATTR_CUDA_API_VERSION
	.align		4
        /*0000*/ 	.byte	0x04, 0x37
        /*0002*/ 	.short	(.L_279 - .L_278)
.L_278:
        /*0004*/ 	.word	0x00000082


	//----- nvinfo : EIATTR_KPARAM_INFO
	.align		4
.L_279:
        /*0008*/ 	.byte	0x04, 0x17
        /*000a*/ 	.short	(.L_281 - .L_280)
.L_280:
        /*000c*/ 	.word	0x00000000
        /*0010*/ 	.short	0x0000
        /*0012*/ 	.short	0x0070
        /*0014*/ 	.byte	0x00, 0xf0, 0x01, 0x2a


	//----- nvinfo : EIATTR_SPARSE_MMA_MASK
	.align		4
.L_281:
        /*0018*/ 	.byte	0x03, 0x50
        /*001a*/ 	.short	0x0000


	//----- nvinfo : EIATTR_MAXREG_COUNT
	.align		4
        /*001c*/ 	.byte	0x03, 0x1b
        /*001e*/ 	.short	0x0080


	//----- nvinfo : EIATTR_NUM_BARRIERS
	.align		4
        /*0020*/ 	.byte	0x02, 0x4c
        /*0022*/ 	.byte	0x10
	.zero		1


	//----- nvinfo : EIATTR_EXTERNS
	.align		4
        /*0024*/ 	.byte	0x04, 0x0f
        /*0026*/ 	.short	(.L_283 - .L_282)


	//   ....[0]....
	.align		4
.L_282:
        /*0028*/ 	.word	index@(__assertfail)


	//----- nvinfo : EIATTR_ANNOTATIONS
	.align		4
.L_283:
        /*002c*/ 	.byte	0x04, 0x55
        /*002e*/ 	.short	(.L_285 - .L_284)


	//   ....[0]....
.L_284:
        /* <DEDUP_REMOVED lines=21> */


	//----- nvinfo : EIATTR_MERCURY_ISA_VERSION
	.align		4
.L_285:
        /*0170*/ 	.byte	0x03, 0x5f
        /*0172*/ 	.short	0x0101


	//----- nvinfo : EIATTR_UNUSED_LOAD_BYTE_OFFSET
	.align		4
        /*0174*/ 	.byte	0x04, 0x44
        /*0176*/ 	.short	(.L_287 - .L_286)


	//   ....[0]....
.L_286:
        /*0178*/ 	.word	0x00000a40
        /*017c*/ 	.word	0x0000fff0


	//   ....[1]....
        /*0180*/ 	.word	0x000083f0
        /*0184*/ 	.word	0x0000fff0


	//----- nvinfo : EIATTR_INT_WARP_WIDE_INSTR_OFFSETS
	.align		4
.L_287:
        /*0188*/ 	.byte	0x04, 0x31
        /*018a*/ 	.short	(.L_289 - .L_288)


	//   ....[0]....
.L_288:
        /*018c*/ 	.word	0x00000130


	//   ....[1]....
        /*0190*/ 	.word	0x00000170


	//   ....[2]....
        /*0194*/ 	.word	0x000001e0


	//   ....[3]....
        /*0198*/ 	.word	0x0000afb0


	//   ....[4]....
        /*019c*/ 	.word	0x0000b040


	//   ....[5]....
        /*01a0*/ 	.word	0x0000e040


	//   ....[6]....
        /*01a4*/ 	.word	0x0000e0d0


	//----- nvinfo : EIATTR_COOP_GROUP_MASK_REGIDS
	.align		4
.L_289:
        /*01a8*/ 	.byte	0x04, 0x29
        /*01aa*/ 	.short	(.L_291 - .L_290)


	//   ....[0]....
.L_290:
        /*01ac*/ 	.word	0xffffffff


	//   ....[1]....
        /*01b0*/ 	.word	0xffffffff


	//   ....[2]....
        /*01b4*/ 	.word	0xffffffff


	//   ....[3]....
        /*01b8*/ 	.word	0xffffffff


	//   ....[4]....
        /*01bc*/ 	.word	0xffffffff


	//   ....[5]....
        /*01c0*/ 	.word	0xffffffff


	//   ....[6]....
        /*01c4*/ 	.word	0xffffffff


	//   ....[7]....
        /*01c8*/ 	.word	0xffffffff


	//   ....[8]....
        /*01cc*/ 	.word	0xffffffff


	//   ....[9]....
        /*01d0*/ 	.word	0xffffffff


	//   ....[10]....
        /*01d4*/ 	.word	0xffffffff


	//   ....[11]....
        /*01d8*/ 	.word	0xffffffff


	//   ....[12]....
        /*01dc*/ 	.word	0xffffffff


	//   ....[13]....
        /*01e0*/ 	.word	0xffffffff


	//   ....[14]....
        /*01e4*/ 	.word	0xffffffff


	//   ....[15]....
        /*01e8*/ 	.word	0xffffffff


	//   ....[16]....
        /*01ec*/ 	.word	0xffffffff


	//   ....[17]....
        /*01f0*/ 	.word	0xffffffff


	//   ....[18]....
        /*01f4*/ 	.word	0xffffffff


	//   ....[19]....
        /*01f8*/ 	.word	0xffffffff


	//   ....[20]....
        /*01fc*/ 	.word	0xffffffff


	//   ....[21]....
        /*0200*/ 	.word	0xffffffff


	//   ....[22]....
        /*0204*/ 	.word	0xffffffff


	//   ....[23]....
        /*0208*/ 	.word	0xffffffff


	//   ....[24]....
        /*020c*/ 	.word	0xffffffff


	//   ....[25]....
        /*0210*/ 	.word	0xffffffff


	//   ....[26]....
        /*0214*/ 	.word	0xffffffff


	//   ....[27]....
        /*0218*/ 	.word	0xffffffff


	//   ....[28]....
        /*021c*/ 	.word	0xffffffff


	//   ....[29]....
        /*0220*/ 	.word	0xffffffff


	//   ....[30]....
        /*0224*/ 	.word	0xffffffff


	//   ....[31]....
        /*0228*/ 	.word	0xffffffff


	//   ....[32]....
        /*022c*/ 	.word	0xffffffff


	//   ....[33]....
        /*0230*/ 	.word	0xffffffff


	//   ....[34]....
        /*0234*/ 	.word	0xffffffff


	//   ....[35]....
        /*0238*/ 	.word	0xffffffff


	//   ....[36]....
        /*023c*/ 	.word	0xffffffff


	//   ....[37]....
        /*0240*/ 	.word	0xffffffff


	//   ....[38]....
        /*0244*/ 	.word	0xffffffff


	//   ....[39]....
        /*0248*/ 	.word	0xffffffff


	//   ....[40]....
        /*024c*/ 	.word	0xffffffff


	//   ....[41]....
        /*0250*/ 	.word	0xffffffff


	//   ....[42]....
        /*0254*/ 	.word	0xffffffff


	//   ....[43]....
        /*0258*/ 	.word	0xffffffff


	//   ....[44]....
        /*025c*/ 	.word	0xffffffff


	//   ....[45]....
        /*0260*/ 	.word	0xffffffff


	//   ....[46]....
        /*0264*/ 	.word	0xffffffff


	//   ....[47]....
        /*0268*/ 	.word	0xffffffff


	//   ....[48]....
        /*026c*/ 	.word	0xffffffff


	//   ....[49]....
        /*0270*/ 	.word	0xffffffff


	//   ....[50]....
        /*0274*/ 	.word	0xffffffff


	//   ....[51]....
        /*0278*/ 	.word	0xffffffff


	//   ....[52]....
        /*027c*/ 	.word	0xffffffff


	//   ....[53]....
        /*0280*/ 	.word	0xffffffff


	//   ....[54]....
        /*0284*/ 	.word	0xffffffff


	//   ....[55]....
        /*0288*/ 	.word	0xffffffff


	//   ....[56]....
        /*028c*/ 	.word	0xffffffff


	//   ....[57]....
        /*0290*/ 	.word	0xffffffff


	//   ....[58]....
        /*0294*/ 	.word	0xffffffff


	//   ....[59]....
        /*0298*/ 	.word	0xffffffff


	//   ....[60]....
        /*029c*/ 	.word	0xffffffff


	//   ....[61]....
        /*02a0*/ 	.word	0xffffffff


	//   ....[62]....
        /*02a4*/ 	.word	0xffffffff


	//   ....[63]....
        /*02a8*/ 	.word	0xffffffff


	//   ....[64]....
        /*02ac*/ 	.word	0xffffffff


	//   ....[65]....
        /*02b0*/ 	.word	0xffffffff


	//   ....[66]....
        /*02b4*/ 	.word	0xffffffff


	//   ....[67]....
        /*02b8*/ 	.word	0xffffffff


	//   ....[68]....
        /*02bc*/ 	.word	0xffffffff


	//   ....[69]....
        /*02c0*/ 	.word	0xffffffff


	//   ....[70]....
        /*02c4*/ 	.word	0xffffffff


	//   ....[71]....
        /*02c8*/ 	.word	0xffffffff


	//   ....[72]....
        /*02cc*/ 	.word	0xffffffff


	//   ....[73]....
        /*02d0*/ 	.word	0xffffffff


	//   ....[74]....
        /*02d4*/ 	.word	0xffffffff


	//   ....[75]....
        /*02d8*/ 	.word	0xffffffff


	//   ....[76]....
        /*02dc*/ 	.word	0xffffffff


	//   ....[77]....
        /*02e0*/ 	.word	0xffffffff


	//   ....[78]....
        /*02e4*/ 	.word	0xffffffff


	//   ....[79]....
        /*02e8*/ 	.word	0xffffffff


	//   ....[80]....
        /*02ec*/ 	.word	0xffffffff


	//   ....[81]....
        /*02f0*/ 	.word	0xffffffff


	//   ....[82]....
        /*02f4*/ 	.word	0xffffffff


	//   ....[83]....
        /*02f8*/ 	.word	0xffffffff


	//   ....[84]....
        /*02fc*/ 	.word	0xffffffff


	//   ....[85]....
        /*0300*/ 	.word	0xffffffff


	//   ....[86]....
        /*0304*/ 	.word	0xffffffff


	//   ....[87]....
        /*0308*/ 	.word	0xffffffff


	//   ....[88]....
        /*030c*/ 	.word	0xffffffff


	//   ....[89]....
        /*0310*/ 	.word	0xffffffff


	//   ....[90]....
        /*0314*/ 	.word	0xffffffff


	//   ....[91]....
        /*0318*/ 	.word	0xffffffff


	//   ....[92]....
        /*031c*/ 	.word	0xffffffff


	//   ....[93]....
        /*0320*/ 	.word	0xffffffff


	//   ....[94]....
        /*0324*/ 	.word	0xffffffff


	//   ....[95]....
        /*0328*/ 	.word	0xffffffff


	//   ....[96]....
        /*032c*/ 	.word	0xffffffff


	//   ....[97]....
        /*0330*/ 	.word	0xffffffff


	//   ....[98]....
        /*0334*/ 	.word	0xffffffff


	//   ....[99]....
        /*0338*/ 	.word	0xffffffff


	//   ....[100]....
        /*033c*/ 	.word	0xffffffff


	//   ....[101]....
        /*0340*/ 	.word	0xffffffff


	//   ....[102]....
        /*0344*/ 	.word	0xffffffff


	//   ....[103]....
        /*0348*/ 	.word	0xffffffff


	//   ....[104]....
        /*034c*/ 	.word	0xffffffff


	//   ....[105]....
        /*0350*/ 	.word	0xffffffff


	//   ....[106]....
        /*0354*/ 	.word	0xffffffff


	//   ....[107]....
        /*0358*/ 	.word	0x0500000f


	//   ....[108]....
        /*035c*/ 	.word	0x0500000f


	//   ....[109]....
        /*0360*/ 	.word	0x0500000f


	//   ....[110]....
        /*0364*/ 	.word	0x0500000f


	//   ....[111]....
        /*0368*/ 	.word	0x0500000f


	//   ....[112]....
        /*036c*/ 	.word	0x0500000f


	//   ....[113]....
        /*0370*/ 	.word	0x0500000f


	//   ....[114]....
        /*0374*/ 	.word	0x0500000f


	//   ....[115]....
        /*0378*/ 	.word	0x0500000f


	//   ....[116]....
        /*037c*/ 	.word	0x0500000f


	//   ....[117]....
        /*0380*/ 	.word	0x0500000f


	//   ....[118]....
        /*0384*/ 	.word	0x0500000f


	//   ....[119]....
        /*0388*/ 	.word	0x0500000f


	//   ....[120]....
        /*038c*/ 	.word	0x0500000f


	//   ....[121]....
        /*0390*/ 	.word	0x0500000f


	//   ....[122]....
        /*0394*/ 	.word	0x0500000f


	//   ....[123]....
        /*0398*/ 	.word	0x0500000f


	//   ....[124]....
        /*039c*/ 	.word	0x0500000f


	//   ....[125]....
        /*03a0*/ 	.word	0x0500000f


	//   ....[126]....
        /*03a4*/ 	.word	0x0500000f


	//   ....[127]....
        /*03a8*/ 	.word	0x0500000f


	//   ....[128]....
        /*03ac*/ 	.word	0x0500000f


	//   ....[129]....
        /*03b0*/ 	.word	0x0500000f


	//   ....[130]....
        /*03b4*/ 	.word	0x0500000f


	//   ....[131]....
        /*03b8*/ 	.word	0x0500000f


	//   ....[132]....
        /*03bc*/ 	.word	0x0500000f


	//   ....[133]....
        /*03c0*/ 	.word	0x0500000f


	//   ....[134]....
        /*03c4*/ 	.word	0x0500000f


	//   ....[135]....
        /*03c8*/ 	.word	0x0500000f


	//   ....[136]....
        /*03cc*/ 	.word	0x0500000f


	//   ....[137]....
        /*03d0*/ 	.word	0x0500000f


	//   ....[138]....
        /*03d4*/ 	.word	0x0500000f


	//   ....[139]....
        /*03d8*/ 	.word	0x0500000f


	//   ....[140]....
        /*03dc*/ 	.word	0x0500000f


	//   ....[141]....
        /*03e0*/ 	.word	0x0500000f


	//   ....[142]....
        /*03e4*/ 	.word	0x0500000f


	//   ....[143]....
        /*03e8*/ 	.word	0x0500000f


	//   ....[144]....
        /*03ec*/ 	.word	0x0500000f


	//   ....[145]....
        /*03f0*/ 	.word	0x0500000f


	//   ....[146]....
        /*03f4*/ 	.word	0x0500000f


	//   ....[147]....
        /*03f8*/ 	.word	0x0500000f


	//   ....[148]....
        /*03fc*/ 	.word	0x0500000f


	//   ....[149]....
        /*0400*/ 	.word	0x0500000f


	//----- nvinfo : EIATTR_COOP_GROUP_INSTR_OFFSETS
	.align		4
.L_291:
        /*0404*/ 	.byte	0x04, 0x28
        /*0406*/ 	.short	(.L_293 - .L_292)


	//   ....[0]....
.L_292:
        /*0408*/ 	.word	0x00000070


	//   ....[1]....
        /*040c*/ 	.word	0x00000140


	//   ....[2]....
        /*0410*/ 	.word	0x00000190


	//   ....[3]....
        /*0414*/ 	.word	0x000003c0


	//   ....[4]....
        /*0418*/ 	.word	0x00000520


	//   ....[5]....
        /*041c*/ 	.word	0x00000640


	//   ....[6]....
        /*0420*/ 	.word	0x000007a0


	//   ....[7]....
        /*0424*/ 	.word	0x00001520


	//   ....[8]....
        /*0428*/ 	.word	0x00001be0


	//   ....[9]....
        /*042c*/ 	.word	0x00002380


	//   ....[10]....
        /*0430*/ 	.word	0x000023b0


	//   ....[11]....
        /*0434*/ 	.word	0x00002430


	//   ....[12]....
        /*0438*/ 	.word	0x00002d70


	//   ....[13]....
        /*043c*/ 	.word	0x00002dd0


	//   ....[14]....
        /*0440*/ 	.word	0x00003d80


	//   ....[15]....
        /*0444*/ 	.word	0x00003dc0


	//   ....[16]....
        /*0448*/ 	.word	0x000044f0


	//   ....[17]....
        /*044c*/ 	.word	0x00004620


	//   ....[18]....
        /*0450*/ 	.word	0x00004ec0


	//   ....[19]....
        /*0454*/ 	.word	0x00004f30


	//   ....[20]....
        /*0458*/ 	.word	0x00006590


	//   ....[21]....
        /*045c*/ 	.word	0x000065c0


	//   ....[22]....
        /*0460*/ 	.word	0x00006b20


	//   ....[23]....
        /*0464*/ 	.word	0x00006bb0


	//   ....[24]....
        /*0468*/ 	.word	0x00007cb0


	//   ....[25]....
        /*046c*/ 	.word	0x00007cf0


	//   ....[26]....
        /*0470*/ 	.word	0x00007e00


	//   ....[27]....
        /*0474*/ 	.word	0x00007e10


	//   ....[28]....
        /*0478*/ 	.word	0x00008b70


	//   ....[29]....
        /*047c*/ 	.word	0x00008bb0


	//   ....[30]....
        /*0480*/ 	.word	0x00008bf0


	//   ....[31]....
        /*0484*/ 	.word	0x00008c20


	//   ....[32]....
        /*0488*/ 	.word	0x00009100


	//   ....[33]....
        /*048c*/ 	.word	0x00009140


	//   ....[34]....
        /*0490*/ 	.word	0x00009170


	//   ....[35]....
        /*0494*/ 	.word	0x000091a0


	//   ....[36]....
        /*0498*/ 	.word	0x000091c0


	//   ....[37]....
        /*049c*/ 	.word	0x000091d0


	//   ....[38]....
        /*04a0*/ 	.word	0x000091f0


	//   ....[39]....
        /*04a4*/ 	.word	0x00009210


	//   ....[40]....
        /*04a8*/ 	.word	0x00009aa0


	//   ....[41]....
        /*04ac*/ 	.word	0x00009ad0


	//   ....[42]....
        /*04b0*/ 	.word	0x00009b10


	//   ....[43]....
        /*04b4*/ 	.word	0x00009b40


	//   ....[44]....
        /*04b8*/ 	.word	0x00009b50


	//   ....[45]....
        /*04bc*/ 	.word	0x00009b60


	//   ....[46]....
        /*04c0*/ 	.word	0x00009b70


	//   ....[47]....
        /*04c4*/ 	.word	0x00009b90


	//   ....[48]....
        /*04c8*/ 	.word	0x00009cd0


	//   ....[49]....
        /*04cc*/ 	.word	0x00009eb0


	//   ....[50]....
        /*04d0*/ 	.word	0x00009ee0


	//   ....[51]....
        /*04d4*/ 	.word	0x00009f10


	//   ....[52]....
        /*04d8*/ 	.word	0x00009f40


	//   ....[53]....
        /*04dc*/ 	.word	0x00009f70


	//   ....[54]....
        /*04e0*/ 	.word	0x00009fa0


	//   ....[55]....
        /*04e4*/ 	.word	0x0000a110


	//   ....[56]....
        /*04e8*/ 	.word	0x0000a140


	//   ....[57]....
        /*04ec*/ 	.word	0x0000a170


	//   ....[58]....
        /*04f0*/ 	.word	0x0000a1a0


	//   ....[59]....
        /*04f4*/ 	.word	0x0000a1d0


	//   ....[60]....
        /*04f8*/ 	.word	0x0000a200


	//   ....[61]....
        /*04fc*/ 	.word	0x0000a2a0


	//   ....[62]....
        /*0500*/ 	.word	0x0000a300


	//   ....[63]....
        /*0504*/ 	.word	0x0000a3a0


	//   ....[64]....
        /*0508*/ 	.word	0x0000b530


	//   ....[65]....
        /*050c*/ 	.word	0x0000c0e0


	//   ....[66]....
        /*0510*/ 	.word	0x0000c100


	//   ....[67]....
        /*0514*/ 	.word	0x0000c120


	//   ....[68]....
        /*0518*/ 	.word	0x0000c1c0


	//   ....[69]....
        /*051c*/ 	.word	0x0000c1d0


	//   ....[70]....
        /*0520*/ 	.word	0x0000c260


	//   ....[71]....
        /*0524*/ 	.word	0x0000c270


	//   ....[72]....
        /*0528*/ 	.word	0x0000c300


	//   ....[73]....
        /*052c*/ 	.word	0x0000c310


	//   ....[74]....
        /*0530*/ 	.word	0x0000c3a0


	//   ....[75]....
        /*0534*/ 	.word	0x0000c3b0


	//   ....[76]....
        /*0538*/ 	.word	0x0000c440


	//   ....[77]....
        /*053c*/ 	.word	0x0000c450


	//   ....[78]....
        /*0540*/ 	.word	0x0000c4e0


	//   ....[79]....
        /*0544*/ 	.word	0x0000c4f0


	//   ....[80]....
        /*0548*/ 	.word	0x0000c500


	//   ....[81]....
        /*054c*/ 	.word	0x0000c5a0


	//   ....[82]....
        /*0550*/ 	.word	0x0000c5b0


	//   ....[83]....
        /*0554*/ 	.word	0x0000c5c0


	//   ....[84]....
        /*0558*/ 	.word	0x0000c650


	//   ....[85]....
        /*055c*/ 	.word	0x0000c680


	//   ....[86]....
        /*0560*/ 	.word	0x0000c6e0


	//   ....[87]....
        /*0564*/ 	.word	0x0000c6f0


	//   ....[88]....
        /*0568*/ 	.word	0x0000c710


	//   ....[89]....
        /*056c*/ 	.word	0x0000e5a0


	//   ....[90]....
        /*0570*/ 	.word	0x0000e5f0


	//   ....[91]....
        /*0574*/ 	.word	0x0000e620


	//   ....[92]....
        /*0578*/ 	.word	0x0000e650


	//   ....[93]....
        /*057c*/ 	.word	0x0000e660


	//   ....[94]....
        /*0580*/ 	.word	0x0000e690


	//   ....[95]....
        /*0584*/ 	.word	0x0000e6c0


	//   ....[96]....
        /*0588*/ 	.word	0x0000e6f0


	//   ....[97]....
        /*058c*/ 	.word	0x0000e870


	//   ....[98]....
        /*0590*/ 	.word	0x0000e8a0


	//   ....[99]....
        /*0594*/ 	.word	0x0000e8d0


	//   ....[100]....
        /*0598*/ 	.word	0x0000e900


	//   ....[101]....
        /*059c*/ 	.word	0x0000e930


	//   ....[102]....
        /*05a0*/ 	.word	0x0000e960


	//   ....[103]....
        /*05a4*/ 	.word	0x0000ea20


	//   ....[104]....
        /*05a8*/ 	.word	0x0000ea40


	//   ....[105]....
        /*05ac*/ 	.word	0x0000eab0


	//   ....[106]....
        /*05b0*/ 	.word	0x0000f150


	//   ....[107]....
        /*05b4*/ 	.word	0x0000f6f0


	//   ....[108]....
        /*05b8*/ 	.word	0x0000f8a0


	//   ....[109]....
        /*05bc*/ 	.word	0x0000f8f0


	//   ....[110]....
        /*05c0*/ 	.word	0x0000f950


	//   ....[111]....
        /*05c4*/ 	.word	0x0000fa50


	//   ....[112]....
        /*05c8*/ 	.word	0x0000fab0


	//   ....[113]....
        /*05cc*/ 	.word	0x0000fbb0


	//   ....[114]....
        /*05d0*/ 	.word	0x0000fc10


	//   ....[115]....
        /*05d4*/ 	.word	0x0000fd10


	//   ....[116]....
        /*05d8*/ 	.word	0x0000fd70


	//   ....[117]....
        /*05dc*/ 	.word	0x0000fe70


	//   ....[118]....
        /*05e0*/ 	.word	0x0000fed0


	//   ....[119]....
        /*05e4*/ 	.word	0x0000ffd0


	//   ....[120]....
        /*05e8*/ 	.word	0x00010030


	//   ....[121]....
        /*05ec*/ 	.word	0x00010120


	//   ....[122]....
        /*05f0*/ 	.word	0x00010180


	//   ....[123]....
        /*05f4*/ 	.word	0x00010230


	//   ....[124]....
        /*05f8*/ 	.word	0x00010300


	//   ....[125]....
        /*05fc*/ 	.word	0x000103b0


	//   ....[126]....
        /*0600*/ 	.word	0x00010410


	//   ....[127]....
        /*0604*/ 	.word	0x000104e0


	//   ....[128]....
        /*0608*/ 	.word	0x00010550


	//   ....[129]....
        /*060c*/ 	.word	0x00010610


	//   ....[130]....
        /*0610*/ 	.word	0x00010680


	//   ....[131]....
        /*0614*/ 	.word	0x00010720


	//   ....[132]....
        /*0618*/ 	.word	0x00010a30


	//   ....[133]....
        /*061c*/ 	.word	0x00010ad0


	//   ....[134]....
        /*0620*/ 	.word	0x00010bf0


	//   ....[135]....
        /*0624*/ 	.word	0x00010c60


	//   ....[136]....
        /*0628*/ 	.word	0x00010cd0


	//   ....[137]....
        /*062c*/ 	.word	0x00010d40


	//   ....[138]....
        /*0630*/ 	.word	0x00010db0


	//   ....[139]....
        /*0634*/ 	.word	0x00010e30


	//   ....[140]....
        /*0638*/ 	.word	0x00010ec0


	//   ....[141]....
        /*063c*/ 	.word	0x00010f50


	//   ....[142]....
        /*0640*/ 	.word	0x00010fc0


	//   ....[143]....
        /*0644*/ 	.word	0x00011030


	//   ....[144]....
        /*0648*/ 	.word	0x000110a0


	//   ....[145]....
        /*064c*/ 	.word	0x00011120


	//   ....[146]....
        /*0650*/ 	.word	0x00011190


	//   ....[147]....
        /*0654*/ 	.word	0x00011230


	//   ....[148]....
        /*0658*/ 	.word	0x000112c0


	//   ....[149]....
        /*065c*/ 	.word	0x000113e0


	//----- nvinfo : EIATTR_REG_RECONFIG
	.align		4
.L_293:
        /*0660*/ 	.byte	0x01, 0x54
	.zero		2


	//----- nvinfo : EIATTR_SYSCALL_OFFSETS
	.align		4
        /*0664*/ 	.byte	0x04, 0x46
        /*0666*/ 	.short	(.L_295 - .L_294)


	//   ....[0]....
.L_294:
        /*0668*/ 	.word	0x00001700


	//   ....[1]....
        /*066c*/ 	.word	0x0000b1a0


	//   ....[2]....
        /*0670*/ 	.word	0x0000b2f0


	//   ....[3]....
        /*0674*/ 	.word	0x0000b3e0


	//   ....[4]....
        /*0678*/ 	.word	0x0000bbd0


	//----- nvinfo : EIATTR_MBARRIER_INSTR_OFFSETS
	.align		4
.L_295:
        /*067c*/ 	.byte	0x04, 0x39
        /*067e*/ 	.short	(.L_297 - .L_296)


	//   ....[0]....
.L_296:
        /*0680*/ 	.word	0x00000270
        /*0684*/ 	.word	0x000000ff
        /*0688*/ 	.word	0x00016800
        /*068c*/ 	.short	0x0100
        /*068e*/ 	.byte	0x08
	.zero		1


	//   ....[1]....
        /*0690*/ 	.word	0x00000280
        /*0694*/ 	.word	0x000000ff
        /*0698*/ 	.word	0x00016820
        /*069c*/ 	.short	0x0100
        /*069e*/ 	.byte	0x08
	.zero		1


	//   ....[2]....
        /*06a0*/ 	.word	0x00000370
        /*06a4*/ 	.word	0x000000ff
        /*06a8*/ 	.word	0x00016830
        /*06ac*/ 	.short	0x0100
        /*06ae*/ 	.byte	0x08
	.zero		1


	//   ....[3]....
        /*06b0*/ 	.word	0x00000380
        /*06b4*/ 	.word	0x000000ff
        /*06b8*/ 	.word	0x00016840
        /*06bc*/ 	.short	0x0100
        /*06be*/ 	.byte	0x08
	.zero		1


	//   ....[4]....
        /*06c0*/ 	.word	0x00000390
        /*06c4*/ 	.word	0x000000ff
        /*06c8*/ 	.word	0x00016838
        /*06cc*/ 	.short	0x0100
        /*06ce*/ 	.byte	0x08
	.zero		1


	//   ....[5]....
        /*06d0*/ 	.word	0x000003a0
        /*06d4*/ 	.word	0x000000ff
        /*06d8*/ 	.word	0x00016848
        /*06dc*/ 	.short	0x0100
        /*06de*/ 	.byte	0x08
	.zero		1


	//   ....[6]....
        /*06e0*/ 	.word	0x000004d0
        /*06e4*/ 	.word	0x000000ff
        /*06e8*/ 	.word	0x00016850
        /*06ec*/ 	.short	0x0100
        /*06ee*/ 	.byte	0x08
	.zero		1


	//   ....[7]....
        /*06f0*/ 	.word	0x000004e0
        /*06f4*/ 	.word	0x000000ff
        /*06f8*/ 	.word	0x00016860
        /*06fc*/ 	.short	0x0100
        /*06fe*/ 	.byte	0x08
	.zero		1


	//   ....[8]....
        /*0700*/ 	.word	0x000004f0
        /*0704*/ 	.word	0x000000ff
        /*0708*/ 	.word	0x00016858
        /*070c*/ 	.short	0x0100
        /*070e*/ 	.byte	0x08
	.zero		1


	//   ....[9]....
        /*0710*/ 	.word	0x00000500
        /*0714*/ 	.word	0x000000ff
        /*0718*/ 	.word	0x00016868
        /*071c*/ 	.short	0x0100
        /*071e*/ 	.byte	0x08
	.zero		1


	//   ....[10]....
        /*0720*/ 	.word	0x000005f0
        /*0724*/ 	.word	0x000000ff
        /*0728*/ 	.word	0x00016870
        /*072c*/ 	.short	0x0100
        /*072e*/ 	.byte	0x06
	.zero		1


	//   ....[11]....
        /*0730*/ 	.word	0x00000600
        /*0734*/ 	.word	0x000000ff
        /*0738*/ 	.word	0x00016880
        /*073c*/ 	.short	0x0100
        /*073e*/ 	.byte	0x06
	.zero		1


	//   ....[12]....
        /*0740*/ 	.word	0x00000610
        /*0744*/ 	.word	0x000000ff
        /*0748*/ 	.word	0x00016878
        /*074c*/ 	.short	0x0100
        /*074e*/ 	.byte	0x06
	.zero		1


	//   ....[13]....
        /*0750*/ 	.word	0x00000620
        /*0754*/ 	.word	0x000000ff
        /*0758*/ 	.word	0x00016888
        /*075c*/ 	.short	0x0100
        /*075e*/ 	.byte	0x06
	.zero		1


	//   ....[14]....
        /*0760*/ 	.word	0x00000750
        /*0764*/ 	.word	0x000000ff
        /*0768*/ 	.word	0x00016890
        /*076c*/ 	.short	0x0100
        /*076e*/ 	.byte	0x08
	.zero		1


	//   ....[15]....
        /*0770*/ 	.word	0x00000760
        /*0774*/ 	.word	0x000000ff
        /*0778*/ 	.word	0x000168a0
        /*077c*/ 	.short	0x0100
        /*077e*/ 	.byte	0x08
	.zero		1


	//   ....[16]....
        /*0780*/ 	.word	0x00000770
        /*0784*/ 	.word	0x000000ff
        /*0788*/ 	.word	0x00016898
        /*078c*/ 	.short	0x0100
        /*078e*/ 	.byte	0x08
	.zero		1


	//   ....[17]....
        /*0790*/ 	.word	0x00000780
        /*0794*/ 	.word	0x000000ff
        /*0798*/ 	.word	0x000168a8
        /*079c*/ 	.short	0x0100
        /*079e*/ 	.byte	0x08
	.zero		1


	//   ....[18]....
        /*07a0*/ 	.word	0x000008b0
        /*07a4*/ 	.word	0x000000ff
        /*07a8*/ 	.word	0x000168b0
        /*07ac*/ 	.short	0x0100
        /*07ae*/ 	.byte	0x08
	.zero		1


	//   ....[19]....
        /*07b0*/ 	.word	0x000008c0
        /*07b4*/ 	.word	0x000000ff
        /*07b8*/ 	.word	0x000168c0
        /*07bc*/ 	.short	0x0100
        /*07be*/ 	.byte	0x08
	.zero		1


	//   ....[20]....
        /*07c0*/ 	.word	0x000008d0
        /*07c4*/ 	.word	0x000000ff
        /*07c8*/ 	.word	0x000168b8
        /*07cc*/ 	.short	0x0100
        /*07ce*/ 	.byte	0x08
	.zero		1


	//   ....[21]....
        /*07d0*/ 	.word	0x000008e0
        /*07d4*/ 	.word	0x000000ff
        /*07d8*/ 	.word	0x000168c8
        /*07dc*/ 	.short	0x0100
        /*07de*/ 	.byte	0x08
	.zero		1


	//   ....[22]....
        /*07e0*/ 	.word	0x00001780
        /*07e4*/ 	.word	0x000000ff
        /*07e8*/ 	.word	0x00016800
        /*07ec*/ 	.short	0x010a
        /*07ee*/ 	.byte	0x2d
	.zero		1


	//   ....[23]....
        /*07f0*/ 	.word	0x00001800
        /*07f4*/ 	.word	0x00000002
        /*07f8*/ 	.word	0x00016830
        /*07fc*/ 	.short	0x010a
        /*07fe*/ 	.byte	0x3f
	.zero		1


	//   ....[24]....
        /*0800*/ 	.word	0x00001860
        /*0804*/ 	.word	0x00000002
        /*0808*/ 	.word	0x00016830
        /*080c*/ 	.short	0x010a
        /*080e*/ 	.byte	0x3f
	.zero		1


	//   ....[25]....
        /*0810*/ 	.word	0x00001de0
        /*0814*/ 	.word	0x00000002
        /*0818*/ 	.word	0x00000000
        /*081c*/ 	.short	0x0101
        /*081e*/ 	.byte	0x3f
	.zero		1


	//   ....[26]....
        /*0820*/ 	.word	0x000039e0
        /*0824*/ 	.word	0x000000ff
        /*0828*/ 	.word	0x00016830
        /*082c*/ 	.short	0x010a
        /*082e*/ 	.byte	0x06
	.zero		1


	//   ....[27]....
        /*0830*/ 	.word	0x00003a20
        /*0834*/ 	.word	0x000000ff
        /*0838*/ 	.word	0x00016830
        /*083c*/ 	.short	0x010a
        /*083e*/ 	.byte	0x06
	.zero		1


	//   ....[28]....
        /*0840*/ 	.word	0x00003c00
        /*0844*/ 	.word	0x000000ff
        /*0848*/ 	.word	0x00016850
        /*084c*/ 	.short	0x010a
        /*084e*/ 	.byte	0x06
	.zero		1


	//   ....[29]....
        /*0850*/ 	.word	0x00003c40
        /*0854*/ 	.word	0x000000ff
        /*0858*/ 	.word	0x00016850
        /*085c*/ 	.short	0x010a
        /*085e*/ 	.byte	0x06
	.zero		1


	//   ....[30]....
        /*0860*/ 	.word	0x000054b0
        /*0864*/ 	.word	0x00000024
        /*0868*/ 	.word	0x00000000
        /*086c*/ 	.short	0x0101
        /*086e*/ 	.byte	0x3f
	.zero		1


	//   ....[31]....
        /*0870*/ 	.word	0x00005770
        /*0874*/ 	.word	0x00000024
        /*0878*/ 	.word	0x00000000
        /*087c*/ 	.short	0x0101
        /*087e*/ 	.byte	0x3f
	.zero		1


	//   ....[32]....
        /*0880*/ 	.word	0x00006010
        /*0884*/ 	.word	0x000000ff
        /*0888*/ 	.word	0x00016830
        /*088c*/ 	.short	0x010a
        /*088e*/ 	.byte	0x06
	.zero		1


	//   ....[33]....
        /*0890*/ 	.word	0x00006050
        /*0894*/ 	.word	0x000000ff
        /*0898*/ 	.word	0x00016830
        /*089c*/ 	.short	0x010a
        /*089e*/ 	.byte	0x06
	.zero		1


	//   ....[34]....
        /*08a0*/ 	.word	0x00006230
        /*08a4*/ 	.word	0x000000ff
        /*08a8*/ 	.word	0x00016850
        /*08ac*/ 	.short	0x010a
        /*08ae*/ 	.byte	0x06
	.zero		1


	//   ....[35]....
        /*08b0*/ 	.word	0x00006270
        /*08b4*/ 	.word	0x000000ff
        /*08b8*/ 	.word	0x00016850
        /*08bc*/ 	.short	0x010a
        /*08be*/ 	.byte	0x06
	.zero		1


	//   ....[36]....
        /*08c0*/ 	.word	0x00007540
        /*08c4*/ 	.word	0x0000001f
        /*08c8*/ 	.word	0x00000000
        /*08cc*/ 	.short	0x0101
        /*08ce*/ 	.byte	0x3f
	.zero		1


	//   ....[37]....
        /*08d0*/ 	.word	0x000076f0
        /*08d4*/ 	.word	0x0000001f
        /*08d8*/ 	.word	0x00000000
        /*08dc*/ 	.short	0x0101
        /*08de*/ 	.byte	0x3f
	.zero		1


	//   ....[38]....
        /*08e0*/ 	.word	0x00007c20
        /*08e4*/ 	.word	0x000000ff
        /*08e8*/ 	.word	0x00016850
        /*08ec*/ 	.short	0x010a
        /*08ee*/ 	.byte	0x05
	.zero		1


	//   ....[39]....
        /*08f0*/ 	.word	0x00007c60
        /*08f4*/ 	.word	0x000000ff
        /*08f8*/ 	.word	0x00016850
        /*08fc*/ 	.short	0x010a
        /*08fe*/ 	.byte	0x05
	.zero		1


	//   ....[40]....
        /*0900*/ 	.word	0x00008190
        /*0904*/ 	.word	0x00000008
        /*0908*/ 	.word	0x00000000
        /*090c*/ 	.short	0x0101
        /*090e*/ 	.byte	0x3f
	.zero		1


	//   ....[41]....
        /*0910*/ 	.word	0x00009070
        /*0914*/ 	.word	0x00000000
        /*0918*/ 	.word	0x00000000
        /*091c*/ 	.short	0x0101
        /*091e*/ 	.byte	0x3f
	.zero		1


	//   ....[42]....
        /*0920*/ 	.word	0x0000b730
        /*0924*/ 	.word	0x00000003
        /*0928*/ 	.word	0x00016840
        /*092c*/ 	.short	0x010a
        /*092e*/ 	.byte	0x3f
	.zero		1


	//   ....[43]....
        /*0930*/ 	.word	0x0000c7e0
        /*0934*/ 	.word	0x00000016
        /*0938*/ 	.word	0x00016800
        /*093c*/ 	.short	0x0107
        /*093e*/ 	.byte	0x3f
	.zero		1


	//   ....[44]....
        /*0940*/ 	.word	0x0000c8e0
        /*0944*/ 	.word	0x00000016
        /*0948*/ 	.word	0x00016800
        /*094c*/ 	.short	0x0101
        /*094e*/ 	.byte	0x3f
	.zero		1


	//   ....[45]....
        /*0950*/ 	.word	0x0000c900
        /*0954*/ 	.word	0x00000016
        /*0958*/ 	.word	0x00016820
        /*095c*/ 	.short	0x010a
        /*095e*/ 	.byte	0x3f
	.zero		1


	//   ....[46]....
        /*0960*/ 	.word	0x0000cc00
        /*0964*/ 	.word	0x00000002
        /*0968*/ 	.word	0x00016840
        /*096c*/ 	.short	0x010a
        /*096e*/ 	.byte	0x3f
	.zero		1


	//   ....[47]....
        /*0970*/ 	.word	0x0000ce80
        /*0974*/ 	.word	0x00000003
        /*0978*/ 	.word	0x00000060
        /*097c*/ 	.short	0x010a
        /*097e*/ 	.byte	0x3f
	.zero		1


	//   ....[48]....
        /*0980*/ 	.word	0x0000d3b0
        /*0984*/ 	.word	0x00000002
        /*0988*/ 	.word	0x00016840
        /*098c*/ 	.short	0x010a
        /*098e*/ 	.byte	0x3f
	.zero		1


	//   ....[49]....
        /*0990*/ 	.word	0x0000d630
        /*0994*/ 	.word	0x0000000a
        /*0998*/ 	.word	0x00000060
        /*099c*/ 	.short	0x010a
        /*099e*/ 	.byte	0x3f
	.zero		1


	//   ....[50]....
        /*09a0*/ 	.word	0x0000dab0
        /*09a4*/ 	.word	0x00000002
        /*09a8*/ 	.word	0x00016840
        /*09ac*/ 	.short	0x010a
        /*09ae*/ 	.byte	0x3f
	.zero		1


	//   ....[51]....
        /*09b0*/ 	.word	0x0000dd40
        /*09b4*/ 	.word	0x00000008
        /*09b8*/ 	.word	0x00000060
        /*09bc*/ 	.short	0x010a
        /*09be*/ 	.byte	0x3f
	.zero		1


	//   ....[52]....
        /*09c0*/ 	.word	0x0000e180
        /*09c4*/ 	.word	0x00000003
        /*09c8*/ 	.word	0x00016860
        /*09cc*/ 	.short	0x010a
        /*09ce*/ 	.byte	0x3f
	.zero		1


	//   ....[53]....
        /*09d0*/ 	.word	0x0000f0d0
        /*09d4*/ 	.word	0x00000009
        /*09d8*/ 	.word	0x00016820
        /*09dc*/ 	.short	0x010a
        /*09de*/ 	.byte	0x3f
	.zero		1


	//   ....[54]....
        /*09e0*/ 	.word	0x0000f270
        /*09e4*/ 	.word	0x00000006
        /*09e8*/ 	.word	0x00000000
        /*09ec*/ 	.short	0x010a
        /*09ee*/ 	.byte	0x3f
	.zero		1


	//   ....[55]....
        /*09f0*/ 	.word	0x0000f2e0
        /*09f4*/ 	.word	0x00000007
        /*09f8*/ 	.word	0x00000000
        /*09fc*/ 	.short	0x010a
        /*09fe*/ 	.byte	0x3f
	.zero		1


	//   ....[56]....
        /*0a00*/ 	.word	0x0000f340
        /*0a04*/ 	.word	0x00000004
        /*0a08*/ 	.word	0x00000000
        /*0a0c*/ 	.short	0x010a
        /*0a0e*/ 	.byte	0x3f
	.zero		1


	//   ....[57]....
        /*0a10*/ 	.word	0x0000f370
        /*0a14*/ 	.word	0x00000005
        /*0a18*/ 	.word	0x00000000
        /*0a1c*/ 	.short	0x010a
        /*0a1e*/ 	.byte	0x3f
	.zero		1


	//   ....[58]....
        /*0a20*/ 	.word	0x0000f3e0
        /*0a24*/ 	.word	0x00000003
        /*0a28*/ 	.word	0x00016800
        /*0a2c*/ 	.short	0x010a
        /*0a2e*/ 	.byte	0x3f
	.zero		1


	//   ....[59]....
        /*0a30*/ 	.word	0x0000f430
        /*0a34*/ 	.word	0x00000002
        /*0a38*/ 	.word	0x00016830
        /*0a3c*/ 	.short	0x010a
        /*0a3e*/ 	.byte	0x3f
	.zero		1


	//   ....[60]....
        /*0a40*/ 	.word	0x0000f490
        /*0a44*/ 	.word	0x00000007
        /*0a48*/ 	.word	0x00016830
        /*0a4c*/ 	.short	0x010a
        /*0a4e*/ 	.byte	0x3f
	.zero		1


	//   ....[61]....
        /*0a50*/ 	.word	0x0000f4f0
        /*0a54*/ 	.word	0x00000007
        /*0a58*/ 	.word	0x00016850
        /*0a5c*/ 	.short	0x010a
        /*0a5e*/ 	.byte	0x3f
	.zero		1


	//   ....[62]....
        /*0a60*/ 	.word	0x0000f550
        /*0a64*/ 	.word	0x00000009
        /*0a68*/ 	.word	0x00016830
        /*0a6c*/ 	.short	0x010a
        /*0a6e*/ 	.byte	0x3f
	.zero		1


	//   ....[63]....
        /*0a70*/ 	.word	0x0000f5b0
        /*0a74*/ 	.word	0x00000009
        /*0a78*/ 	.word	0x00016850
        /*0a7c*/ 	.short	0x010a
        /*0a7e*/ 	.byte	0x3f
	.zero		1


	//   ....[64]....
        /*0a80*/ 	.word	0x0000f610
        /*0a84*/ 	.word	0x00000005
        /*0a88*/ 	.word	0x00016850
        /*0a8c*/ 	.short	0x010a
        /*0a8e*/ 	.byte	0x3f
	.zero		1


	//   ....[65]....
        /*0a90*/ 	.word	0x0000f7b0
        /*0a94*/ 	.word	0x00000003
        /*0a98*/ 	.word	0x00016840
        /*0a9c*/ 	.short	0x010a
        /*0a9e*/ 	.byte	0x3f
	.zero		1


	//   ....[66]....
        /*0aa0*/ 	.word	0x00010750
        /*0aa4*/ 	.word	0x00000016
        /*0aa8*/ 	.word	0x00016820
        /*0aac*/ 	.short	0x010a
        /*0aae*/ 	.byte	0x3f
	.zero		1


	//   ....[67]....
        /*0ab0*/ 	.word	0x000107a0
        /*0ab4*/ 	.word	0x00000002
        /*0ab8*/ 	.word	0x00016840
        /*0abc*/ 	.short	0x010a
        /*0abe*/ 	.byte	0x3f
	.zero		1


	//   ....[68]....
        /*0ac0*/ 	.word	0x000107f0
        /*0ac4*/ 	.word	0x00000003
        /*0ac8*/ 	.word	0x00000060
        /*0acc*/ 	.short	0x010a
        /*0ace*/ 	.byte	0x3f
	.zero		1


	//   ....[69]....
        /*0ad0*/ 	.word	0x00010840
        /*0ad4*/ 	.word	0x00000002
        /*0ad8*/ 	.word	0x00016840
        /*0adc*/ 	.short	0x010a
        /*0ade*/ 	.byte	0x3f
	.zero		1


	//   ....[70]....
        /*0ae0*/ 	.word	0x00010890
        /*0ae4*/ 	.word	0x0000000a
        /*0ae8*/ 	.word	0x00000060
        /*0aec*/ 	.short	0x010a
        /*0aee*/ 	.byte	0x3f
	.zero		1


	//   ....[71]....
        /*0af0*/ 	.word	0x000108e0
        /*0af4*/ 	.word	0x00000002
        /*0af8*/ 	.word	0x00016840
        /*0afc*/ 	.short	0x010a
        /*0afe*/ 	.byte	0x3f
	.zero		1


	//   ....[72]....
        /*0b00*/ 	.word	0x00010930
        /*0b04*/ 	.word	0x00000008
        /*0b08*/ 	.word	0x00000060
        /*0b0c*/ 	.short	0x010a
        /*0b0e*/ 	.byte	0x3f
	.zero		1


	//   ....[73]....
        /*0b10*/ 	.word	0x00010980
        /*0b14*/ 	.word	0x00000003
        /*0b18*/ 	.word	0x00016860
        /*0b1c*/ 	.short	0x010a
        /*0b1e*/ 	.byte	0x3f
	.zero		1


	//   ....[74]....
        /*0b20*/ 	.word	0x00011300
        /*0b24*/ 	.word	0x00000009
        /*0b28*/ 	.word	0x00016820
        /*0b2c*/ 	.short	0x010a
        /*0b2e*/ 	.byte	0x3f
	.zero		1


	//   ....[75]....
        /*0b30*/ 	.word	0x000114a0
        /*0b34*/ 	.word	0x00000006
        /*0b38*/ 	.word	0x00000000
        /*0b3c*/ 	.short	0x010a
        /*0b3e*/ 	.byte	0x3f
	.zero		1


	//   ....[76]....
        /*0b40*/ 	.word	0x000114f0
        /*0b44*/ 	.word	0x00000007
        /*0b48*/ 	.word	0x00000000
        /*0b4c*/ 	.short	0x010a
        /*0b4e*/ 	.byte	0x3f
	.zero		1


	//   ....[77]....
        /*0b50*/ 	.word	0x00011540
        /*0b54*/ 	.word	0x00000004
        /*0b58*/ 	.word	0x00000000
        /*0b5c*/ 	.short	0x010a
        /*0b5e*/ 	.byte	0x3f
	.zero		1


	//----- nvinfo : EIATTR_NUM_MBARRIERS
	.align		4
.L_297:
        /*0b60*/ 	.byte	0x03, 0x38
        /*0b62*/ 	.short	0x0016


	//----- nvinfo : EIATTR_EXIT_INSTR_OFFSETS
	.align		4
        /*0b64*/ 	.byte	0x04, 0x1c
        /*0b66*/ 	.short	(.L_299 - .L_298)


	//   ....[0]....
.L_298:
        /*0b68*/ 	.word	0x00000a80


	//   ....[1]....
        /*0b6c*/ 	.word	0x00009c90


	//   ....[2]....
        /*0b70*/ 	.word	0x0000f3c0


	//----- nvinfo : EIATTR_MAX_THREADS
	.align		4
.L_299:
        /*0b74*/ 	.byte	0x04, 0x05
        /*0b76*/ 	.short	(.L_301 - .L_300)
.L_300:
        /*0b78*/ 	.word	0x00000200
        /*0b7c*/ 	.word	0x00000001
        /*0b80*/ 	.word	0x00000001


	//----- nvinfo : EIATTR_CRS_STACK_SIZE
	.align		4
.L_301:
        /*0b84*/ 	.byte	0x04, 0x1e
        /*0b86*/ 	.short	(.L_303 - .L_302)
.L_302:
        /*0b88*/ 	.word	0x00000000


	//----- nvinfo : EIATTR_CBANK_PARAM_SIZE
	.align		4
.L_303:
        /*0b8c*/ 	.byte	0x03, 0x19
        /*0b8e*/ 	.short	0x0af0


	//----- nvinfo : EIATTR_PARAM_CBANK
	.align		4
        /*0b90*/ 	.byte	0x04, 0x0a
        /*0b92*/ 	.short	(.L_305 - .L_304)
	.align		4
.L_304:
        /*0b94*/ 	.word	index@(.nv.constant0._ZN7cutlass13device_kernelIN5flash11enable_sm90INS1_16FlashAttnFwdSm90INS1_25CollectiveMainloopFwdSm90ILi2EN4cute5tupleIJNS5_1CILi1EEES8_S8_EEENS6_IJNS7_ILi192EEENS7_ILi128EEENS7_ILi64EEEEEELi64ENS_10bfloat16_tEfNS_4arch4Sm90ELb1ELb0ELb0ELb1ELb0ELb0ELb0ELb1ELb1ELb1ELb0ELb0EEENS1_21CollectiveEpilogueFwdINS6_IJSA_SC_SB_EEES9_SE_SG_Li384ELb1ELb1ELb0ELb0EEENS1_36VarlenDynamicPersistentTileSchedulerILi192ELi128ELi384ELi128ELb0ELb1ELb1ELb1ELb1ELb1EEEEEEEEEvNT_6ParamsE)
        /*0b98*/ 	.short	0x0210
        /*0b9a*/ 	.short	0x0af0


	//----- nvinfo : EIATTR_SW_WAR
	.align		4
.L_305:
        /*0b9c*/ 	.byte	0x04, 0x36
        /*0b9e*/ 	.short	(.L_307 - .L_306)
.L_306:
        /*0ba0*/ 	.word	0x00000008
.L_307:


//--------------------- .nv.info._ZN7cutlass13device_kernelIN5flash11enable_sm90INS1_16FlashAttnFwdSm90INS1_25CollectiveMainloopFwdSm90ILi2EN4cute5tupleIJNS5_1CILi1EEES8_S8_EEENS6_IJNS7_ILi192EEENS7_ILi128EEENS7_ILi64EEEEEELi64ENS_10bfloat16_tEfNS_4arch4Sm90ELb1ELb0ELb0ELb1ELb0ELb1ELb0ELb1ELb1ELb1ELb0ELb0EEENS1_21CollectiveEpilogueFwdINS6_IJSA_SC_SB_EEES9_SE_SG_Li384ELb1ELb1ELb0ELb0EEENS1_36VarlenDynamicPersistentTileSchedulerILi192ELi128ELi384ELi128ELb0ELb1ELb1ELb1ELb1ELb1EEEEEEEEEvNT_6ParamsE --------------------------
	.section	.nv.info._ZN7cutlass13device_kernelIN5flash11enable_sm90INS1_16FlashAttnFwdSm90INS1_25CollectiveMainloopFwdSm90ILi2EN4cute5tupleIJNS5_1CILi1EEES8_S8_EEENS6_IJNS7_ILi192EEENS7_ILi128EEENS7_ILi64EEEEEELi64ENS_10bfloat16_tEfNS_4arch4Sm90ELb1ELb0ELb0ELb1ELb0ELb1ELb0ELb1ELb1ELb1ELb0ELb0EEENS1_21CollectiveEpilogueFwdINS6_IJSA_SC_SB_EEES9_SE_SG_Li384ELb1ELb1ELb0ELb0EEENS1_36VarlenDynamicPersistentTileSchedulerILi192ELi128ELi384ELi128ELb0ELb1ELb1ELb1ELb1ELb1EEEEEEEEEvNT_6ParamsE,"",@"SHT_CUDA_INFO"
	.sectionflags	@""
	.align	4


	//----- nvinfo : EIATTR_CUDA_API_VERSION
	.align		4
        /*0000*/ 	.byte	0x04, 0x37
        /*0002*/ 	.short	(.L_309 - .L_308)
.L_308:
        /*0004*/ 	.word	0x00000082


	//----- nvinfo : EIATTR_KPARAM_INFO
	.align		4
.L_309:
        /*0008*/ 	.byte	0x04, 0x17
        /*000a*/ 	.short	(.L_311 - .L_310)
.L_310:
        /*000c*/ 	.word	0x00000000
        /*0010*/ 	.short	0x0000
        /*0012*/ 	.short	0x0070
        /*0014*/ 	.byte	0x00, 0xf0, 0x01, 0x2a


	//----- nvinfo : EIATTR_SPARSE_MMA_MASK
	.align		4
.L_311:
        /*0018*/ 	.byte	0x03, 0x50
        /*001a*/ 	.short	0x0000


	//----- nvinfo : EIATTR_MAXREG_COUNT
	.align		4
        /*001c*/ 	.byte	0x03, 0x1b
        /*001e*/ 	.short	0x0080


	//----- nvinfo : EIATTR_NUM_BARRIERS
	.align		4
        /*0020*/ 	.byte	0x02, 0x4c
        /*0022*/ 	.byte	0x10
	.zero		1


	//----- nvinfo : EIATTR_EXTERNS
	.align		4
        /*0024*/ 	.byte	0x04, 0x0f
        /*0026*/ 	.short	(.L_313 - .L_312)


	//   ....[0]....
	.align		4
.L_312:
        /*0028*/ 	.word	index@(__assertfail)


	//----- nvinfo : EIATTR_ANNOTATIONS
	.align		4
.L_313:
        /*002c*/ 	.byte	0x04, 0x55
        /*002e*/ 	.short	(.L_315 - .L_314)


	//   ....[0]....
.L_314:
        /* <DEDUP_REMOVED lines=68> */


	//----- nvinfo : EIATTR_MERCURY_ISA_VERSION
	.align		4
.L_315:
        /*0458*/ 	.byte	0x03, 0x5f
        /*045a*/ 	.short	0x0101


	//----- nvinfo : EIATTR_UNUSED_LOAD_BYTE_OFFSET
	.align		4
        /*045c*/ 	.byte	0x04, 0x44
        /*045e*/ 	.short	(.L_317 - .L_316)


	//   ....[0]....
.L_316:
        /*0460*/ 	.word	0x00000ad0
        /*0464*/ 	.word	0x0000fff0


	//   ....[1]....
        /*0468*/ 	.word	0x00010350
        /*046c*/ 	.word	0x0000fff0


	//----- nvinfo : EIATTR_INT_WARP_WIDE_INSTR_OFFSETS
	.align		4
.L_317:
        /*0470*/ 	.byte	0x04, 0x31
        /*0472*/ 	.short	(.L_319 - .L_318)


	//   ....[0]....
.L_318:
        /*0474*/ 	.word	0x00000180


	//   ....[1]....
        /*0478*/ 	.word	0x00000220


	//   ....[2]....
        /*047c*/ 	.word	0x00000290


	//   ....[3]....
        /*0480*/ 	.word	0x00013e50


	//   ....[4]....
        /*0484*/ 	.word	0x00013ee0


	//   ....[5]....
        /*0488*/ 	.word	0x00016f90


	//   ....[6]....
        /*048c*/ 	.word	0x00017020


	//----- nvinfo : EIATTR_COOP_GROUP_MASK_REGIDS
	.align		4
.L_319:
        /*0490*/ 	.byte	0x04, 0x29
        /*0492*/ 	.short	(.L_321 - .L_320)


	//   ....[0]....
.L_320:
        /*0494*/ 	.word	0xffffffff


	//   ....[1]....
        /*0498*/ 	.word	0xffffffff


	//   ....[2]....
        /*049c*/ 	.word	0xffffffff


	//   ....[3]....
        /*04a0*/ 	.word	0xffffffff


	//   ....[4]....
        /*04a4*/ 	.word	0xffffffff


	//   ....[5]....
        /*04a8*/ 	.word	0xffffffff


	//   ....[6]....
        /*04ac*/ 	.word	0xffffffff


	//   ....[7]....
        /*04b0*/ 	.word	0xffffffff


	//   ....[8]....
        /*04b4*/ 	.word	0xffffffff


	//   ....[9]....
        /*04b8*/ 	.word	0xffffffff


	//   ....[10]....
        /*04bc*/ 	.word	0xffffffff


	//   ....[11]....
        /*04c0*/ 	.word	0xffffffff


	//   ....[12]....
        /*04c4*/ 	.word	0xffffffff


	//   ....[13]....
        /*04c8*/ 	.word	0xffffffff


	//   ....[14]....
        /*04cc*/ 	.word	0xffffffff


	//   ....[15]....
        /*04d0*/ 	.word	0xffffffff


	//   ....[16]....
        /*04d4*/ 	.word	0xffffffff


	//   ....[17]....
        /*04d8*/ 	.word	0xffffffff


	//   ....[18]....
        /*04dc*/ 	.word	0xffffffff


	//   ....[19]....
        /*04e0*/ 	.word	0xffffffff


	//   ....[20]....
        /*04e4*/ 	.word	0xffffffff


	//   ....[21]....
        /*04e8*/ 	.word	0xffffffff


	//   ....[22]....
        /*04ec*/ 	.word	0xffffffff


	//   ....[23]....
        /*04f0*/ 	.word	0xffffffff


	//   ....[24]....
        /*04f4*/ 	.word	0xffffffff


	//   ....[25]....
        /*04f8*/ 	.word	0xffffffff


	//   ....[26]....
        /*04fc*/ 	.word	0xffffffff


	//   ....[27]....
        /*0500*/ 	.word	0xffffffff


	//   ....[28]....
        /*0504*/ 	.word	0xffffffff


	//   ....[29]....
        /*0508*/ 	.word	0xffffffff


	//   ....[30]....
        /*050c*/ 	.word	0xffffffff


	//   ....[31]....
        /*0510*/ 	.word	0xffffffff


	//   ....[32]....
        /*0514*/ 	.word	0xffffffff


	//   ....[33]....
        /*0518*/ 	.word	0xffffffff


	//   ....[34]....
        /*051c*/ 	.word	0xffffffff


	//   ....[35]....
        /*0520*/ 	.word	0xffffffff


	//   ....[36]....
        /*0524*/ 	.word	0xffffffff


	//   ....[37]....
        /*0528*/ 	.word	0xffffffff


	//   ....[38]....
        /*052c*/ 	.word	0xffffffff


	//   ....[39]....
        /*0530*/ 	.word	0xffffffff


	//   ....[40]....
        /*0534*/ 	.word	0xffffffff


	//   ....[41]....
        /*0538*/ 	.word	0xffffffff


	//   ....[42]....
        /*053c*/ 	.word	0xffffffff


	//   ....[43]....
        /*0540*/ 	.word	0xffffffff


	//   ....[44]....
        /*0544*/ 	.word	0xffffffff


	//   ....[45]....
        /*0548*/ 	.word	0xffffffff


	//   ....[46]....
        /*054c*/ 	.word	0xffffffff


	//   ....[47]....
        /*0550*/ 	.word	0xffffffff


	//   ....[48]....
        /*0554*/ 	.word	0xffffffff


	//   ....[49]....
        /*0558*/ 	.word	0xffffffff


	//   ....[50]....
        /*055c*/ 	.word	0xffffffff


	//   ....[51]....
        /*0560*/ 	.word	0xffffffff


	//   ....[52]....
        /*0564*/ 	.word	0xffffffff


	//   ....[53]....
        /*0568*/ 	.word	0xffffffff


	//   ....[54]....
        /*056c*/ 	.word	0xffffffff


	//   ....[55]....
        /*0570*/ 	.word	0xffffffff


	//   ....[56]....
        /*0574*/ 	.word	0xffffffff


	//   ....[57]....
        /*0578*/ 	.word	0xffffffff


	//   ....[58]....
        /*057c*/ 	.word	0xffffffff


	//   ....[59]....
        /*0580*/ 	.word	0xffffffff


	//   ....[60]....
        /*0584*/ 	.word	0xffffffff


	//   ....[61]....
        /*0588*/ 	.word	0xffffffff


	//   ....[62]....
        /*058c*/ 	.word	0xffffffff


	//   ....[63]....
        /*0590*/ 	.word	0xffffffff


	//   ....[64]....
        /*0594*/ 	.word	0xffffffff


	//   ....[65]....
        /*0598*/ 	.word	0xffffffff


	//   ....[66]....
        /*059c*/ 	.word	0xffffffff


	//   ....[67]....
        /*05a0*/ 	.word	0xffffffff


	//   ....[68]....
        /*05a4*/ 	.word	0xffffffff


	//   ....[69]....
        /*05a8*/ 	.word	0xffffffff


	//   ....[70]....
        /*05ac*/ 	.word	0xffffffff


	//   ....[71]....
        /*05b0*/ 	.word	0xffffffff


	//   ....[72]....
        /*05b4*/ 	.word	0xffffffff


	//   ....[73]....
        /*05b8*/ 	.word	0xffffffff


	//   ....[74]....
        /*05bc*/ 	.word	0xffffffff


	//   ....[75]....
        /*05c0*/ 	.word	0xffffffff


	//   ....[76]....
        /*05c4*/ 	.word	0xffffffff


	//   ....[77]....
        /*05c8*/ 	.word	0xffffffff


	//   ....[78]....
        /*05cc*/ 	.word	0xffffffff


	//   ....[79]....
        /*05d0*/ 	.word	0xffffffff


	//   ....[80]....
        /*05d4*/ 	.word	0xffffffff


	//   ....[81]....
        /*05d8*/ 	.word	0xffffffff


	//   ....[82]....
        /*05dc*/ 	.word	0xffffffff


	//   ....[83]....
        /*05e0*/ 	.word	0xffffffff


	//   ....[84]....
        /*05e4*/ 	.word	0xffffffff


	//   ....[85]....
        /*05e8*/ 	.word	0xffffffff


	//   ....[86]....
        /*05ec*/ 	.word	0xffffffff


	//   ....[87]....
        /*05f0*/ 	.word	0xffffffff


	//   ....[88]....
        /*05f4*/ 	.word	0xffffffff


	//   ....[89]....
        /*05f8*/ 	.word	0xffffffff


	//   ....[90]....
        /*05fc*/ 	.word	0xffffffff


	//   ....[91]....
        /*0600*/ 	.word	0xffffffff


	//   ....[92]....
        /*0604*/ 	.word	0xffffffff


	//   ....[93]....
        /*0608*/ 	.word	0xffffffff


	//   ....[94]....
        /*060c*/ 	.word	0xffffffff


	//   ....[95]....
        /*0610*/ 	.word	0xffffffff


	//   ....[96]....
        /*0614*/ 	.word	0xffffffff


	//   ....[97]....
        /*0618*/ 	.word	0xffffffff


	//   ....[98]....
        /*061c*/ 	.word	0xffffffff


	//   ....[99]....
        /*0620*/ 	.word	0xffffffff


	//   ....[100]....
        /*0624*/ 	.word	0xffffffff


	//   ....[101]....
        /*0628*/ 	.word	0xffffffff


	//   ....[102]....
        /*062c*/ 	.word	0xffffffff


	//   ....[103]....
        /*0630*/ 	.word	0xffffffff


	//   ....[104]....
        /*0634*/ 	.word	0xffffffff


	//   ....[105]....
        /*0638*/ 	.word	0xffffffff


	//   ....[106]....
        /*063c*/ 	.word	0xffffffff


	//   ....[107]....
        /*0640*/ 	.word	0xffffffff


	//   ....[108]....
        /*0644*/ 	.word	0xffffffff


	//   ....[109]....
        /*0648*/ 	.word	0xffffffff


	//   ....[110]....
        /*064c*/ 	.word	0xffffffff


	//   ....[111]....
        /*0650*/ 	.word	0xffffffff


	//   ....[112]....
        /*0654*/ 	.word	0xffffffff


	//   ....[113]....
        /*0658*/ 	.word	0xffffffff


	//   ....[114]....
        /*065c*/ 	.word	0xffffffff


	//   ....[115]....
        /*0660*/ 	.word	0xffffffff


	//   ....[116]....
        /*0664*/ 	.word	0xffffffff


	//   ....[117]....
        /*0668*/ 	.word	0xffffffff


	//   ....[118]....
        /*066c*/ 	.word	0xffffffff


	//   ....[119]....
        /*0670*/ 	.word	0xffffffff


	//   ....[120]....
        /*0674*/ 	.word	0xffffffff


	//   ....[121]....
        /*0678*/ 	.word	0xffffffff


	//   ....[122]....
        /*067c*/ 	.word	0xffffffff


	//   ....[123]....
        /*0680*/ 	.word	0xffffffff


	//   ....[124]....
        /*0684*/ 	.word	0x0500000f


	//   ....[125]....
        /*0688*/ 	.word	0x0500000f


	//   ....[126]....
        /*068c*/ 	.word	0x0500000f


	//   ....[127]....
        /*0690*/ 	.word	0x0500000f


	//   ....[128]....
        /*0694*/ 	.word	0x0500000f


	//   ....[129]....
        /*0698*/ 	.word	0x0500000f


	//   ....[130]....
        /*069c*/ 	.word	0x0500000f


	//   ....[131]....
        /*06a0*/ 	.word	0x0500000f


	//   ....[132]....
        /*06a4*/ 	.word	0x0500000f


	//   ....[133]....
        /*06a8*/ 	.word	0x0500000f


	//   ....[134]....
        /*06ac*/ 	.word	0x0500000f


	//   ....[135]....
        /*06b0*/ 	.word	0x0500000f


	//   ....[136]....
        /*06b4*/ 	.word	0x0500000f


	//   ....[137]....
        /*06b8*/ 	.word	0x0500000f


	//   ....[138]....
        /*06bc*/ 	.word	0x0500000f


	//   ....[139]....
        /*06c0*/ 	.word	0x0500000f


	//   ....[140]....
        /*06c4*/ 	.word	0x0500000f


	//   ....[141]....
        /*06c8*/ 	.word	0x0500000f


	//   ....[142]....
        /*06cc*/ 	.word	0x0500000f


	//   ....[143]....
        /*06d0*/ 	.word	0x0500000f


	//   ....[144]....
        /*06d4*/ 	.word	0x0500000f


	//   ....[145]....
        /*06d8*/ 	.word	0x0500000f


	//   ....[146]....
        /*06dc*/ 	.word	0x0500000f


	//   ....[147]....
        /*06e0*/ 	.word	0x0500000f


	//   ....[148]....
        /*06e4*/ 	.word	0x0500000f


	//   ....[149]....
        /*06e8*/ 	.word	0x0500000f


	//   ....[150]....
        /*06ec*/ 	.word	0x0500000f


	//   ....[151]....
        /*06f0*/ 	.word	0x0500000f


	//   ....[152]....
        /*06f4*/ 	.word	0x0500000f


	//   ....[153]....
        /*06f8*/ 	.word	0x0500000f


	//   ....[154]....
        /*06fc*/ 	.word	0x0500000f


	//   ....[155]....
        /*0700*/ 	.word	0x0500000f


	//   ....[156]....
        /*0704*/ 	.word	0x0500000f


	//   ....[157]....
        /*0708*/ 	.word	0x0500000f


	//   ....[158]....
        /*070c*/ 	.word	0x0500000f


	//   ....[159]....
        /*0710*/ 	.word	0x0500000f


	//   ....[160]....
        /*0714*/ 	.word	0x0500000f


	//   ....[161]....
        /*0718*/ 	.word	0x0500000f


	//   ....[162]....
        /*071c*/ 	.word	0x0500000f


	//   ....[163]....
        /*0720*/ 	.word	0x0500000f


	//   ....[164]....
        /*0724*/ 	.word	0x0500000f


	//   ....[165]....
        /*0728*/ 	.word	0x0500000f


	//   ....[166]....
        /*072c*/ 	.word	0x0500000f


	//   ....[167]....
        /*0730*/ 	.word	0x0500000f


	//   ....[168]....
        /*0734*/ 	.word	0x0500000f


	//   ....[169]....
        /*0738*/ 	.word	0x0500000f


	//   ....[170]....
        /*073c*/ 	.word	0x0500000f


	//   ....[171]....
        /*0740*/ 	.word	0x0500000f


	//   ....[172]....
        /*0744*/ 	.word	0x0500000f


	//   ....[173]....
        /*0748*/ 	.word	0x0500000f


	//   ....[174]....
        /*074c*/ 	.word	0x0500000f


	//   ....[175]....
        /*0750*/ 	.word	0x0500000f


	//   ....[176]....
        /*0754*/ 	.word	0x0500000f


	//   ....[177]....
        /*0758*/ 	.word	0x0500000f


	//   ....[178]....
        /*075c*/ 	.word	0x0500000f


	//   ....[179]....
        /*0760*/ 	.word	0x0500000f


	//   ....[180]....
        /*0764*/ 	.word	0x0500000f


	//   ....[181]....
        /*0768*/ 	.word	0x0500000f


	//   ....[182]....
        /*076c*/ 	.word	0x0500000f


	//   ....[183]....
        /*0770*/ 	.word	0x0500000f


	//   ....[184]....
        /*0774*/ 	.word	0x0500000f


	//   ....[185]....
        /*0778*/ 	.word	0x0500000f


	//   ....[186]....
        /*077c*/ 	.word	0x0500000f


	//   ....[187]....
        /*0780*/ 	.word	0x0500000f


	//   ....[188]....
        /*0784*/ 	.word	0x0500000f


	//   ....[189]....
        /*0788*/ 	.word	0x0500000f


	//   ....[190]....
        /*078c*/ 	.word	0x0500000f


	//   ....[191]....
        /*0790*/ 	.word	0x0500000f


	//   ....[192]....
        /*0794*/ 	.word	0x0500000f


	//----- nvinfo : EIATTR_COOP_GROUP_INSTR_OFFSETS
	.align		4
.L_321:
        /*0798*/ 	.byte	0x04, 0x28
        /*079a*/ 	.short	(.L_323 - .L_322)


	//   ....[0]....
.L_322:
        /*079c*/ 	.word	0x00000060


	//   ....[1]....
        /*07a0*/ 	.word	0x00000190


	//   ....[2]....
        /*07a4*/ 	.word	0x00000240


	//   ....[3]....
        /*07a8*/ 	.word	0x00000400


	//   ....[4]....
        /*07ac*/ 	.word	0x00000560


	//   ....[5]....
        /*07b0*/ 	.word	0x00000680


	//   ....[6]....
        /*07b4*/ 	.word	0x000007e0


	//   ....[7]....
        /*07b8*/ 	.word	0x00005b20


	//   ....[8]....
        /*07bc*/ 	.word	0x000062c0


	//   ....[9]....
        /*07c0*/ 	.word	0x000062d0


	//   ....[10]....
        /*07c4*/ 	.word	0x000062e0


	//   ....[11]....
        /*07c8*/ 	.word	0x000062f0


	//   ....[12]....
        /*07cc*/ 	.word	0x00006610


	//   ....[13]....
        /*07d0*/ 	.word	0x00006620


	//   ....[14]....
        /*07d4*/ 	.word	0x00006630


	//   ....[15]....
        /*07d8*/ 	.word	0x00006640


	//   ....[16]....
        /*07dc*/ 	.word	0x00007a30


	//   ....[17]....
        /*07e0*/ 	.word	0x00007a40


	//   ....[18]....
        /*07e4*/ 	.word	0x00007a50


	//   ....[19]....
        /*07e8*/ 	.word	0x00007a60


	//   ....[20]....
        /*07ec*/ 	.word	0x00007b60


	//   ....[21]....
        /*07f0*/ 	.word	0x00007b80


	//   ....[22]....
        /*07f4*/ 	.word	0x00007c10


	//   ....[23]....
        /*07f8*/ 	.word	0x00007c40


	//   ....[24]....
        /*07fc*/ 	.word	0x00009370


	//   ....[25]....
        /*0800*/ 	.word	0x00009a50


	//   ....[26]....
        /*0804*/ 	.word	0x00009a60


	//   ....[27]....
        /*0808*/ 	.word	0x00009a80


	//   ....[28]....
        /*080c*/ 	.word	0x0000a360


	//   ....[29]....
        /*0810*/ 	.word	0x0000a380


	//   ....[30]....
        /*0814*/ 	.word	0x0000b900


	//   ....[31]....
        /*0818*/ 	.word	0x0000bfa0


	//   ....[32]....
        /*081c*/ 	.word	0x0000bfd0


	//   ....[33]....
        /*0820*/ 	.word	0x0000bff0


	//   ....[34]....
        /*0824*/ 	.word	0x0000c9f0


	//   ....[35]....
        /*0828*/ 	.word	0x0000ca60


	//   ....[36]....
        /*082c*/ 	.word	0x0000e2e0


	//   ....[37]....
        /*0830*/ 	.word	0x0000e300


	//   ....[38]....
        /*0834*/ 	.word	0x0000e9b0


	//   ....[39]....
        /*0838*/ 	.word	0x0000ea70


	//   ....[40]....
        /*083c*/ 	.word	0x0000fae0


	//   ....[41]....
        /*0840*/ 	.word	0x0000fe20


	//   ....[42]....
        /*0844*/ 	.word	0x0000feb0


	//   ....[43]....
        /*0848*/ 	.word	0x0000fec0


	//   ....[44]....
        /*084c*/ 	.word	0x00010b30


	//   ....[45]....
        /*0850*/ 	.word	0x00010b70


	//   ....[46]....
        /*0854*/ 	.word	0x00010ba0


	//   ....[47]....
        /*0858*/ 	.word	0x00010bd0


	//   ....[48]....
        /*085c*/ 	.word	0x00011030


	//   ....[49]....
        /*0860*/ 	.word	0x00011070


	//   ....[50]....
        /*0864*/ 	.word	0x00011090


	//   ....[51]....
        /*0868*/ 	.word	0x000110d0


	//   ....[52]....
        /*086c*/ 	.word	0x000110f0


	//   ....[53]....
        /*0870*/ 	.word	0x00011110


	//   ....[54]....
        /*0874*/ 	.word	0x00011130


	//   ....[55]....
        /*0878*/ 	.word	0x00011160


	//   ....[56]....
        /*087c*/ 	.word	0x00011960


	//   ....[57]....
        /*0880*/ 	.word	0x00011990


	//   ....[58]....
        /*0884*/ 	.word	0x000119b0


	//   ....[59]....
        /*0888*/ 	.word	0x000119e0


	//   ....[60]....
        /*088c*/ 	.word	0x00011a10


	//   ....[61]....
        /*0890*/ 	.word	0x00011a20


	//   ....[62]....
        /*0894*/ 	.word	0x00011a50


	//   ....[63]....
        /*0898*/ 	.word	0x00011ac0


	//   ....[64]....
        /*089c*/ 	.word	0x00011be0


	//   ....[65]....
        /*08a0*/ 	.word	0x00011dd0


	//   ....[66]....
        /*08a4*/ 	.word	0x00011e00


	//   ....[67]....
        /*08a8*/ 	.word	0x00011e30


	//   ....[68]....
        /*08ac*/ 	.word	0x00011e60


	//   ....[69]....
        /*08b0*/ 	.word	0x00011e90


	//   ....[70]....
        /*08b4*/ 	.word	0x00011ec0


	//   ....[71]....
        /*08b8*/ 	.word	0x00012030


	//   ....[72]....
        /*08bc*/ 	.word	0x00012060


	//   ....[73]....
        /*08c0*/ 	.word	0x00012090


	//   ....[74]....
        /*08c4*/ 	.word	0x000120c0


	//   ....[75]....
        /*08c8*/ 	.word	0x000120f0


	//   ....[76]....
        /*08cc*/ 	.word	0x00012120


	//   ....[77]....
        /*08d0*/ 	.word	0x000121d0


	//   ....[78]....
        /*08d4*/ 	.word	0x00012230


	//   ....[79]....
        /*08d8*/ 	.word	0x000122d0


	//   ....[80]....
        /*08dc*/ 	.word	0x00013060


	//   ....[81]....
        /*08e0*/ 	.word	0x000143f0


	//   ....[82]....
        /*08e4*/ 	.word	0x00014fe0


	//   ....[83]....
        /*08e8*/ 	.word	0x00014ff0


	//   ....[84]....
        /*08ec*/ 	.word	0x00015000


	//   ....[85]....
        /*08f0*/ 	.word	0x00015020


	//   ....[86]....
        /*08f4*/ 	.word	0x000150b0


	//   ....[87]....
        /*08f8*/ 	.word	0x000150d0


	//   ....[88]....
        /*08fc*/ 	.word	0x00015150


	//   ....[89]....
        /*0900*/ 	.word	0x00015170


	//   ....[90]....
        /*0904*/ 	.word	0x000151f0


	//   ....[91]....
        /*0908*/ 	.word	0x00015210


	//   ....[92]....
        /*090c*/ 	.word	0x00015290


	//   ....[93]....
        /*0910*/ 	.word	0x000152b0


	//   ....[94]....
        /*0914*/ 	.word	0x00015330


	//   ....[95]....
        /*0918*/ 	.word	0x00015350


	//   ....[96]....
        /*091c*/ 	.word	0x000153d0


	//   ....[97]....
        /*0920*/ 	.word	0x000153f0


	//   ....[98]....
        /*0924*/ 	.word	0x00015400


	//   ....[99]....
        /*0928*/ 	.word	0x00015470


	//   ....[100]....
        /*092c*/ 	.word	0x000154c0


	//   ....[101]....
        /*0930*/ 	.word	0x00015570


	//   ....[102]....
        /*0934*/ 	.word	0x00015580


	//   ....[103]....
        /*0938*/ 	.word	0x000155f0


	//   ....[104]....
        /*093c*/ 	.word	0x00015600


	//   ....[105]....
        /*0940*/ 	.word	0x00015640


	//   ....[106]....
        /*0944*/ 	.word	0x000174f0


	//   ....[107]....
        /*0948*/ 	.word	0x00017540


	//   ....[108]....
        /*094c*/ 	.word	0x00017570


	//   ....[109]....
        /*0950*/ 	.word	0x000175a0


	//   ....[110]....
        /*0954*/ 	.word	0x000175b0


	//   ....[111]....
        /*0958*/ 	.word	0x000175e0


	//   ....[112]....
        /*095c*/ 	.word	0x00017610


	//   ....[113]....
        /*0960*/ 	.word	0x00017640


	//   ....[114]....
        /*0964*/ 	.word	0x000177c0


	//   ....[115]....
        /*0968*/ 	.word	0x000177f0


	//   ....[116]....
        /*096c*/ 	.word	0x00017820


	//   ....[117]....
        /*0970*/ 	.word	0x00017850


	//   ....[118]....
        /*0974*/ 	.word	0x00017880


	//   ....[119]....
        /*0978*/ 	.word	0x000178b0


	//   ....[120]....
        /*097c*/ 	.word	0x00017970


	//   ....[121]....
        /*0980*/ 	.word	0x00017990


	//   ....[122]....
        /*0984*/ 	.word	0x00017a00


	//   ....[123]....
        /*0988*/ 	.word	0x000180a0


	//   ....[124]....
        /*098c*/ 	.word	0x00018500


	//   ....[125]....
        /*0990*/ 	.word	0x000185b0


	//   ....[126]....
        /*0994*/ 	.word	0x00018640


	//   ....[127]....
        /*0998*/ 	.word	0x00018690


	//   ....[128]....
        /*099c*/ 	.word	0x000186e0


	//   ....[129]....
        /*09a0*/ 	.word	0x00018770


	//   ....[130]....
        /*09a4*/ 	.word	0x00018800


	//   ....[131]....
        /*09a8*/ 	.word	0x00018850


	//   ....[132]....
        /*09ac*/ 	.word	0x000188a0


	//   ....[133]....
        /*09b0*/ 	.word	0x00018990


	//   ....[134]....
        /*09b4*/ 	.word	0x00018a40


	//   ....[135]....
        /*09b8*/ 	.word	0x00018a90


	//   ....[136]....
        /*09bc*/ 	.word	0x00018ae0


	//   ....[137]....
        /*09c0*/ 	.word	0x00018c70


	//   ....[138]....
        /*09c4*/ 	.word	0x00018dc0


	//   ....[139]....
        /*09c8*/ 	.word	0x00018e70


	//   ....[140]....
        /*09cc*/ 	.word	0x00018ec0


	//   ....[141]....
        /*09d0*/ 	.word	0x00019190


	//   ....[142]....
        /*09d4*/ 	.word	0x00019230


	//   ....[143]....
        /*09d8*/ 	.word	0x00019290


	//   ....[144]....
        /*09dc*/ 	.word	0x00019300


	//   ....[145]....
        /*09e0*/ 	.word	0x00019360


	//   ....[146]....
        /*09e4*/ 	.word	0x000193d0


	//   ....[147]....
        /*09e8*/ 	.word	0x00019490


	//   ....[148]....
        /*09ec*/ 	.word	0x000194f0


	//   ....[149]....
        /*09f0*/ 	.word	0x000195b0


	//   ....[150]....
        /*09f4*/ 	.word	0x00019890


	//   ....[151]....
        /*09f8*/ 	.word	0x00019a40


	//   ....[152]....
        /*09fc*/ 	.word	0x00019a90


	//   ....[153]....
        /*0a00*/ 	.word	0x00019af0


	//   ....[154]....
        /*0a04*/ 	.word	0x00019be0


	//   ....[155]....
        /*0a08*/ 	.word	0x00019c40


	//   ....[156]....
        /*0a0c*/ 	.word	0x00019d40


	//   ....[157]....
        /*0a10*/ 	.word	0x00019da0


	//   ....[158]....
        /*0a14*/ 	.word	0x00019ea0


	//   ....[159]....
        /*0a18*/ 	.word	0x00019f00


	//   ....[160]....
        /*0a1c*/ 	.word	0x0001a000


	//   ....[161]....
        /*0a20*/ 	.word	0x0001a060


	//   ....[162]....
        /*0a24*/ 	.word	0x0001a160


	//   ....[163]....
        /*0a28*/ 	.word	0x0001a1c0


	//   ....[164]....
        /*0a2c*/ 	.word	0x0001a2c0


	//   ....[165]....
        /*0a30*/ 	.word	0x0001a320


	//   ....[166]....
        /*0a34*/ 	.word	0x0001a3d0


	//   ....[167]....
        /*0a38*/ 	.word	0x0001a4a0


	//   ....[168]....
        /*0a3c*/ 	.word	0x0001a570


	//   ....[169]....
        /*0a40*/ 	.word	0x0001a5d0


	//   ....[170]....
        /*0a44*/ 	.word	0x0001a6b0


	//   ....[171]....
        /*0a48*/ 	.word	0x0001a710


	//   ....[172]....
        /*0a4c*/ 	.word	0x0001a7e0


	//   ....[173]....
        /*0a50*/ 	.word	0x0001a840


	//   ....[174]....
        /*0a54*/ 	.word	0x0001a900


	//   ....[175]....
        /*0a58*/ 	.word	0x0001ac10


	//   ....[176]....
        /*0a5c*/ 	.word	0x0001acb0


	//   ....[177]....
        /*0a60*/ 	.word	0x0001add0


	//   ....[178]....
        /*0a64*/ 	.word	0x0001ae40


	//   ....[179]....
        /*0a68*/ 	.word	0x0001aeb0


	//   ....[180]....
        /*0a6c*/ 	.word	0x0001af20


	//   ....[181]....
        /*0a70*/ 	.word	0x0001af90


	//   ....[182]....
        /*0a74*/ 	.word	0x0001b010


	//   ....[183]....
        /*0a78*/ 	.word	0x0001b0a0


	//   ....[184]....
        /*0a7c*/ 	.word	0x0001b130


	//   ....[185]....
        /*0a80*/ 	.word	0x0001b1a0


	//   ....[186]....
        /*0a84*/ 	.word	0x0001b210


	//   ....[187]....
        /*0a88*/ 	.word	0x0001b280


	//   ....[188]....
        /*0a8c*/ 	.word	0x0001b300


	//   ....[189]....
        /*0a90*/ 	.word	0x0001b370


	//   ....[190]....
        /*0a94*/ 	.word	0x0001b410


	//   ....[191]....
        /*0a98*/ 	.word	0x0001b4a0


	//   ....[192]....
        /*0a9c*/ 	.word	0x0001b5c0


	//----- nvinfo : EIATTR_REG_RECONFIG
	.align		4
.L_323:
        /*0aa0*/ 	.byte	0x01, 0x54
	.zero		2


	//----- nvinfo : EIATTR_SYSCALL_OFFSETS
	.align		4
        /*0aa4*/ 	.byte	0x04, 0x46
        /*0aa6*/ 	.short	(.L_325 - .L_324)


	//   ....[0]....
.L_324:
        /*0aa8*/ 	.word	0x000018a0


	//   ....[1]....
        /*0aac*/ 	.word	0x000019f0


	//   ....[2]....
        /*0ab0*/ 	.word	0x00005cd0


	//   ....[3]....
        /*0ab4*/ 	.word	0x00005ff0


	//   ....[4]....
        /*0ab8*/ 	.word	0x00014040


	//   ....[5]....
        /*0abc*/ 	.word	0x00014190


	//   ....[6]....
        /*0ac0*/ 	.word	0x00014290


	//   ....[7]....
        /*0ac4*/ 	.word	0x00014ad0


	//----- nvinfo : EIATTR_MBARRIER_INSTR_OFFSETS
	.align		4
.L_325:
        /*0ac8*/ 	.byte	0x04, 0x39
        /*0aca*/ 	.short	(.L_327 - .L_326)


	//   ....[0]....
.L_326:
        /*0acc*/ 	.word	0x000002b0
        /*0ad0*/ 	.word	0x000000ff
        /*0ad4*/ 	.word	0x00016800
        /*0ad8*/ 	.short	0x0100
        /*0ada*/ 	.byte	0x08
	.zero		1


	//   ....[1]....
        /*0adc*/ 	.word	0x000002c0
        /*0ae0*/ 	.word	0x000000ff
        /*0ae4*/ 	.word	0x00016820
        /*0ae8*/ 	.short	0x0100
        /*0aea*/ 	.byte	0x08
	.zero		1


	//   ....[2]....
        /*0aec*/ 	.word	0x000003b0
        /*0af0*/ 	.word	0x000000ff
        /*0af4*/ 	.word	0x00016830
        /*0af8*/ 	.short	0x0100
        /*0afa*/ 	.byte	0x08
	.zero		1


	//   ....[3]....
        /*0afc*/ 	.word	0x000003c0
        /*0b00*/ 	.word	0x000000ff
        /*0b04*/ 	.word	0x00016840
        /*0b08*/ 	.short	0x0100
        /*0b0a*/ 	.byte	0x08
	.zero		1


	//   ....[4]....
        /*0b0c*/ 	.word	0x000003d0
        /*0b10*/ 	.word	0x000000ff
        /*0b14*/ 	.word	0x00016838
        /*0b18*/ 	.short	0x0100
        /*0b1a*/ 	.byte	0x08
	.zero		1


	//   ....[5]....
        /*0b1c*/ 	.word	0x000003e0
        /*0b20*/ 	.word	0x000000ff
        /*0b24*/ 	.word	0x00016848
        /*0b28*/ 	.short	0x0100
        /*0b2a*/ 	.byte	0x08
	.zero		1


	//   ....[6]....
        /*0b2c*/ 	.word	0x00000510
        /*0b30*/ 	.word	0x000000ff
        /*0b34*/ 	.word	0x00016850
        /*0b38*/ 	.short	0x0100
        /*0b3a*/ 	.byte	0x08
	.zero		1


	//   ....[7]....
        /*0b3c*/ 	.word	0x00000520
        /*0b40*/ 	.word	0x000000ff
        /*0b44*/ 	.word	0x00016860
        /*0b48*/ 	.short	0x0100
        /*0b4a*/ 	.byte	0x08
	.zero		1


	//   ....[8]....
        /*0b4c*/ 	.word	0x00000530
        /*0b50*/ 	.word	0x000000ff
        /*0b54*/ 	.word	0x00016858
        /*0b58*/ 	.short	0x0100
        /*0b5a*/ 	.byte	0x08
	.zero		1


	//   ....[9]....
        /*0b5c*/ 	.word	0x00000540
        /*0b60*/ 	.word	0x000000ff
        /*0b64*/ 	.word	0x00016868
        /*0b68*/ 	.short	0x0100
        /*0b6a*/ 	.byte	0x08
	.zero		1


	//   ....[10]....
        /*0b6c*/ 	.word	0x00000630
        /*0b70*/ 	.word	0x000000ff
        /*0b74*/ 	.word	0x00016870
        /*0b78*/ 	.short	0x0100
        /*0b7a*/ 	.byte	0x06
	.zero		1


	//   ....[11]....
        /*0b7c*/ 	.word	0x00000640
        /*0b80*/ 	.word	0x000000ff
        /*0b84*/ 	.word	0x00016880
        /*0b88*/ 	.short	0x0100
        /*0b8a*/ 	.byte	0x06
	.zero		1


	//   ....[12]....
        /*0b8c*/ 	.word	0x00000650
        /*0b90*/ 	.word	0x000000ff
        /*0b94*/ 	.word	0x00016878
        /*0b98*/ 	.short	0x0100
        /*0b9a*/ 	.byte	0x06
	.zero		1


	//   ....[13]....
        /*0b9c*/ 	.word	0x00000660
        /*0ba0*/ 	.word	0x000000ff
        /*0ba4*/ 	.word	0x00016888
        /*0ba8*/ 	.short	0x0100
        /*0baa*/ 	.byte	0x06
	.zero		1


	//   ....[14]....
        /*0bac*/ 	.word	0x00000790
        /*0bb0*/ 	.word	0x000000ff
        /*0bb4*/ 	.word	0x00016890
        /*0bb8*/ 	.short	0x0100
        /*0bba*/ 	.byte	0x08
	.zero		1


	//   ....[15]....
        /*0bbc*/ 	.word	0x000007a0
        /*0bc0*/ 	.word	0x000000ff
        /*0bc4*/ 	.word	0x000168a0
        /*0bc8*/ 	.short	0x0100
        /*0bca*/ 	.byte	0x08
	.zero		1


	//   ....[16]....
        /*0bcc*/ 	.word	0x000007b0
        /*0bd0*/ 	.word	0x000000ff
        /*0bd4*/ 	.word	0x00016898
        /*0bd8*/ 	.short	0x0100
        /*0bda*/ 	.byte	0x08
	.zero		1


	//   ....[17]....
        /*0bdc*/ 	.word	0x000007c0
        /*0be0*/ 	.word	0x000000ff
        /*0be4*/ 	.word	0x000168a8
        /*0be8*/ 	.short	0x0100
        /*0bea*/ 	.byte	0x08
	.zero		1


	//   ....[18]....
        /*0bec*/ 	.word	0x000008f0
        /*0bf0*/ 	.word	0x000000ff
        /*0bf4*/ 	.word	0x000168b0
        /*0bf8*/ 	.short	0x0100
        /*0bfa*/ 	.byte	0x08
	.zero		1


	//   ....[19]....
        /*0bfc*/ 	.word	0x00000900
        /*0c00*/ 	.word	0x000000ff
        /*0c04*/ 	.word	0x000168c0
        /*0c08*/ 	.short	0x0100
        /*0c0a*/ 	.byte	0x08
	.zero		1


	//   ....[20]....
        /*0c0c*/ 	.word	0x00000910
        /*0c10*/ 	.word	0x000000ff
        /*0c14*/ 	.word	0x000168b8
        /*0c18*/ 	.short	0x0100
        /*0c1a*/ 	.byte	0x08
	.zero		1


	//   ....[21]....
        /*0c1c*/ 	.word	0x00000920
        /*0c20*/ 	.word	0x000000ff
        /*0c24*/ 	.word	0x000168c8
        /*0c28*/ 	.short	0x0100
        /*0c2a*/ 	.byte	0x08
	.zero		1


	//   ....[22]....
        /*0c2c*/ 	.word	0x00002c10
        /*0c30*/ 	.word	0x0000004e
        /*0c34*/ 	.word	0x00016890
        /*0c38*/ 	.short	0x010a
        /*0c3a*/ 	.byte	0x3f
	.zero		1


	//   ....[23]....
        /*0c3c*/ 	.word	0x00003f80
        /*0c40*/ 	.word	0x0000004e
        /*0c44*/ 	.word	0x00016890
        /*0c48*/ 	.short	0x010a
        /*0c4a*/ 	.byte	0x3f
	.zero		1


	//   ....[24]....
        /*0c4c*/ 	.word	0x00005160
        /*0c50*/ 	.word	0x0000004e
        /*0c54*/ 	.word	0x00016890
        /*0c58*/ 	.short	0x010a
        /*0c5a*/ 	.byte	0x3f
	.zero		1


	//   ....[25]....
        /*0c5c*/ 	.word	0x00005380
        /*0c60*/ 	.word	0x0000000c
        /*0c64*/ 	.word	0x00000000
        /*0c68*/ 	.short	0x0101
        /*0c6a*/ 	.byte	0x3f
	.zero		1


	//   ....[26]....
        /*0c6c*/ 	.word	0x000053c0
        /*0c70*/ 	.word	0x0000004e
        /*0c74*/ 	.word	0x000168b0
        /*0c78*/ 	.short	0x010a
        /*0c7a*/ 	.byte	0x3f
	.zero		1


	//   ....[27]....
        /*0c7c*/ 	.word	0x000057a0
        /*0c80*/ 	.word	0x0000004e
        /*0c84*/ 	.word	0x00000000
        /*0c88*/ 	.short	0x0101
        /*0c8a*/ 	.byte	0x3f
	.zero		1


	//   ....[28]....
        /*0c8c*/ 	.word	0x00005d70
        /*0c90*/ 	.word	0x00000002
        /*0c94*/ 	.word	0x00016800
        /*0c98*/ 	.short	0x010a
        /*0c9a*/ 	.byte	0x3f
	.zero		1


	//   ....[29]....
        /*0c9c*/ 	.word	0x00005dc0
        /*0ca0*/ 	.word	0x00000002
        /*0ca4*/ 	.word	0x00016800
        /*0ca8*/ 	.short	0x010a
        /*0caa*/ 	.byte	0x3f
	.zero		1


	//   ....[30]....
        /*0cac*/ 	.word	0x000068b0
        /*0cb0*/ 	.word	0x00000002
        /*0cb4*/ 	.word	0x00016800
        /*0cb8*/ 	.short	0x010a
        /*0cba*/ 	.byte	0x3f
	.zero		1


	//   ....[31]....
        /*0cbc*/ 	.word	0x00007ed0
        /*0cc0*/ 	.word	0x00000002
        /*0cc4*/ 	.word	0x00016800
        /*0cc8*/ 	.short	0x010a
        /*0cca*/ 	.byte	0x3f
	.zero		1


	//   ....[32]....
        /*0ccc*/ 	.word	0x00008f00
        /*0cd0*/ 	.word	0x00000004
        /*0cd4*/ 	.word	0x00016830
        /*0cd8*/ 	.short	0x010a
        /*0cda*/ 	.byte	0x3f
	.zero		1


	//   ....[33]....
        /*0cdc*/ 	.word	0x00008f70
        /*0ce0*/ 	.word	0x00000004
        /*0ce4*/ 	.word	0x00016830
        /*0ce8*/ 	.short	0x010a
        /*0cea*/ 	.byte	0x3f
	.zero		1


	//   ....[34]....
        /*0cec*/ 	.word	0x0000a640
        /*0cf0*/ 	.word	0x00000004
        /*0cf4*/ 	.word	0x00000000
        /*0cf8*/ 	.short	0x0101
        /*0cfa*/ 	.byte	0x3f
	.zero		1


	//   ....[35]....
        /*0cfc*/ 	.word	0x0000b250
        /*0d00*/ 	.word	0x00000000
        /*0d04*/ 	.word	0x00016830
        /*0d08*/ 	.short	0x010a
        /*0d0a*/ 	.byte	0x3f
	.zero		1


	//   ....[36]....
        /*0d0c*/ 	.word	0x0000b2a0
        /*0d10*/ 	.word	0x00000000
        /*0d14*/ 	.word	0x00016830
        /*0d18*/ 	.short	0x010a
        /*0d1a*/ 	.byte	0x3f
	.zero		1


	//   ....[37]....
        /*0d1c*/ 	.word	0x0000b600
        /*0d20*/ 	.word	0x00000003
        /*0d24*/ 	.word	0x00016850
        /*0d28*/ 	.short	0x010a
        /*0d2a*/ 	.byte	0x3f
	.zero		1


	//   ....[38]....
        /*0d2c*/ 	.word	0x0000b640
        /*0d30*/ 	.word	0x00000003
        /*0d34*/ 	.word	0x00016850
        /*0d38*/ 	.short	0x010a
        /*0d3a*/ 	.byte	0x3f
	.zero		1


	//   ....[39]....
        /*0d3c*/ 	.word	0x0000d030
        /*0d40*/ 	.word	0x0000001a
        /*0d44*/ 	.word	0x00000000
        /*0d48*/ 	.short	0x0101
        /*0d4a*/ 	.byte	0x3f
	.zero		1


	//   ....[40]....
        /*0d4c*/ 	.word	0x0000d080
        /*0d50*/ 	.word	0x0000001a
        /*0d54*/ 	.word	0x00000000
        /*0d58*/ 	.short	0x0101
        /*0d5a*/ 	.byte	0x3f
	.zero		1


	//   ....[41]....
        /*0d5c*/ 	.word	0x0000db40
        /*0d60*/ 	.word	0x00000000
        /*0d64*/ 	.word	0x00016830
        /*0d68*/ 	.short	0x010a
        /*0d6a*/ 	.byte	0x3f
	.zero		1


	//   ....[42]....
        /*0d6c*/ 	.word	0x0000db90
        /*0d70*/ 	.word	0x00000000
        /*0d74*/ 	.word	0x00016830
        /*0d78*/ 	.short	0x010a
        /*0d7a*/ 	.byte	0x3f
	.zero		1


	//   ....[43]....
        /*0d7c*/ 	.word	0x0000def0
        /*0d80*/ 	.word	0x00000003
        /*0d84*/ 	.word	0x00016850
        /*0d88*/ 	.short	0x010a
        /*0d8a*/ 	.byte	0x3f
	.zero		1


	//   ....[44]....
        /*0d8c*/ 	.word	0x0000df30
        /*0d90*/ 	.word	0x00000003
        /*0d94*/ 	.word	0x00016850
        /*0d98*/ 	.short	0x010a
        /*0d9a*/ 	.byte	0x3f
	.zero		1


	//   ....[45]....
        /*0d9c*/ 	.word	0x0000f040
        /*0da0*/ 	.word	0x0000002e
        /*0da4*/ 	.word	0x00000000
        /*0da8*/ 	.short	0x0101
        /*0daa*/ 	.byte	0x3f
	.zero		1


	//   ....[46]....
        /*0dac*/ 	.word	0x0000f160
        /*0db0*/ 	.word	0x0000002f
        /*0db4*/ 	.word	0x00000000
        /*0db8*/ 	.short	0x0101
        /*0dba*/ 	.byte	0x3f
	.zero		1


	//   ....[47]....
        /*0dbc*/ 	.word	0x0000f9d0
        /*0dc0*/ 	.word	0x0000000d
        /*0dc4*/ 	.word	0x00016850
        /*0dc8*/ 	.short	0x010a
        /*0dca*/ 	.byte	0x3f
	.zero		1


	//   ....[48]....
        /*0dcc*/ 	.word	0x0000fa40
        /*0dd0*/ 	.word	0x0000000d
        /*0dd4*/ 	.word	0x00016850
        /*0dd8*/ 	.short	0x010a
        /*0dda*/ 	.byte	0x3f
	.zero		1


	//   ....[49]....
        /*0ddc*/ 	.word	0x00010010
        /*0de0*/ 	.word	0x00000008
        /*0de4*/ 	.word	0x00000000
        /*0de8*/ 	.short	0x0101
        /*0dea*/ 	.byte	0x3f
	.zero		1


	//   ....[50]....
        /*0dec*/ 	.word	0x00011100
        /*0df0*/ 	.word	0x00000000
        /*0df4*/ 	.word	0x00000000
        /*0df8*/ 	.short	0x0101
        /*0dfa*/ 	.byte	0x3f
	.zero		1


	//   ....[51]....
        /*0dfc*/ 	.word	0x00013140
        /*0e00*/ 	.word	0x00000016
        /*0e04*/ 	.word	0x00016820
        /*0e08*/ 	.short	0x010a
        /*0e0a*/ 	.byte	0x3f
	.zero		1


	//   ....[52]....
        /*0e0c*/ 	.word	0x00013200
        /*0e10*/ 	.word	0x00000005
        /*0e14*/ 	.word	0x000168a0
        /*0e18*/ 	.short	0x010a
        /*0e1a*/ 	.byte	0x3f
	.zero		1


	//   ....[53]....
        /*0e1c*/ 	.word	0x00013440
        /*0e20*/ 	.word	0x00000005
        /*0e24*/ 	.word	0x000168c0
        /*0e28*/ 	.short	0x010a
        /*0e2a*/ 	.byte	0x3f
	.zero		1


	//   ....[54]....
        /*0e2c*/ 	.word	0x000137d0
        /*0e30*/ 	.word	0x00000005
        /*0e34*/ 	.word	0x000168a0
        /*0e38*/ 	.short	0x010a
        /*0e3a*/ 	.byte	0x3f
	.zero		1


	//   ....[55]....
        /*0e3c*/ 	.word	0x000139f0
        /*0e40*/ 	.word	0x00000005
        /*0e44*/ 	.word	0x000168c0
        /*0e48*/ 	.short	0x010a
        /*0e4a*/ 	.byte	0x3f
	.zero		1


	//   ....[56]....
        /*0e4c*/ 	.word	0x00014610
        /*0e50*/ 	.word	0x00000000
        /*0e54*/ 	.word	0x00016840
        /*0e58*/ 	.short	0x010a
        /*0e5a*/ 	.byte	0x3f
	.zero		1


	//   ....[57]....
        /*0e5c*/ 	.word	0x00015700
        /*0e60*/ 	.word	0x00000016
        /*0e64*/ 	.word	0x00016800
        /*0e68*/ 	.short	0x0107
        /*0e6a*/ 	.byte	0x3f
	.zero		1


	//   ....[58]....
        /*0e6c*/ 	.word	0x00015800
        /*0e70*/ 	.word	0x00000016
        /*0e74*/ 	.word	0x00016800
        /*0e78*/ 	.short	0x0101
        /*0e7a*/ 	.byte	0x3f
	.zero		1


	//   ....[59]....
        /*0e7c*/ 	.word	0x00015820
        /*0e80*/ 	.word	0x00000016
        /*0e84*/ 	.word	0x00016820
        /*0e88*/ 	.short	0x010a
        /*0e8a*/ 	.byte	0x3f
	.zero		1


	//   ....[60]....
        /*0e8c*/ 	.word	0x00015b30
        /*0e90*/ 	.word	0x00000002
        /*0e94*/ 	.word	0x00016840
        /*0e98*/ 	.short	0x010a
        /*0e9a*/ 	.byte	0x3f
	.zero		1


	//   ....[61]....
        /*0e9c*/ 	.word	0x00015db0
        /*0ea0*/ 	.word	0x00000003
        /*0ea4*/ 	.word	0x00000060
        /*0ea8*/ 	.short	0x010a
        /*0eaa*/ 	.byte	0x3f
	.zero		1


	//   ....[62]....
        /*0eac*/ 	.word	0x000162f0
        /*0eb0*/ 	.word	0x00000002
        /*0eb4*/ 	.word	0x00016840
        /*0eb8*/ 	.short	0x010a
        /*0eba*/ 	.byte	0x3f
	.zero		1


	//   ....[63]....
        /*0ebc*/ 	.word	0x00016570
        /*0ec0*/ 	.word	0x0000000a
        /*0ec4*/ 	.word	0x00000060
        /*0ec8*/ 	.short	0x010a
        /*0eca*/ 	.byte	0x3f
	.zero		1


	//   ....[64]....
        /*0ecc*/ 	.word	0x00016a00
        /*0ed0*/ 	.word	0x00000002
        /*0ed4*/ 	.word	0x00016840
        /*0ed8*/ 	.short	0x010a
        /*0eda*/ 	.byte	0x3f
	.zero		1


	//   ....[65]....
        /*0edc*/ 	.word	0x00016c90
        /*0ee0*/ 	.word	0x00000007
        /*0ee4*/ 	.word	0x00000060
        /*0ee8*/ 	.short	0x010a
        /*0eea*/ 	.byte	0x3f
	.zero		1


	//   ....[66]....
        /*0eec*/ 	.word	0x000170d0
        /*0ef0*/ 	.word	0x00000003
        /*0ef4*/ 	.word	0x00016860
        /*0ef8*/ 	.short	0x010a
        /*0efa*/ 	.byte	0x3f
	.zero		1


	//   ....[67]....
        /*0efc*/ 	.word	0x00018020
        /*0f00*/ 	.word	0x00000009
        /*0f04*/ 	.word	0x00016820
        /*0f08*/ 	.short	0x010a
        /*0f0a*/ 	.byte	0x3f
	.zero		1


	//   ....[68]....
        /*0f0c*/ 	.word	0x000181b0
        /*0f10*/ 	.word	0x00000006
        /*0f14*/ 	.word	0x00000000
        /*0f18*/ 	.short	0x010a
        /*0f1a*/ 	.byte	0x3f
	.zero		1


	//   ....[69]....
        /*0f1c*/ 	.word	0x00018220
        /*0f20*/ 	.word	0x00000007
        /*0f24*/ 	.word	0x00000000
        /*0f28*/ 	.short	0x010a
        /*0f2a*/ 	.byte	0x3f
	.zero		1


	//   ....[70]....
        /*0f2c*/ 	.word	0x00018280
        /*0f30*/ 	.word	0x00000004
        /*0f34*/ 	.word	0x00000000
        /*0f38*/ 	.short	0x010a
        /*0f3a*/ 	.byte	0x3f
	.zero		1


	//   ....[71]....
        /*0f3c*/ 	.word	0x000182b0
        /*0f40*/ 	.word	0x00000005
        /*0f44*/ 	.word	0x00000000
        /*0f48*/ 	.short	0x010a
        /*0f4a*/ 	.byte	0x3f
	.zero		1


	//   ....[72]....
        /*0f4c*/ 	.word	0x00018310
        /*0f50*/ 	.word	0x0000004e
        /*0f54*/ 	.word	0x00016890
        /*0f58*/ 	.short	0x010a
        /*0f5a*/ 	.byte	0x3f
	.zero		1


	//   ....[73]....
        /*0f5c*/ 	.word	0x00018360
        /*0f60*/ 	.word	0x0000004e
        /*0f64*/ 	.word	0x00016890
        /*0f68*/ 	.short	0x010a
        /*0f6a*/ 	.byte	0x3f
	.zero		1


	//   ....[74]....
        /*0f6c*/ 	.word	0x000183b0
        /*0f70*/ 	.word	0x0000004e
        /*0f74*/ 	.word	0x00016890
        /*0f78*/ 	.short	0x010a
        /*0f7a*/ 	.byte	0x3f
	.zero		1


	//   ....[75]....
        /*0f7c*/ 	.word	0x00018400
        /*0f80*/ 	.word	0x0000004e
        /*0f84*/ 	.word	0x000168b0
        /*0f88*/ 	.short	0x010a
        /*0f8a*/ 	.byte	0x3f
	.zero		1


	//   ....[76]....
        /*0f8c*/ 	.word	0x000188d0
        /*0f90*/ 	.word	0x00000002
        /*0f94*/ 	.word	0x00016800
        /*0f98*/ 	.short	0x010a
        /*0f9a*/ 	.byte	0x3f
	.zero		1


	//   ....[77]....
        /*0f9c*/ 	.word	0x00018ef0
        /*0fa0*/ 	.word	0x00000002
        /*0fa4*/ 	.word	0x00016800
        /*0fa8*/ 	.short	0x010a
        /*0faa*/ 	.byte	0x3f
	.zero		1


	//   ....[78]....
        /*0fac*/ 	.word	0x00018f40
        /*0fb0*/ 	.word	0x00000004
        /*0fb4*/ 	.word	0x00016830
        /*0fb8*/ 	.short	0x010a
        /*0fba*/ 	.byte	0x3f
	.zero		1


	//   ....[79]....
        /*0fbc*/ 	.word	0x00018f90
        /*0fc0*/ 	.word	0x00000000
        /*0fc4*/ 	.word	0x00016830
        /*0fc8*/ 	.short	0x010a
        /*0fca*/ 	.byte	0x3f
	.zero		1


	//   ....[80]....
        /*0fcc*/ 	.word	0x00018fe0
        /*0fd0*/ 	.word	0x00000003
        /*0fd4*/ 	.word	0x00016850
        /*0fd8*/ 	.short	0x010a
        /*0fda*/ 	.byte	0x3f
	.zero		1


	//   ....[81]....
        /*0fdc*/ 	.word	0x00019030
        /*0fe0*/ 	.word	0x00000000
        /*0fe4*/ 	.word	0x00016830
        /*0fe8*/ 	.short	0x010a
        /*0fea*/ 	.byte	0x3f
	.zero		1


	//   ....[82]....
        /*0fec*/ 	.word	0x00019080
        /*0ff0*/ 	.word	0x00000003
        /*0ff4*/ 	.word	0x00016850
        /*0ff8*/ 	.short	0x010a
        /*0ffa*/ 	.byte	0x3f
	.zero		1


	//   ....[83]....
        /*0ffc*/ 	.word	0x000190d0
        /*1000*/ 	.word	0x0000000d
        /*1004*/ 	.word	0x00016850
        /*1008*/ 	.short	0x010a
        /*100a*/ 	.byte	0x3f
	.zero		1


	//   ....[84]....
        /*100c*/ 	.word	0x00019670
        /*1010*/ 	.word	0x00000016
        /*1014*/ 	.word	0x00016820
        /*1018*/ 	.short	0x010a
        /*101a*/ 	.byte	0x3f
	.zero		1


	//   ....[85]....
        /*101c*/ 	.word	0x000196c0
        /*1020*/ 	.word	0x00000005
        /*1024*/ 	.word	0x000168a0
        /*1028*/ 	.short	0x010a
        /*102a*/ 	.byte	0x3f
	.zero		1


	//   ....[86]....
        /*102c*/ 	.word	0x00019710
        /*1030*/ 	.word	0x00000005
        /*1034*/ 	.word	0x000168c0
        /*1038*/ 	.short	0x010a
        /*103a*/ 	.byte	0x3f
	.zero		1


	//   ....[87]....
        /*103c*/ 	.word	0x00019760
        /*1040*/ 	.word	0x00000005
        /*1044*/ 	.word	0x000168a0
        /*1048*/ 	.short	0x010a
        /*104a*/ 	.byte	0x3f
	.zero		1


	//   ....[88]....
        /*104c*/ 	.word	0x000197b0
        /*1050*/ 	.word	0x00000005
        /*1054*/ 	.word	0x000168c0
        /*1058*/ 	.short	0x010a
        /*105a*/ 	.byte	0x3f
	.zero		1


	//   ....[89]....
        /*105c*/ 	.word	0x00019950
        /*1060*/ 	.word	0x00000000
        /*1064*/ 	.word	0x00016840
        /*1068*/ 	.short	0x010a
        /*106a*/ 	.byte	0x3f
	.zero		1


	//   ....[90]....
        /*106c*/ 	.word	0x0001a930
        /*1070*/ 	.word	0x00000016
        /*1074*/ 	.word	0x00016820
        /*1078*/ 	.short	0x010a
        /*107a*/ 	.byte	0x3f
	.zero		1


	//   ....[91]....
        /*107c*/ 	.word	0x0001a980
        /*1080*/ 	.word	0x00000002
        /*1084*/ 	.word	0x00016840
        /*1088*/ 	.short	0x010a
        /*108a*/ 	.byte	0x3f
	.zero		1


	//   ....[92]....
        /*108c*/ 	.word	0x0001a9d0
        /*1090*/ 	.word	0x00000003
        /*1094*/ 	.word	0x00000060
        /*1098*/ 	.short	0x010a
        /*109a*/ 	.byte	0x3f
	.zero		1


	//   ....[93]....
        /*109c*/ 	.word	0x0001aa20
        /*10a0*/ 	.word	0x00000002
        /*10a4*/ 	.word	0x00016840
        /*10a8*/ 	.short	0x010a
        /*10aa*/ 	.byte	0x3f
	.zero		1


	//   ....[94]....
        /*10ac*/ 	.word	0x0001aa70
        /*10b0*/ 	.word	0x0000000a
        /*10b4*/ 	.word	0x00000060
        /*10b8*/ 	.short	0x010a
        /*10ba*/ 	.byte	0x3f
	.zero		1


	//   ....[95]....
        /*10bc*/ 	.word	0x0001aac0
        /*10c0*/ 	.word	0x00000002
        /*10c4*/ 	.word	0x00016840
        /*10c8*/ 	.short	0x010a
        /*10ca*/ 	.byte	0x3f
	.zero		1


	//   ....[96]....
        /*10cc*/ 	.word	0x0001ab10
        /*10d0*/ 	.word	0x00000007
        /*10d4*/ 	.word	0x00000060
        /*10d8*/ 	.short	0x010a
        /*10da*/ 	.byte	0x3f
	.zero		1


	//   ....[97]....
        /*10dc*/ 	.word	0x0001ab60
        /*10e0*/ 	.word	0x00000003
        /*10e4*/ 	.word	0x00016860
        /*10e8*/ 	.short	0x010a
        /*10ea*/ 	.byte	0x3f
	.zero		1


	//   ....[98]....
        /*10ec*/ 	.word	0x0001b4e0
        /*10f0*/ 	.word	0x00000009
        /*10f4*/ 	.word	0x00016820
        /*10f8*/ 	.short	0x010a
        /*10fa*/ 	.byte	0x3f
	.zero		1


	//   ....[99]....
        /*10fc*/ 	.word	0x0001b680
        /*1100*/ 	.word	0x00000006
        /*1104*/ 	.word	0x00000000
        /*1108*/ 	.short	0x010a
        /*110a*/ 	.byte	0x3f
	.zero		1


	//   ....[100]....
        /*110c*/ 	.word	0x0001b6d0
        /*1110*/ 	.word	0x00000007
        /*1114*/ 	.word	0x00000000
        /*1118*/ 	.short	0x010a
        /*111a*/ 	.byte	0x3f
	.zero		1


	//   ....[101]....
        /*111c*/ 	.word	0x0001b720
        /*1120*/ 	.word	0x00000004
        /*1124*/ 	.word	0x00000000
        /*1128*/ 	.short	0x010a
        /*112a*/ 	.byte	0x3f
	.zero		1


	//----- nvinfo : EIATTR_NUM_MBARRIERS
	.align		4
.L_327:
        /*112c*/ 	.byte	0x03, 0x38
        /*112e*/ 	.short	0x0016


	//----- nvinfo : EIATTR_EXIT_INSTR_OFFSETS
	.align		4
        /*1130*/ 	.byte	0x04, 0x1c
        /*1132*/ 	.short	(.L_329 - .L_328)


	//   ....[0]....
.L_328:
        /*1134*/ 	.word	0x00018300


	//----- nvinfo : EIATTR_MAX_THREADS
	.align		4
.L_329:
        /*1138*/ 	.byte	0x04, 0x05
        /*113a*/ 	.short	(.L_331 - .L_330)
.L_330:
        /*113c*/ 	.word	0x00000200
        /*1140*/ 	.word	0x00000001
        /*1144*/ 	.word	0x00000001


	//----- nvinfo : EIATTR_CRS_STACK_SIZE
	.align		4
.L_331:
        /*1148*/ 	.byte	0x04, 0x1e
        /*114a*/ 	.short	(.L_333 - .L_332)
.L_332:
        /*114c*/ 	.word	0x00000000


	//----- nvinfo : EIATTR_CBANK_PARAM_SIZE
	.align		4
.L_333:
        /*1150*/ 	.byte	0x03, 0x19
        /*1152*/ 	.short	0x0af0


	//----- nvinfo : EIATTR_PARAM_CBANK
	.align		4
        /*1154*/ 	.byte	0x04, 0x0a
        /*1156*/ 	.short	(.L_335 - .L_334)
	.align		4
.L_334:
        /*1158*/ 	.word	index@(.nv.constant0._ZN7cutlass13device_kernelIN5flash11enable_sm90INS1_16FlashAttnFwdSm90INS1_25CollectiveMainloopFwdSm90ILi2EN4cute5tupleIJNS5_1CILi1EEES8_S8_EEENS6_IJNS7_ILi192EEENS7_ILi128EEENS7_ILi64EEEEEELi64ENS_10bfloat16_tEfNS_4arch4Sm90ELb1ELb0ELb0ELb1ELb0ELb1ELb0ELb1ELb1ELb1ELb0ELb0EEENS1_21CollectiveEpilogueFwdINS6_IJSA_SC_SB_EEES9_SE_SG_Li384ELb1ELb1ELb0ELb0EEENS1_36VarlenDynamicPersistentTileSchedulerILi192ELi128ELi384ELi128ELb0ELb1ELb1ELb1ELb1ELb1EEEEEEEEEvNT_6ParamsE)
        /*115c*/ 	.short	0x0210
        /*115e*/ 	.short	0x0af0


	//----- nvinfo : EIATTR_SW_WAR
	.align		4
.L_335:
        /*1160*/ 	.byte	0x04, 0x36
        /*1162*/ 	.short	(.L_337 - .L_336)
.L_336:
        /*1164*/ 	.word	0x00000008
.L_337:


//--------------------- .nv.callgraph             --------------------------
	.section	.nv.callgraph,"",@"SHT_CUDA_CALLGRAPH"
	.align	4
	.sectionentsize	8
	.align		4
        /*0000*/ 	.word	0x00000000
	.align		4
        /*0004*/ 	.word	0xffffffff
	.align		4
        /*0008*/ 	.word	index@(_ZN7cutlass13device_kernelIN5flash11enable_sm90INS1_16FlashAttnFwdSm90INS1_25CollectiveMainloopFwdSm90ILi2EN4cute5tupleIJNS5_1CILi1EEES8_S8_EEENS6_IJNS7_ILi192EEESA_NS7_ILi64EEEEEELi64ENS_10bfloat16_tEfNS_4arch4Sm90ELb0ELb0ELb0ELb0ELb0ELb0ELb0ELb0ELb1ELb1ELb0ELb0EEENS1_21CollectiveEpilogueFwdINS6_IJSA_SB_SA_EEES9_SD_SF_Li384ELb0ELb1ELb0ELb0EEENS1_29StaticPersistentTileSchedulerILb0EEEEEEEEEvNT_6ParamsE)
	.align		4
        /*000c*/ 	.word	index@(__assertfail)
	.align		4
        /*0010*/ 	.word	index@(_ZN7cutlass13device_kernelIN5flash11enable_sm90INS1_16FlashAttnFwdSm90INS1_25CollectiveMainloopFwdSm90ILi2EN4cute5tupleIJNS5_1CILi1EEES8_S8_EEENS6_IJNS7_ILi192EEESA_NS7_ILi64EEEEEELi64ENS_10bfloat16_tEfNS_4arch4Sm90ELb0ELb0ELb0ELb1ELb0ELb0ELb0ELb0ELb1ELb1ELb0ELb0EEENS1_21CollectiveEpilogueFwdINS6_IJSA_SB_SA_EEES9_SD_SF_Li384ELb1ELb1ELb0ELb0EEENS1_36VarlenDynamicPersistentTileSchedulerILi192ELi192ELi384ELi128ELb0ELb1ELb1ELb0ELb1ELb1EEEEEEEEEvNT_6ParamsE)
	.align		4
        /*0014*/ 	.word	index@(__assertfail)
	.align		4
        /*0018*/ 	.word	index@(_ZN7cutlass13device_kernelIN5flash11enable_sm90INS1_16FlashAttnFwdSm90INS1_25CollectiveMainloopFwdSm90ILi2EN4cute5tupleIJNS5_1CILi1EEES8_S8_EEENS6_IJNS7_ILi192EEESA_NS7_ILi64EEEEEELi64ENS_10bfloat16_tEfNS_4arch4Sm90ELb0ELb0ELb0ELb1ELb0ELb1ELb0ELb0ELb1ELb1ELb0ELb0EEENS1_21CollectiveEpilogueFwdINS6_IJSA_SB_SA_EEES9_SD_SF_Li384ELb1ELb1ELb0ELb0EEENS1_36VarlenDynamicPersistentTileSchedulerILi192ELi192ELi384ELi128ELb0ELb1ELb1ELb0ELb1ELb1EEEEEEEEEvNT_6ParamsE)
	.align		4
        /*001c*/ 	.word	index@(__assertfail)
	.align		4
        /*0020*/ 	.word	index@(_ZN7cutlass13device_kernelIN5flash11enable_sm90INS1_16FlashAttnFwdSm90INS1_25CollectiveMainloopFwdSm90ILi2EN4cute5tupleIJNS5_1CILi1EEES8_S8_EEENS6_IJNS7_ILi192EEENS7_ILi128EEENS7_ILi64EEEEEELi64ENS_10bfloat16_tEfNS_4arch4Sm90ELb0ELb1ELb0ELb0ELb0ELb0ELb0ELb1ELb1ELb1ELb0ELb0EEENS1_21CollectiveEpilogueFwdINS6_IJSA_SC_SB_EEES9_SE_SG_Li384ELb0ELb1ELb0ELb0EEENS1_30DynamicPersistentTileSchedulerILi384ELi128ELb0ELb1ELb1EEEEEEEEEvNT_6ParamsE)
	.align		4
        /*0024*/ 	.word	index@(__assertfail)
	.align		4
        /*0028*/ 	.word	index@(_ZN7cutlass13device_kernelIN5flash11enable_sm90INS1_16FlashAttnFwdSm90INS1_25CollectiveMainloopFwdSm90ILi2EN4cute5tupleIJNS5_1CILi1EEES8_S8_EEENS6_IJNS7_ILi192EEENS7_ILi128EEENS7_ILi64EEEEEELi64ENS_10bfloat16_tEfNS_4arch4Sm90ELb0ELb1ELb0ELb1ELb0ELb0ELb0ELb1ELb1ELb1ELb0ELb0EEENS1_21CollectiveEpilogueFwdINS6_IJSA_SC_SB_EEES9_SE_SG_Li384ELb1ELb1ELb0ELb0EEENS1_36VarlenDynamicPersistentTileSchedulerILi192ELi128ELi384ELi128ELb0ELb1ELb1ELb1ELb0ELb1EEEEEEEEEvNT_6ParamsE)
	.align		4
        /*002c*/ 	.word	index@(__assertfail)
	.align		4
        /*0030*/ 	.word	index@(_ZN7cutlass13device_kernelIN5flash11enable_sm90INS1_16FlashAttnFwdSm90INS1_25CollectiveMainloopFwdSm90ILi2EN4cute5tupleIJNS5_1CILi1EEES8_S8_EEENS6_IJNS7_ILi192EEENS7_ILi128EEENS7_ILi64EEEEEELi64ENS_10bfloat16_tEfNS_4arch4Sm90ELb0ELb1ELb0ELb1ELb0ELb1ELb0ELb1ELb1ELb1ELb0ELb0EEENS1_21CollectiveEpilogueFwdINS6_IJSA_SC_SB_EEES9_SE_SG_Li384ELb1ELb1ELb0ELb0EEENS1_36VarlenDynamicPersistentTileSchedulerILi192ELi128ELi384ELi128ELb0ELb1ELb1ELb1ELb0ELb1EEEEEEEEEvNT_6ParamsE)
	.align		4
        /*0034*/ 	.word	index@(__assertfail)
	.align		4
        /*0038*/ 	.word	index@(_ZN7cutlass13device_kernelIN5flash11enable_sm90INS1_16FlashAttnFwdSm90INS1_25CollectiveMainloopFwdSm90ILi2EN4cute5tupleIJNS5_1CILi1EEES8_S8_EEENS6_IJNS7_ILi192EEENS7_ILi128EEENS7_ILi64EEEEEELi64ENS_10bfloat16_tEfNS_4arch4Sm90ELb1ELb0ELb0ELb0ELb0ELb0ELb0ELb1ELb1ELb1ELb0ELb0EEENS1_21CollectiveEpilogueFwdINS6_IJSA_SC_SB_EEES9_SE_SG_Li384ELb0ELb1ELb0ELb0EEENS1_30DynamicPersistentTileSchedulerILi384ELi128ELb0ELb1ELb1EEEEEEEEEvNT_6ParamsE)
	.align		4
        /*003c*/ 	.word	index@(__assertfail)
	.align		4
        /*0040*/ 	.word	index@(_ZN7cutlass13device_kernelIN5flash11enable_sm90INS1_16FlashAttnFwdSm90INS1_25CollectiveMainloopFwdSm90ILi2EN4cute5tupleIJNS5_1CILi1EEES8_S8_EEENS6_IJNS7_ILi192EEENS7_ILi128EEENS7_ILi64EEEEEELi64ENS_10bfloat16_tEfNS_4arch4Sm90ELb1ELb0ELb0ELb1ELb0ELb0ELb0ELb1ELb1ELb1ELb0ELb0EEENS1_21CollectiveEpilogueFwdINS6_IJSA_SC_SB_EEES9_SE_SG_Li384ELb1ELb1ELb0ELb0EEENS1_36VarlenDynamicPersistentTileSchedulerILi192ELi128ELi384ELi128ELb0ELb1ELb1ELb1ELb1ELb1EEEEEEEEEvNT_6ParamsE)
	.align		4
        /*0044*/ 	.word	index@(__assertfail)
	.align		4
        /*0048*/ 	.word	index@(_ZN7cutlass13device_kernelIN5flash11enable_sm90INS1_16FlashAttnFwdSm90INS1_25CollectiveMainloopFwdSm90ILi2EN4cute5tupleIJNS5_1CILi1EEES8_S8_EEENS6_IJNS7_ILi192EEENS7_ILi128EEENS7_ILi64EEEEEELi64ENS_10bfloat16_tEfNS_4arch4Sm90ELb1ELb0ELb0ELb1ELb0ELb1ELb0ELb1ELb1ELb1ELb0ELb0EEENS1_21CollectiveEpilogueFwdINS6_IJSA_SC_SB_EEES9_SE_SG_Li384ELb1ELb1ELb0ELb0EEENS1_36VarlenDynamicPersistentTileSchedulerILi192ELi128ELi384ELi128ELb0ELb1ELb1ELb1ELb1ELb1EEEEEEEEEvNT_6ParamsE)
	.align		4
        /*004c*/ 	.word	index@(__assertfail)
	.align		4
        /*0050*/ 	.word	0x00000000
	.align		4
        /*0054*/ 	.word	0xfffffffe
	.align		4
        /*0058*/ 	.word	0x00000000
	.align		4
        /*005c*/ 	.word	0xfffffffd
	.align		4
        /*0060*/ 	.word	0x00000000
	.align		4
        /*0064*/ 	.word	0xfffffffc


//--------------------- .nv.constant4             --------------------------
	.section	.nv.constant4,"a",@progbits
	.align	8
	.align		8
.nv.constant4:
        /*0000*/ 	.dword	__assertfail
	.align		8
        /*0008*/ 	.dword	__unnamed_1
	.align		8
        /*0010*/ 	.dword	__unnamed_2
	.align		8
        /*0018*/ 	.dword	__unnamed_3
	.align		8
        /*0020*/ 	.dword	__unnamed_4
	.align		8
        /*0028*/ 	.dword	__unnamed_5
	.align		8
        /*0030*/ 	.dword	__unnamed_6
	.align		8
        /*0038*/ 	.dword	__unnamed_7
	.align		8
        /*0040*/ 	.dword	__unnamed_8
	.align		8
        /*0048*/ 	.dword	__unnamed_9
	.align		8
        /*0050*/ 	.dword	_ZN73_INTERNAL_b78b44cd_37_flash_fwd_hdim64_bf16_packgqa_sm90_cu_744032ad_34564cuda3std3__45__cpo5beginE
	.align		8
        /*0058*/ 	.dword	_ZN73_INTERNAL_b78b44cd_37_flash_fwd_hdim64_bf16_packgqa_sm90_cu_744032ad_34564cuda3std3__45__cpo3endE
	.align		8
        /*0060*/ 	.dword	_ZN73_INTERNAL_b78b44cd_37_flash_fwd_hdim64_bf16_packgqa_sm90_cu_744032ad_34564cuda3std3__45__cpo6cbeginE
	.align		8
        /*0068*/ 	.dword	_ZN73_INTERNAL_b78b44cd_37_flash_fwd_hdim64_bf16_packgqa_sm90_cu_744032ad_34564cuda3std3__45__cpo4cendE
	.align		8
        /*0070*/ 	.dword	_ZN73_INTERNAL_b78b44cd_37_flash_fwd_hdim64_bf16_packgqa_sm90_cu_744032ad_34564cuda3std3__475_GLOBAL__N__b78b44cd_37_flash_fwd_hdim64_bf16_packgqa_sm90_cu_744032ad_34566ignoreE
	.align		8
        /*0078*/ 	.dword	_ZN73_INTERNAL_b78b44cd_37_flash_fwd_hdim64_bf16_packgqa_sm90_cu_744032ad_34564cuda3std3__419piecewise_constructE
	.align		8
        /*0080*/ 	.dword	_ZN73_INTERNAL_b78b44cd_37_flash_fwd_hdim64_bf16_packgqa_sm90_cu_744032ad_34564cuda3std3__48in_placeE
	.align		8
        /*0088*/ 	.dword	_ZN73_INTERNAL_b78b44cd_37_flash_fwd_hdim64_bf16_packgqa_sm90_cu_744032ad_34564cuda3std6ranges3__45__cpo4swapE
	.align		8
        /*0090*/ 	.dword	_ZN73_INTERNAL_b78b44cd_37_flash_fwd_hdim64_bf16_packgqa_sm90_cu_744032ad_34564cuda3std6ranges3__45__cpo9iter_moveE
	.align		8
        /*0098*/ 	.dword	_ZN73_INTERNAL_b78b44cd_37_flash_fwd_hdim64_bf16_packgqa_sm90_cu_744032ad_34564cute7productE
	.align		8
        /*00a0*/ 	.dword	_ZN73_INTERNAL_b78b44cd_37_flash_fwd_hdim64_bf16_packgqa_sm90_cu_744032ad_34564cute1_E
	.align		8
        /*00a8*/ 	.dword	$str$20
	.align		8
        /*00b0*/ 	.dword	$str$21


//--------------------- .text._ZN7cutlass13device_kernelIN5flash11enable_sm90INS1_16FlashAttnFwdSm90INS1_25CollectiveMainloopFwdSm90ILi2EN4cute5tupleIJNS5_1CILi1EEES8_S8_EEENS6_IJNS7_ILi192EEESA_NS7_ILi64EEEEEELi64ENS_10bfloat16_tEfNS_4arch4Sm90ELb0ELb0ELb0ELb0ELb0ELb0ELb0ELb0ELb1ELb1ELb0ELb0EEENS1_21CollectiveEpilogueFwdINS6_IJSA_SB_SA_EEES9_SD_SF_Li384ELb0ELb1ELb0ELb0EEENS1_29StaticPersistentTileSchedulerILb0EEEEEEEEEvNT_6ParamsE --------------------------
	.section	.text._ZN7cutlass13device_kernelIN5flash11enable_sm90INS1_16FlashAttnFwdSm90INS1_25CollectiveMainloopFwdSm90ILi2EN4cute5tupleIJNS5_1CILi1EEES8_S8_EEENS6_IJNS7_ILi192EEESA_NS7_ILi64EEEEEELi64ENS_10bfloat16_tEfNS_4arch4Sm90ELb0ELb0ELb0ELb0ELb0ELb0ELb0ELb0ELb1ELb1ELb0ELb0EEENS1_21CollectiveEpilogueFwdINS6_IJSA_SB_SA_EEES9_SD_SF_Li384ELb0ELb1ELb0ELb0EEENS1_29StaticPersistentTileSchedulerILb0EEEEEEEEEvNT_6ParamsE,"ax",@progbits
	.align	128
.text._ZN7cutlass13device_kernelIN5flash11enable_sm90INS1_16FlashAttnFwdSm90INS1_25CollectiveMainloopFwdSm90ILi2EN4cute5tupleIJNS5_1CILi1EEES8_S8_EEENS6_IJNS7_ILi192EEESA_NS7_ILi64EEEEEELi64ENS_10bfloat16_tEfNS_4arch4Sm90ELb0ELb0ELb0ELb0ELb0ELb0ELb0ELb0ELb1ELb1ELb0ELb0EEENS1_21CollectiveEpilogueFwdINS6_IJSA_SB_SA_EEES9_SD_SF_Li384ELb0ELb1ELb0ELb0EEENS1_29StaticPersistentTileSchedulerILb0EEEEEEEEEvNT_6ParamsE:
        .type           _ZN7cutlass13device_kernelIN5flash11enable_sm90INS1_16FlashAttnFwdSm90INS1_25CollectiveMainloopFwdSm90ILi2EN4cute5tupleIJNS5_1CILi1EEES8_S8_EEENS6_IJNS7_ILi192EEESA_NS7_ILi64EEEEEELi64ENS_10bfloat16_tEfNS_4arch4Sm90ELb0ELb0ELb0ELb0ELb0ELb0ELb0ELb0ELb1ELb1ELb0ELb0EEENS1_21CollectiveEpilogueFwdINS6_IJSA_SB_SA_EEES9_SD_SF_Li384ELb0ELb1ELb0ELb0EEENS1_29StaticPersistentTileSchedulerILb0EEEEEEEEEvNT_6ParamsE,@function
        .size           _ZN7cutlass13device_kernelIN5flash11enable_sm90INS1_16FlashAttnFwdSm90INS1_25CollectiveMainloopFwdSm90ILi2EN4cute5tupleIJNS5_1CILi1EEES8_S8_EEENS6_IJNS7_ILi192EEESA_NS7_ILi64EEEEEELi64ENS_10bfloat16_tEfNS_4arch4Sm90ELb0ELb0ELb0ELb0ELb0ELb0ELb0ELb0ELb1ELb1ELb0ELb0EEENS1_21CollectiveEpilogueFwdINS6_IJSA_SB_SA_EEES9_SD_SF_Li384ELb0ELb1ELb0ELb0EEENS1_29StaticPersistentTileSchedulerILb0EEEEEEEEEvNT_6ParamsE,(.L_x_2641 - _ZN7cutlass13device_kernelIN5flash11enable_sm90INS1_16FlashAttnFwdSm90INS1_25CollectiveMainloopFwdSm90ILi2EN4cute5tupleIJNS5_1CILi1EEES8_S8_EEENS6_IJNS7_ILi192EEESA_NS7_ILi64EEEEEELi64ENS_10bfloat16_tEfNS_4arch4Sm90ELb0ELb0ELb0ELb0ELb0ELb0ELb0ELb0ELb1ELb1ELb0ELb0EEENS1_21CollectiveEpilogueFwdINS6_IJSA_SB_SA_EEES9_SD_SF_Li384ELb0ELb1ELb0ELb0EEENS1_29StaticPersistentTileSchedulerILb0EEEEEEEEEvNT_6ParamsE)
        .other          _ZN7cutlass13device_kernelIN5flash11enable_sm90INS1_16FlashAttnFwdSm90INS1_25CollectiveMainloopFwdSm90ILi2EN4cute5tupleIJNS5_1CILi1EEES8_S8_EEENS6_IJNS7_ILi192EEESA_NS7_ILi64EEEEEELi64ENS_10bfloat16_tEfNS_4arch4Sm90ELb0ELb0ELb0ELb0ELb0ELb0ELb0ELb0ELb1ELb1ELb0ELb0EEENS1_21CollectiveEpilogueFwdINS6_IJSA_SB_SA_EEES9_SD_SF_Li384ELb0ELb1ELb0ELb0EEENS1_29StaticPersistentTileSchedulerILb0EEEEEEEEEvNT_6ParamsE,@"STO_CUDA_ENTRY STV_DEFAULT"
_ZN7cutlass13device_kernelIN5flash11enable_sm90INS1_16FlashAttnFwdSm90INS1_25CollectiveMainloopFwdSm90ILi2EN4cute5tupleIJNS5_1CILi1EEES8_S8_EEENS6_IJNS7_ILi192EEESA_NS7_ILi64EEEEEELi64ENS_10bfloat16_tEfNS_4arch4Sm90ELb0ELb0ELb0ELb0ELb0ELb0ELb0ELb0ELb1ELb1ELb0ELb0EEENS1_21CollectiveEpilogueFwdINS6_IJSA_SB_SA_EEES9_SD_SF_Li384ELb0ELb1ELb0ELb0EEENS1_29StaticPersistentTileSchedulerILb0EEEEEEEEEvNT_6ParamsE:
[----:B------:R-:W0:Y:S02]  /*0000*/  LDC R1, c[0x0][0x28] ;  /* 0x00000a00ff017b82 */ /* 0x000e240000000800 */
[----:B0-----:R-:W-:Y:S01]  /*0010*/  VIADD R1, R1, 0xffffffd8 ;  /* 0xffffffd801017836 */ /* 0x001fe20000000000 */
[----:B------:R-:W0:Y:S01]  /*0020*/  S2R R3, SR_TID.X ;  /* 0x0000000000037919 */ /* 0x000e220000002100 */
[----:B------:R-:W-:Y:S01]  /*0030*/  ELECT P0, URZ, PT ;  /* 0x00000000003f782f */ /* 0x000fe20003800000 */
[----:B------:R-:W-:Y:S01]  /*0040*/  BSSY B0, `(.L_x_0) ;  /* 0x000000e000007945 */ /* 0x000fe20003800000 */
[--C-:B0-----:R-:W-:Y:S02]  /*0050*/  SHF.R.U32.HI R0, RZ, 0x5, R3.reuse ;  /* 0x00000005ff007819 */ /* 0x101fe40000011603 */
[----:B------:R-:W-:-:S03]  /*0060*/  SHF.R.U32.HI R3, RZ, 0x7, R3 ;  /* 0x00000007ff037819 */ /* 0x000fc60000011603 */
[----:B------:R-:W0:Y:S02]  /*0070*/  SHFL.IDX PT, R2, R0, RZ, 0x1f ;  /* 0x00001fff00027589 */ /* 0x000e2400000e0000 */
[----:B0-----:R-:W-:-:S13]  /*0080*/  ISETP.EQ.AND P0, PT, R2, RZ, P0 ;  /* 0x000000ff0200720c */ /* 0x001fda0000702270 */
[----:B------:R-:W-:Y:S05]  /*0090*/  @!P0 BRA `(.L_x_1) ;  /* 0x0000000000208947 */ /* 0x000fea0003800000 */
[----:B------:R-:W-:Y:S02]  /*00a0*/  ULDC.64 UR4, c[0x0][0x198] ;  /* 0x0000660000047ab9 */ /* 0x000fe40000000a00 */
[----:B------:R-:W-:Y:S02]  /*00b0*/  UIADD3 UR6, UP0, UR4, 0x370, URZ ;  /* 0x0000037004067890 */ /* 0x000fe4000ff1e03f */
[----:B------:R-:W-:Y:S02]  /*00c0*/  UIADD3 UR4, UP1, UR4, 0x470, URZ ;  /* 0x0000047004047890 */ /* 0x000fe4000ff3e03f */
[----:B------:R-:W-:Y:S02]  /*00d0*/  UIADD3.X UR7, URZ, UR5, URZ, UP0, !UPT ;  /* 0x000000053f077290 */ /* 0x000fe400087fe43f */
[----:B------:R-:W-:-:S07]  /*00e0*/  UIADD3.X UR5, URZ, UR5, URZ, UP1, !UPT ;  /* 0x000000053f057290 */ /* 0x000fce0008ffe43f */
[----:B------:R0:W-:Y:S02]  /*00f0*/  UTMACCTL.PF [UR6] ;  /* 0x00000000060079b9 */ /* 0x0001e40008040000 */
[----:B------:R0:W-:Y:S02]  /*0100*/  UTMACCTL.PF [UR4] ;  /* 0x00000000040079b9 */ /* 0x0001e40008040000 */
[----:B0-----:R-:W-:Y:S01]  /*0110*/  NOP ;  /* 0x0000000000007918 */ /* 0x001fe20000000000 */
.L_x_1:
[----:B------:R-:W-:Y:S05]  /*0120*/  BSYNC B0 ;  /* 0x0000000000007941 */ /* 0x000fea0003800000 */
.L_x_0:
[----:B------:R-:W-:Y:S01]  /*0130*/  VOTEU.ANY UP0, P0 ;  /* 0x00000000003f7886 */ /* 0x000fe20000000100 */
[----:B------:R-:W0:Y:S01]  /*0140*/  SHFL.IDX PT, R3, R3, RZ, 0x1f ;  /* 0x00001fff03037589 */ /* 0x000e2200000e0000 */
[----:B------:R-:W-:Y:S01]  /*0150*/  UMOV UR4, 0x80 ;  /* 0x0000008000047882 */ /* 0x000fe20000000000 */
[----:B------:R-:W-:Y:S01]  /*0160*/  UMOV UR7, 0x180 ;  /* 0x0000018000077882 */ /* 0x000fe20000000000 */
[----:B------:R-:W-:Y:S01]  /*0170*/  VOTEU.ANY UP1, P0 ;  /* 0x00000000003f7886 */ /* 0x000fe20000020100 */
[----:B------:R-:W1:Y:S01]  /*0180*/  @UP0 S2UR UR8, SR_CgaCtaId ;  /* 0x00000000000809c3 */ /* 0x000e620000008800 */
[----:B------:R-:W2:Y:S01]  /*0190*/  SHFL.IDX PT, R2, R0, RZ, 0x1f ;  /* 0x00001fff00027589 */ /* 0x000ea200000e0000 */
[----:B------:R-:W-:Y:S01]  /*01a0*/  @UP0 UMOV UR6, 0x400 ;  /* 0x0000040000060882 */ /* 0x000fe20000000000 */
[----:B------:R-:W-:-:S04]  /*01b0*/  @UP0 UIADD3 UR4, -UR4, 0x100000, URZ ;  /* 0x0010000004040890 */ /* 0x000fc8000fffe13f */
[----:B------:R-:W-:Y:S02]  /*01c0*/  @UP0 USHF.L.U32 UR5, UR4, 0xb, URZ ;  /* 0x0000000b04050899 */ /* 0x000fe4000800063f */
[----:B------:R-:W-:Y:S01]  /*01d0*/  @UP0 USHF.L.U32 UR4, UR4, 0x1, URZ ;  /* 0x0000000104040899 */ /* 0x000fe2000800063f */
[----:B------:R-:W-:Y:S01]  /*01e0*/  VOTEU.ANY UP2, P0 ;  /* 0x00000000003f7886 */ /* 0x000fe20000040100 */
[----:B0-----:R-:W-:Y:S01]  /*01f0*/  R2UR UR9, R3 ;  /* 0x00000000030972ca */ /* 0x001fe200000e0000 */
[----:B-1----:R-:W-:Y:S01]  /*0200*/  @UP0 ULEA UR8, UR8, UR6, 0x18 ;  /* 0x0000000608080291 */ /* 0x002fe2000f8ec03f */
[----:B--2---:R-:W-:Y:S01]  /*0210*/  ISETP.NE.AND P1, PT, R2, RZ, PT ;  /* 0x000000ff0200720c */ /* 0x004fe20003f25270 */
[----:B------:R-:W-:-:S04]  /*0220*/  @UP0 UIADD3 UR6, -UR7, 0x100000, URZ ;  /* 0x0010000007060890 */ /* 0x000fc8000fffe13f */
[----:B------:R-:W-:Y:S02]  /*0230*/  @UP0 USHF.L.U32 UR7, UR6, 0xb, URZ ;  /* 0x0000000b06070899 */ /* 0x000fe4000800063f */
[----:B------:R-:W-:-:S04]  /*0240*/  @UP0 USHF.L.U32 UR6, UR6, 0x1, URZ ;  /* 0x0000000106060899 */ /* 0x000fc8000800063f */
[----:B------:R-:W-:Y:S01]  /*0250*/  UISETP.NE.AND UP0, UPT, UR9, URZ, UPT ;  /* 0x0000003f0900728c */ /* 0x000fe2000bf05270 */
[----:B------:R-:W0:Y:S02]  /*0260*/  FENCE.VIEW.ASYNC.S ;  /* 0x00000000000073c6 */ /* 0x000e240000000000 */
[----:B0-----:R0:W1:Y:S05]  /*0270*/  @UP1 SYNCS.EXCH.64 URZ, [UR8+0x30800], UR4 ;  /* 0x03080004083f15b2 */ /* 0x00106a0008000100 */
[----:B------:R0:W2:Y:S01]  /*0280*/  @UP2 SYNCS.EXCH.64 URZ, [UR8+0x30820], UR6 ;  /* 0x03082006083f25b2 */ /* 0x0000a20008000100 */
[----:B------:R-:W-:Y:S05]  /*0290*/  @P1 BRA `(.L_x_2) ;  /* 0x0000000000481947 */ /* 0x000fea0003800000 */
[----:B0-----:R-:W0:Y:S01]  /*02a0*/  S2UR UR5, SR_CgaCtaId ;  /* 0x00000000000579c3 */ /* 0x001e220000008800 */
[----:B------:R-:W-:Y:S01]  /*02b0*/  UMOV UR4, 0x400 ;  /* 0x0000040000047882 */ /* 0x000fe20000000000 */
[----:B------:R-:W-:Y:S01]  /*02c0*/  UMOV UR6, 0x1 ;  /* 0x0000000100067882 */ /* 0x000fe20000000000 */
[----:B------:R-:W-:Y:S01]  /*02d0*/  UMOV UR7, 0x3 ;  /* 0x0000000300077882 */ /* 0x000fe20000000000 */
[----:B------:R-:W-:Y:S01]  /*02e0*/  ELECT P0, URZ, PT ;  /* 0x00000000003f782f */ /* 0x000fe20003800000 */
[----:B0-----:R-:W-:Y:S02]  /*02f0*/  ULEA UR8, UR5, UR4, 0x18 ;  /* 0x0000000405087291 */ /* 0x001fe4000f8ec03f */
[----:B------:R-:W-:-:S04]  /*0300*/  UIADD3 UR4, -UR6, 0x100000, URZ ;  /* 0x0010000006047890 */ /* 0x000fc8000fffe13f */
[----:B------:R-:W-:Y:S02]  /*0310*/  USHF.L.U32 UR5, UR4, 0xb, URZ ;  /* 0x0000000b04057899 */ /* 0x000fe4000800063f */
[----:B------:R-:W-:Y:S02]  /*0320*/  USHF.L.U32 UR4, UR4, 0x1, URZ ;  /* 0x0000000104047899 */ /* 0x000fe4000800063f */
[----:B------:R-:W-:-:S04]  /*0330*/  UIADD3 UR6, -UR7, 0x100000, URZ ;  /* 0x0010000007067890 */ /* 0x000fc8000fffe13f */
[----:B------:R-:W-:Y:S02]  /*0340*/  USHF.L.U32 UR7, UR6, 0xb, URZ ;  /* 0x0000000b06077899 */ /* 0x000fe4000800063f */
[----:B------:R-:W-:Y:S01]  /*0350*/  USHF.L.U32 UR6, UR6, 0x1, URZ ;  /* 0x0000000106067899 */ /* 0x000fe2000800063f */
[----:B------:R-:W0:Y:S03]  /*0360*/  FENCE.VIEW.ASYNC.S ;  /* 0x00000000000073c6 */ /* 0x000e260000000000 */
[----:B0-----:R3:W4:Y:S08]  /*0370*/  SYNCS.EXCH.64 URZ, [UR8+0x30830], UR4 ;  /* 0x03083004083f75b2 */ /* 0x0017300008000100 */
[----:B------:R3:W0:Y:S01]  /*0380*/  SYNCS.EXCH.64 URZ, [UR8+0x30840], UR6 ;  /* 0x03084006083f75b2 */ /* 0x0006220008000100 */
[----:B------:R3:W0:Y:S01]  /*0390*/  SYNCS.EXCH.64 URZ, [UR8+0x30838], UR4 ;  /* 0x03083804083f75b2 */ /* 0x0006220008000100 */
[----:B------:R3:W0:Y:S02]  /*03a0*/  SYNCS.EXCH.64 URZ, [UR8+0x30848], UR6 ;  /* 0x03084806083f75b2 */ /* 0x0006240008000100 */
[----:B---3--:R-:W-:Y:S01]  /*03b0*/  NOP ;  /* 0x0000000000007918 */ /* 0x008fe20000000000 */
.L_x_2:
[----:B------:R-:W3:Y:S01]  /*03c0*/  SHFL.IDX PT, R2, R0, RZ, 0x1f ;  /* 0x00001fff00027589 */ /* 0x000ee200000e0000 */
[----:B------:R-:W-:Y:S01]  /*03d0*/  NOP ;  /* 0x0000000000007918 */ /* 0x000fe20000000000 */
[----:B---3--:R-:W-:-:S13]  /*03e0*/  ISETP.NE.AND P0, PT, R2, RZ, PT ;  /* 0x000000ff0200720c */ /* 0x008fda0003f05270 */
        /* <DEDUP_REMOVED lines=14> */
[----:B0-----:R3:W0:Y:S08]  /*04d0*/  SYNCS.EXCH.64 URZ, [UR8+0x30850], UR4 ;  /* 0x03085004083f75b2 */ /* 0x0016300008000100 */
[----:B------:R3:W0:Y:S01]  /*04e0*/  SYNCS.EXCH.64 URZ, [UR8+0x30860], UR6 ;  /* 0x03086006083f75b2 */ /* 0x0006220008000100 */
[----:B------:R3:W0:Y:S01]  /*04f0*/  SYNCS.EXCH.64 URZ, [UR8+0x30858], UR4 ;  /* 0x03085804083f75b2 */ /* 0x0006220008000100 */
[----:B------:R3:W0:Y:S02]  /*0500*/  SYNCS.EXCH.64 URZ, [UR8+0x30868], UR6 ;  /* 0x03086806083f75b2 */ /* 0x0006240008000100 */
[----:B---3--:R-:W-:Y:S01]  /*0510*/  NOP ;  /* 0x0000000000007918 */ /* 0x008fe20000000000 */
.L_x_3:
[----:B------:R-:W3:Y:S01]  /*0520*/  SHFL.IDX PT, R2, R0, RZ, 0x1f ;  /* 0x00001fff00027589 */ /* 0x000ee200000e0000 */
[----:B------:R-:W-:Y:S01]  /*0530*/  NOP ;  /* 0x0000000000007918 */ /* 0x000fe20000000000 */
[----:B---3--:R-:W-:-:S13]  /*0540*/  ISETP.NE.AND P0, PT, R2, RZ, PT ;  /* 0x000000ff0200720c */ /* 0x008fda0003f05270 */
[----:B------:R-:W-:Y:S05]  /*0550*/  @P0 BRA `(.L_x_4) ;  /* 0x0000000000380947 */ /* 0x000fea0003800000 */
[----:B0-----:R-:W0:Y:S01]  /*0560*/  S2UR UR5, SR_CgaCtaId ;  /* 0x00000000000579c3 */ /* 0x001e220000008800 */
[----:B------:R-:W-:Y:S01]  /*0570*/  UMOV UR4, 0x400 ;  /* 0x0000040000047882 */ /* 0x000fe20000000000 */
[----:B------:R-:W-:Y:S01]  /*0580*/  UMOV UR7, 0x1 ;  /* 0x0000000100077882 */ /* 0x000fe20000000000 */
[----:B------:R-:W-:Y:S01]  /*0590*/  ELECT P0, URZ, PT ;  /* 0x00000000003f782f */ /* 0x000fe20003800000 */
[----:B0-----:R-:W-:Y:S02]  /*05a0*/  ULEA UR6, UR5, UR4, 0x18 ;  /* 0x0000000405067291 */ /* 0x001fe4000f8ec03f */
[----:B------:R-:W-:-:S04]  /*05b0*/  UIADD3 UR4, -UR7, 0x100000, URZ ;  /* 0x0010000007047890 */ /* 0x000fc8000fffe13f */
[----:B------:R-:W-:Y:S02]  /*05c0*/  USHF.L.U32 UR5, UR4, 0xb, URZ ;  /* 0x0000000b04057899 */ /* 0x000fe4000800063f */
[----:B------:R-:W-:Y:S01]  /*05d0*/  USHF.L.U32 UR4, UR4, 0x1, URZ ;  /* 0x0000000104047899 */ /* 0x000fe2000800063f */
[----:B------:R-:W0:Y:S11]  /*05e0*/  FENCE.VIEW.ASYNC.S ;  /* 0x00000000000073c6 */ /* 0x000e360000000000 */
[----:B0-----:R3:W0:Y:S01]  /*05f0*/  SYNCS.EXCH.64 URZ, [UR6+0x30870], UR4 ;  /* 0x03087004063f75b2 */ /* 0x0016220008000100 */
[----:B------:R3:W0:Y:S01]  /*0600*/  SYNCS.EXCH.64 URZ, [UR6+0x30880], UR4 ;  /* 0x03088004063f75b2 */ /* 0x0006220008000100 */
[----:B------:R3:W0:Y:S01]  /*0610*/  SYNCS.EXCH.64 URZ, [UR6+0x30878], UR4 ;  /* 0x03087804063f75b2 */ /* 0x0006220008000100 */
[----:B------:R3:W0:Y:S02]  /*0620*/  SYNCS.EXCH.64 URZ, [UR6+0x30888], UR4 ;  /* 0x03088804063f75b2 */ /* 0x0006240008000100 */
[----:B---3--:R-:W-:Y:S01]  /*0630*/  NOP ;  /* 0x0000000000007918 */ /* 0x008fe20000000000 */
.L_x_4:
        /* <DEDUP_REMOVED lines=22> */
.L_x_5:
        /* <DEDUP_REMOVED lines=22> */
.L_x_6:
[----:B------:R-:W-:Y:S01]  /*0900*/  PLOP3.LUT P0, PT, PT, PT, UP0, 0x80, 0x0 ;  /* 0x000000000000781c */ /* 0x000fe20003f0f008 */
[----:B------:R-:W-:Y:S01]  /*0910*/  UMOV UR36, 0x1 ;  /* 0x0000000100247882 */ /* 0x000fe20000000000 */
[----:B------:R-:W-:Y:S01]  /*0920*/  NOP ;  /* 0x0000000000007918 */ /* 0x000fe20000000000 */
[----:B------:R-:W-:Y:S01]  /*0930*/  USEL UR36, UR36, 0x2, !UP0 ;  /* 0x0000000224247887 */ /* 0x000fe2000c000000 */
[----:B------:R-:W-:Y:S01]  /*0940*/  ULDC.64 UR46, c[0x0][0x208] ;  /* 0x00008200002e7ab9 */ /* 0x000fe20000000a00 */
[----:B012-4-:R-:W-:Y:S08]  /*0950*/  BAR.SYNC.DEFER_BLOCKING 0x0 ;  /* 0x0000000000007b1d */ /* 0x017ff00000010000 */
[----:B------:R-:W-:Y:S05]  /*0960*/  @!P0 BRA `(.L_x_7) ;  /* 0x0000007800308947 */ /* 0x000fea0003800000 */
.L_x_8:
[----:B------:R-:W-:-:S08]  /*0970*/  NOP ;  /* 0x0000000000007918 */ /* 0x000fd00000000000 */
[----:B------:R-:W0:Y:S02]  /*0980*/  USETMAXREG.TRY_ALLOC.CTAPOOL UP0, 0xa0 ;  /* 0x000000a0000079c8 */ /* 0x000e240008000600 */
[----:B0-----:R-:W-:-:S13]  /*0990*/  PLOP3.LUT P0, PT, PT, PT, UP0, 0x80, 0x0 ;  /* 0x000000000000781c */ /* 0x001fda0003f0f008 */
[----:B------:R-:W-:Y:S05]  /*09a0*/  @!P0 BRA `(.L_x_8) ;  /* 0xfffffffc00f08947 */ /* 0x000fea000383ffff */
[----:B------:R-:W0:Y:S01]  /*09b0*/  S2R R2, SR_TID.X ;  /* 0x0000000000027919 */ /* 0x000e220000002100 */
[----:B------:R-:W1:Y:S08]  /*09c0*/  S2UR UR41, SR_CTAID.X ;  /* 0x00000000002979c3 */ /* 0x000e700000002500 */
[----:B------:R-:W-:Y:S06]  /*09d0*/  BAR.ARV 0x8, 0x200 ;  /* 0x0208000000007b1d */ /* 0x000fec0000002000 */
[----:B0-----:R-:W-:-:S04]  /*09e0*/  LOP3.LUT R0, R2, 0xffffff80, RZ, 0xc0, !PT ;  /* 0xffffff8002007812 */ /* 0x001fc800078ec0ff */
[----:B------:R-:W-:Y:S02]  /*09f0*/  ISETP.NE.AND P0, PT, R0, 0x80, PT ;  /* 0x000000800000780c */ /* 0x000fe40003f05270 */
[----:B------:R-:W1:Y:S11]  /*0a00*/  LDC R0, c[0x0][0xc34] ;  /* 0x00030d00ff007b82 */ /* 0x000e760000000800 */
[----:B------:R-:W-:Y:S06]  /*0a10*/  @!P0 BAR.ARV 0x9, 0x100 ;  /* 0x0244000000008b1d */ /* 0x000fec0000002000 */
[----:B-1----:R-:W-:-:S13]  /*0a20*/  ISETP.LE.AND P0, PT, R0, UR41, PT ;  /* 0x0000002900007c0c */ /* 0x002fda000bf03270 */
[----:B------:R-:W-:Y:S05]  /*0a30*/  @P0 EXIT ;  /* 0x000000000000094d */ /* 0x000fea0003800000 */
[----:B------:R-:W-:Y:S01]  /*0a40*/  VIADD R154, R2, 0xffffff80 ;  /* 0xffffff80029a7836 */ /* 0x000fe20000000000 */
[----:B------:R-:W0:Y:S01]  /*0a50*/  S2UR UR4, SR_CgaCtaId ;  /* 0x00000000000479c3 */ /* 0x000e220000008800 */
[----:B------:R-:W-:Y:S01]  /*0a60*/  UMOV UR40, 0x400 ;  /* 0x0000040000287882 */ /* 0x000fe20000000000 */
[----:B------:R-:W-:Y:S01]  /*0a70*/  IMAD.MOV.U32 R16, RZ, RZ, 0x40 ;  /* 0x00000040ff107424 */ /* 0x000fe200078e00ff */
[----:B------:R-:W-:Y:S01]  /*0a80*/  ULOP3.LUT UR42, UR36, 0x1, URZ, 0xfc, !UPT ;  /* 0x00000001242a7892 */ /* 0x000fe2000f8efc3f */
[----:B------:R-:W-:Y:S01]  /*0a90*/  SHF.R.S32.HI R3, RZ, 0x1f, R154 ;  /* 0x0000001fff037819 */ /* 0x000fe2000001149a */
[----:B------:R-:W-:Y:S01]  /*0aa0*/  UMOV UR37, URZ ;  /* 0x0000003f00257c82 */ /* 0x000fe20008000000 */
[----:B------:R-:W-:Y:S01]  /*0ab0*/  UMOV UR38, URZ ;  /* 0x0000003f00267c82 */ /* 0x000fe20008000000 */
[----:B------:R-:W-:Y:S01]  /*0ac0*/  UMOV UR39, URZ ;  /* 0x0000003f00277c82 */ /* 0x000fe20008000000 */
[CC--:B------:R-:W-:Y:S02]  /*0ad0*/  LEA.HI R0, R3.reuse, R154.reuse, RZ, 0x4 ;  /* 0x0000009a03007211 */ /* 0x0c0fe400078f20ff */
[----:B------:R-:W-:-:S02]  /*0ae0*/  LEA.HI R157, R3, R154, RZ, 0x7 ;  /* 0x0000009a039d7211 */ /* 0x000fc400078f38ff */
[----:B------:R-:W-:Y:S02]  /*0af0*/  SHF.R.S32.HI R7, RZ, 0x4, R0 ;  /* 0x00000004ff077819 */ /* 0x000fe40000011400 */
[C---:B------:R-:W-:Y:S02]  /*0b00*/  LOP3.LUT R5, R0.reuse, 0xfffffff0, RZ, 0xc0, !PT ;  /* 0xfffffff000057812 */ /* 0x040fe400078ec0ff */
[----:B------:R-:W-:Y:S02]  /*0b10*/  LEA.HI R2, R0, R7, RZ, 0x1 ;  /* 0x0000000700027211 */ /* 0x000fe400078f08ff */
[----:B------:R-:W-:Y:S01]  /*0b20*/  LOP3.LUT R9, R157, 0xffffff80, RZ, 0xc0, !PT ;  /* 0xffffff809d097812 */ /* 0x000fe200078ec0ff */
[----:B------:R-:W-:Y:S01]  /*0b30*/  IMAD.IADD R5, R154, 0x1, -R5 ;  /* 0x000000019a057824 */ /* 0x000fe200078e0a05 */
[----:B------:R-:W-:Y:S02]  /*0b40*/  LOP3.LUT R2, R2, 0x1ffffffe, RZ, 0xc0, !PT ;  /* 0x1ffffffe02027812 */ /* 0x000fe400078ec0ff */
[-C--:B------:R-:W-:Y:S01]  /*0b50*/  LEA.HI R8, R3, R154.reuse, RZ, 0x5 ;  /* 0x0000009a03087211 */ /* 0x080fe200078f28ff */
[----:B------:R-:W-:Y:S01]  /*0b60*/  IMAD.IADD R156, R154, 0x1, -R9 ;  /* 0x000000019a9c7824 */ /* 0x000fe200078e0a09 */
[----:B------:R-:W-:Y:S01]  /*0b70*/  SHF.R.S32.HI R0, RZ, 0x1f, R5 ;  /* 0x0000001fff007819 */ /* 0x000fe20000011405 */
[----:B------:R-:W-:Y:S01]  /*0b80*/  IMAD.IADD R7, R7, 0x1, -R2 ;  /* 0x0000000107077824 */ /* 0x000fe200078e0a02 */
[----:B------:R-:W-:Y:S01]  /*0b90*/  LEA.HI R2, R3, R154, RZ, 0x2 ;  /* 0x0000009a03027211 */ /* 0x000fe200078f10ff */
[----:B------:R-:W-:Y:S01]  /*0ba0*/  IMAD.SHL.U32 R8, R8, 0x20, RZ ;  /* 0x0000002008087824 */ /* 0x000fe200078e00ff */
[----:B------:R-:W-:Y:S01]  /*0bb0*/  LEA.HI R0, R0, R5, RZ, 0x3 ;  /* 0x0000000500007211 */ /* 0x000fe200078f18ff */
[----:B0-----:R-:W-:Y:S01]  /*0bc0*/  ULEA UR40, UR4, UR40, 0x18 ;  /* 0x0000002804287291 */ /* 0x001fe2000f8ec03f */
[----:B------:R-:W-:-:S02]  /*0bd0*/  LOP3.LUT R11, R2, 0xfffffffc, RZ, 0xc0, !PT ;  /* 0xfffffffc020b7812 */ /* 0x000fc400078ec0ff */
[C---:B------:R-:W-:Y:S01]  /*0be0*/  LOP3.LUT R2, R0.reuse, 0xfffffff8, RZ, 0xc0, !PT ;  /* 0xfffffff800027812 */ /* 0x040fe200078ec0ff */
[----:B------:R-:W-:Y:S01]  /*0bf0*/  IMAD.SHL.U32 R0, R0, 0x40, RZ ;  /* 0x0000004000007824 */ /* 0x000fe200078e00ff */
[----:B------:R-:W-:Y:S01]  /*0c00*/  SHF.R.S32.HI R9, RZ, 0x1f, R156 ;  /* 0x0000001fff097819 */ /* 0x000fe2000001149c */
[----:B------:R-:W-:Y:S01]  /*0c10*/  IMAD.IADD R12, R154, 0x1, -R11 ;  /* 0x000000019a0c7824 */ /* 0x000fe200078e0a0b */
[----:B------:R-:W-:Y:S01]  /*0c20*/  LEA.HI R155, R3, R154, RZ, 0x3 ;  /* 0x0000009a039b7211 */ /* 0x000fe200078f18ff */
[----:B------:R-:W-:Y:S01]  /*0c30*/  IMAD.IADD R2, R5, 0x1, -R2 ;  /* 0x0000000105027824 */ /* 0x000fe200078e0a02 */
[----:B------:R-:W-:Y:S02]  /*0c40*/  LEA.HI R10, R9, R156, RZ, 0x2 ;  /* 0x0000009c090a7211 */ /* 0x000fe400078f10ff */
[----:B------:R-:W-:Y:S01]  /*0c50*/  LEA.HI R4, R12, R12, RZ, 0x1 ;  /* 0x0000000c0c047211 */ /* 0x000fe200078f08ff */
[----:B------:R-:W-:Y:S01]  /*0c60*/  IMAD.SHL.U32 R3, R2, 0x40, RZ ;  /* 0x0000004002037824 */ /* 0x000fe200078e00ff */
[----:B------:R-:W-:-:S02]  /*0c70*/  SHF.R.S32.HI R11, RZ, 0x2, R10 ;  /* 0x00000002ff0b7819 */ /* 0x000fc4000001140a */
[----:B------:R-:W-:Y:S02]  /*0c80*/  SHF.R.S32.HI R6, RZ, 0x1f, R10 ;  /* 0x0000001fff067819 */ /* 0x000fe4000001140a */
[----:B------:R-:W-:Y:S01]  /*0c90*/  LOP3.LUT R13, R4, 0x1ffffffe, RZ, 0xc0, !PT ;  /* 0x1ffffffe040d7812 */ /* 0x000fe200078ec0ff */
[----:B------:R-:W-:Y:S01]  /*0ca0*/  IMAD.SHL.U32 R4, R7, 0x8, RZ ;  /* 0x0000000807047824 */ /* 0x000fe200078e00ff */
[----:B------:R-:W-:Y:S02]  /*0cb0*/  LEA.HI R6, R6, R11, RZ, 0x3 ;  /* 0x0000000b06067211 */ /* 0x000fe400078f18ff */
[----:B------:R-:W-:Y:S01]  /*0cc0*/  SHF.R.S32.HI R157, RZ, 0x7, R157 ;  /* 0x00000007ff9d7819 */ /* 0x000fe2000001149d */
[----:B------:R-:W-:Y:S01]  /*0cd0*/  IMAD.IADD R13, R12, 0x1, -R13 ;  /* 0x000000010c0d7824 */ /* 0x000fe200078e0a0d */
[----:B------:R-:W-:Y:S02]  /*0ce0*/  LOP3.LUT R3, R3, 0x1c0, RZ, 0xc0, !PT ;  /* 0x000001c003037812 */ /* 0x000fe400078ec0ff */
[----:B------:R-:W-:-:S02]  /*0cf0*/  LOP3.LUT R12, R6, 0xfffffff8, RZ, 0xc0, !PT ;  /* 0xfffffff8060c7812 */ /* 0x000fc400078ec0ff */
[----:B------:R-:W-:Y:S01]  /*0d00*/  R2P PR, R2, 0x6 ;  /* 0x0000000602007804 */ /* 0x000fe20000000000 */
[----:B------:R-:W-:Y:S01]  /*0d10*/  IMAD.HI R2, R157, 0x55555556, RZ ;  /* 0x555555569d027827 */ /* 0x000fe200078e02ff */
[----:B------:R-:W-:Y:S02]  /*0d20*/  LOP3.LUT R6, R3, 0x8, R4, 0xf8, !PT ;  /* 0x0000000803067812 */ /* 0x000fe400078ef804 */
[----:B------:R-:W-:Y:S01]  /*0d30*/  SHF.R.U32.HI R3, RZ, 0x3, R3 ;  /* 0x00000003ff037819 */ /* 0x000fe20000011603 */
[----:B------:R-:W-:Y:S01]  /*0d40*/  IMAD.IADD R12, R11, 0x1, -R12 ;  /* 0x000000010b0c7824 */ /* 0x000fe200078e0a0c */
[----:B------:R-:W-:Y:S02]  /*0d50*/  LEA.HI R9, R9, R156, RZ, 0x5 ;  /* 0x0000009c09097211 */ /* 0x000fe400078f28ff */
[----:B------:R-:W-:Y:S01]  /*0d60*/  LOP3.LUT R3, R6, R3, RZ, 0x3c, !PT ;  /* 0x0000000306037212 */ /* 0x000fe200078e3cff */
[----:B------:R-:W-:Y:S01]  /*0d70*/  IMAD.MOV.U32 R6, RZ, RZ, -0x2 ;  /* 0xfffffffeff067424 */ /* 0x000fe200078e00ff */
[----:B------:R-:W-:-:S02]  /*0d80*/  LOP3.LUT R8, R8, 0xfffffc00, RZ, 0xc0, !PT ;  /* 0xfffffc0008087812 */ /* 0x000fc400078ec0ff */
[----:B------:R-:W-:Y:S02]  /*0d90*/  LEA.HI R2, R2, R2, RZ, 0x1 ;  /* 0x0000000202027211 */ /* 0x000fe400078f08ff */
[----:B------:R-:W-:Y:S01]  /*0da0*/  LOP3.LUT R0, R0, 0x7ffffe00, RZ, 0xc0, !PT ;  /* 0x7ffffe0000007812 */ /* 0x000fe200078ec0ff */
[--C-:B------:R-:W-:Y:S01]  /*0db0*/  IMAD R5, R5, 0x40, R8.reuse ;  /* 0x0000004005057824 */ /* 0x100fe200078e0208 */
[----:B------:R-:W-:Y:S02]  /*0dc0*/  SHF.R.S32.HI R9, RZ, 0x5, R9 ;  /* 0x00000005ff097819 */ /* 0x000fe40000011409 */
[----:B------:R-:W-:Y:S01]  /*0dd0*/  LOP3.LUT R7, R10, 0x7ffffffc, RZ, 0xc0, !PT ;  /* 0x7ffffffc0a077812 */ /* 0x000fe200078ec0ff */
[----:B------:R-:W-:Y:S01]  /*0de0*/  IMAD.IADD R5, R4, 0x1, R5 ;  /* 0x0000000104057824 */ /* 0x000fe200078e0205 */
[----:B------:R-:W-:Y:S01]  /*0df0*/  IADD3 R0, R3, R0, R8 ;  /* 0x0000000003007210 */ /* 0x000fe20007ffe008 */
[----:B------:R-:W-:Y:S01]  /*0e00*/  IMAD R3, R2, -0x3, R157 ;  /* 0xfffffffd02037824 */ /* 0x000fe200078e029d */
[----:B------:R-:W-:Y:S01]  /*0e10*/  SEL R16, R16, 0xffffffc0, !P2 ;  /* 0xffffffc010107807 */ /* 0x000fe20005000000 */
[----:B------:R-:W-:Y:S01]  /*0e20*/  IMAD R12, R9, 0x10, R12 ;  /* 0x00000010090c7824 */ /* 0x000fe200078e020c */
[----:B------:R-:W-:Y:S01]  /*0e30*/  LEA R2, R0, UR40, 0x1 ;  /* 0x0000002800027c11 */ /* 0x000fe2000f8e08ff */
[----:B------:R-:W-:Y:S01]  /*0e40*/  IMAD.IADD R7, R156, 0x1, -R7 ;  /* 0x000000019c077824 */ /* 0x000fe200078e0a07 */
[----:B------:R0:W-:Y:S01]  /*0e50*/  STL [R1+0xc], R5 ;  /* 0x00000c0501007387 */ /* 0x0001e20000100800 */
[----:B------:R-:W-:Y:S01]  /*0e60*/  IMAD R3, R3, 0x40, R12 ;  /* 0x0000004003037824 */ /* 0x000fe200078e020c */
[----:B------:R-:W-:Y:S01]  /*0e70*/  LOP3.LUT R15, R155, 0xfffffff8, RZ, 0xc0, !PT ;  /* 0xfffffff89b0f7812 */ /* 0x000fe200078ec0ff */
[----:B------:R-:W-:Y:S01]  /*0e80*/  IMAD R4, R7, R6, 0xc0 ;  /* 0x000000c007047424 */ /* 0x000fe200078e0206 */
[----:B------:R-:W-:Y:S01]  /*0e90*/  SHF.R.S32.HI R155, RZ, 0x3, R155 ;  /* 0x00000003ff9b7819 */ /* 0x000fe2000001149b */
[----:B------:R-:W-:-:S02]  /*0ea0*/  IMAD R0, R13, 0x8, R3 ;  /* 0x000000080d007824 */ /* 0x000fc400078e0203 */
[C---:B------:R-:W-:Y:S01]  /*0eb0*/  VIADD R17, R2.reuse, 0x1e800 ;  /* 0x0001e80002117836 */ /* 0x040fe20000000000 */
[----:B------:R0:W-:Y:S01]  /*0ec0*/  STL [R1+0x10], R4 ;  /* 0x0000100401007387 */ /* 0x0001e20000100800 */
[----:B------:R-:W-:Y:S02]  /*0ed0*/  VIADD R22, R2, 0x1e820 ;  /* 0x0001e82002167836 */ /* 0x000fe40000000000 */
[C---:B------:R-:W-:Y:S01]  /*0ee0*/  @P1 VIADD R22, R17.reuse, 0xffffffe0 ;  /* 0xffffffe011161836 */ /* 0x040fe20000000000 */
[----:B------:R0:W-:Y:S01]  /*0ef0*/  STL [R1+0x4], R3 ;  /* 0x0000040301007387 */ /* 0x0001e20000100800 */
[----:B------:R-:W-:Y:S02]  /*0f00*/  IMAD.IADD R17, R17, 0x1, R16 ;  /* 0x0000000111117824 */ /* 0x000fe400078e0210 */
[----:B------:R-:W-:Y:S01]  /*0f10*/  IMAD.IADD R154, R154, 0x1, -R15 ;  /* 0x000000019a9a7824 */ /* 0x000fe200078e0a0f */
[----:B------:R0:W-:Y:S01]  /*0f20*/  STL [R1+0x8], R0 ;  /* 0x0000080001007387 */ /* 0x0001e20000100800 */
[----:B------:R-:W-:Y:S01]  /*0f30*/  IMAD.IADD R16, R16, 0x1, R22 ;  /* 0x0000000110107824 */ /* 0x000fe200078e0216 */
[C---:B------:R-:W-:Y:S01]  /*0f40*/  IADD3 R152, R22.reuse, 0xc000, RZ ;  /* 0x0000c00016987810 */ /* 0x040fe20007ffe0ff */
[----:B------:R-:W-:-:S07]  /*0f50*/  VIADD R153, R22, 0x6000 ;  /* 0x0000600016997836 */ /* 0x000fce0000000000 */
.L_x_29:
[----:B0-----:R-:W0:Y:S01]  /*0f60*/  SHFL.IDX PT, R0, R157, RZ, 0x1f ;  /* 0x00001fff9d007589 */ /* 0x001e2200000e0000 */
[----:B------:R-:W-:Y:S01]  /*0f70*/  ULDC.64 UR6, c[0x0][0x418] ;  /* 0x0001060000067ab9 */ /* 0x000fe20000000a00 */
[----:B------:R-:W-:Y:S01]  /*0f80*/  ULDC UR4, c[0x0][0xc38] ;  /* 0x00030e0000047ab9 */ /* 0x000fe20000000800 */
[----:B------:R-:W-:Y:S02]  /*0f90*/  UISETP.NE.U32.AND UP0, UPT, UR6, URZ, UPT ;  /* 0x0000003f0600728c */ /* 0x000fe4000bf05070 */
[----:B------:R-:W-:Y:S02]  /*0fa0*/  UISETP.NE.AND UP1, UPT, UR4, 0x1, UPT ;  /* 0x000000010400788c */ /* 0x000fe4000bf25270 */
[----:B------:R-:W-:Y:S01]  /*0fb0*/  UISETP.NE.AND.EX UP0, UPT, UR7, URZ, UPT, UP0 ;  /* 0x0000003f0700728c */ /* 0x000fe2000bf05300 */
[----:B------:R-:W-:Y:S01]  /*0fc0*/  ULDC UR49, c[0x0][0x424] ;  /* 0x0001090000317ab9 */ /* 0x000fe20000000800 */
[----:B------:R-:W-:Y:S02]  /*0fd0*/  UIADD3 UR12, UR40, 0x1e800, URZ ;  /* 0x0001e800280c7890 */ /* 0x000fe4000fffe03f */
[----:B------:R-:W-:Y:S01]  /*0fe0*/  USEL UR49, UR49, 0x1, UP0 ;  /* 0x0000000131317887 */ /* 0x000fe20008000000 */
[----:B------:R-:W-:Y:S01]  /*0ff0*/  ULDC UR4, c[0x0][0xc44] ;  /* 0x0003110000047ab9 */ /* 0x000fe20000000800 */
[----:B------:R-:W-:Y:S01]  /*1000*/  ULDC UR6, c[0x0][0x2f0] ;  /* 0x0000bc0000067ab9 */ /* 0x000fe20000000800 */
[----:B------:R-:W-:-:S02]  /*1010*/  ULOP3.LUT UP0, URZ, UR12, 0x3ff, URZ, 0xc0, !UPT ;  /* 0x000003ff0c3f7892 */ /* 0x000fc4000f80c03f */
[----:B------:R-:W-:Y:S02]  /*1020*/  UISETP.NE.AND UP2, UPT, UR4, 0x1, UPT ;  /* 0x000000010400788c */ /* 0x000fe4000bf45270 */
[----:B------:R-:W-:Y:S01]  /*1030*/  UIMAD UR49, UR49, UR6, URZ ;  /* 0x00000006313172a4 */ /* 0x000fe2000f8e023f */
[----:B------:R-:W-:Y:S01]  /*1040*/  @UP1 ULDC UR4, c[0x0][0xc3c] ;  /* 0x00030f0000041ab9 */ /* 0x000fe20000000800 */
[----:B------:R-:W-:Y:S01]  /*1050*/  PLOP3.LUT P0, PT, PT, PT, UP0, 0x80, 0x0 ;  /* 0x000000000000781c */ /* 0x000fe20003f0f008 */
[----:B------:R-:W-:Y:S01]  /*1060*/  UIMAD.WIDE.U32 UR4, UR41, UR4, URZ ;  /* 0x00000004290472a5 */ /* 0x000fe2000f8e003f */
[----:B0-----:R-:W-:Y:S01]  /*1070*/  R2UR UR44, R0 ;  /* 0x00000000002c72ca */ /* 0x001fe200000e0000 */
[----:B------:R-:W-:Y:S01]  /*1080*/  UIADD3 UR6, UR49, 0xbf, URZ ;  /* 0x000000bf31067890 */ /* 0x000fe2000fffe03f */
[----:B------:R-:W-:Y:S01]  /*1090*/  @UP1 ULDC UR7, c[0x0][0xc40] ;  /* 0x0003100000071ab9 */ /* 0x000fe20000000800 */
[----:B------:R-:W-:Y:S01]  /*10a0*/  UMOV UR43, UR41 ;  /* 0x00000029002b7c82 */ /* 0x000fe20008000000 */
[----:B------:R-:W-:-:S02]  /*10b0*/  @UP1 USHF.R.U32.HI UR43, URZ, UR7, UR5 ;  /* 0x000000073f2b1299 */ /* 0x000fc40008011605 */
[----:B------:R-:W-:Y:S01]  /*10c0*/  UIMAD.WIDE UR6, UR6, 0x2aaaaaab, URZ ;  /* 0x2aaaaaab060678a5 */ /* 0x000fe2000f8e023f */
[----:B------:R-:W-:Y:S02]  /*10d0*/  @UP2 ULDC.64 UR10, c[0x0][0xc48] ;  /* 0x00031200000a2ab9 */ /* 0x000fe40000000a00 */
[----:B------:R-:W-:-:S04]  /*10e0*/  UIMAD.WIDE.U32 UR4, UR43, UR10, URZ ;  /* 0x0000000a2b0472a5 */ /* 0x000fc8000f8e003f */
[----:B------:R-:W-:Y:S02]  /*10f0*/  UIMAD.WIDE UR8, UR44, 0x55555556, URZ ;  /* 0x555555562c0878a5 */ /* 0x000fe4000f8e023f */
[----:B------:R-:W-:Y:S02]  /*1100*/  USHF.R.U32.HI UR48, URZ, 0x1f, UR7 ;  /* 0x0000001f3f307899 */ /* 0x000fe40008011607 */
[----:B------:R-:W-:Y:S01]  /*1110*/  ULEA.HI UR9, UR9, UR9, URZ, 0x1 ;  /* 0x0000000909097291 */ /* 0x000fe2000f8f083f */
[----:B------:R-:W-:Y:S01]  /*1120*/  UMOV UR45, UR43 ;  /* 0x0000002b002d7c82 */ /* 0x000fe20008000000 */
[----:B------:R-:W-:Y:S02]  /*1130*/  @UP2 USHF.R.U32.HI UR45, URZ, UR11, UR5 ;  /* 0x0000000b3f2d2299 */ /* 0x000fe40008011605 */
[----:B------:R-:W-:Y:S02]  /*1140*/  UIMAD UR50, UR9, -0x3, UR44 ;  /* 0xfffffffd093278a4 */ /* 0x000fe4000f8e022c */
[----:B------:R-:W-:Y:S01]  /*1150*/  ULEA.HI.SX32 UR48, UR7, UR48, 0x1b ;  /* 0x0000003007307291 */ /* 0x000fe2000f8fda3f */
[----:B-1----:R-:W-:Y:S11]  /*1160*/  @!P0 BRA `(.L_x_9) ;  /* 0x0000000000408947 */ /* 0x002ff60003800000 */
[----:B------:R-:W-:Y:S01]  /*1170*/  MOV R0, 0x0 ;  /* 0x0000000000007802 */ /* 0x000fe20000000f00 */
[----:B------:R-:W-:Y:S01]  /*1180*/  ULDC.64 UR4, c[0x4][0xa8] ;  /* 0x01002a0000047ab9 */ /* 0x000fe20000000a00 */
[----:B------:R-:W-:Y:S01]  /*1190*/  ULDC.64 UR6, c[0x4][0x48] ;  /* 0x0100120000067ab9 */ /* 0x000fe20000000a00 */
[----:B------:R-:W-:Y:S01]  /*11a0*/  IMAD.U32 R4, RZ, RZ, UR4 ;  /* 0x00000004ff047e24 */ /* 0x000fe2000f8e00ff */
[----:B------:R0:W1:Y:S01]  /*11b0*/  LDC.64 R14, c[0x4][R0] ;  /* 0x01000000000e7b82 */ /* 0x0000620000000a00 */
[----:B------:R-:W-:Y:S01]  /*11c0*/  IMAD.U32 R5, RZ, RZ, UR5 ;  /* 0x00000005ff057e24 */ /* 0x000fe2000f8e00ff */
[----:B------:R-:W-:Y:S01]  /*11d0*/  ULDC.64 UR4, c[0x4][0xb0] ;  /* 0x01002c0000047ab9 */ /* 0x000fe20000000a00 */
[----:B------:R-:W-:Y:S02]  /*11e0*/  IMAD.U32 R10, RZ, RZ, UR6 ;  /* 0x00000006ff0a7e24 */ /* 0x000fe4000f8e00ff */
[----:B------:R-:W-:Y:S02]  /*11f0*/  IMAD.U32 R6, RZ, RZ, UR4 ;  /* 0x00000004ff067e24 */ /* 0x000fe4000f8e00ff */
[----:B------:R-:W-:-:S02]  /*1200*/  IMAD.U32 R7, RZ, RZ, UR5 ;  /* 0x00000005ff077e24 */ /* 0x000fc4000f8e00ff */
[----:B------:R-:W-:Y:S02]  /*1210*/  IMAD.U32 R11, RZ, RZ, UR7 ;  /* 0x00000007ff0b7e24 */ /* 0x000fe4000f8e00ff */
[----:B------:R-:W-:Y:S02]  /*1220*/  IMAD.MOV.U32 R8, RZ, RZ, 0x70 ;  /* 0x00000070ff087424 */ /* 0x000fe400078e00ff */
[----:B------:R-:W-:Y:S02]  /*1230*/  IMAD.MOV.U32 R12, RZ, RZ, 0x1 ;  /* 0x00000001ff0c7424 */ /* 0x000fe400078e00ff */
[----:B0-----:R-:W-:-:S07]  /*1240*/  IMAD.MOV.U32 R13, RZ, RZ, RZ ;  /* 0x000000ffff0d7224 */ /* 0x001fce00078e00ff */
[----:B------:R-:W-:-:S07]  /*1250*/  LEPC R20, `(.L_x_9) ;  /* 0x000000001014794e */ /* 0x000fce0000000000 */
[----:B-1----:R-:W-:Y:S05]  /*1260*/  CALL.ABS.NOINC R14 ;  /* 0x000000000e007343 */ /* 0x002fea0003c00000 */
.L_x_9:
[----:B------:R-:W-:Y:S01]  /*1270*/  ULOP3.LUT UR4, UR37, 0x1, URZ, 0xc0, !UPT ;  /* 0x0000000125047892 */ /* 0x000fe2000f8ec03f */
[----:B------:R-:W-:-:S05]  /*1280*/  IMAD.U32 R3, RZ, RZ, UR42 ;  /* 0x0000002aff037e24 */ /* 0x000fca000f8e00ff */
[----:B------:R-:W-:Y:S01]  /*1290*/  IMAD.U32 R0, RZ, RZ, UR4 ;  /* 0x00000004ff007e24 */ /* 0x000fe2000f8e00ff */
[----:B------:R-:W-:-:S04]  /*12a0*/  ISETP.NE.AND P0, PT, R3, 0x3, PT ;  /* 0x000000030300780c */ /* 0x000fc80003f05270 */
[----:B------:R-:W-:-:S04]  /*12b0*/  SHF.L.U32 R0, R0, 0x1f, RZ ;  /* 0x0000001f00007819 */ /* 0x000fc800000006ff */
[----:B------:R-:W0:Y:S02]  /*12c0*/  SYNCS.PHASECHK.TRANS64.TRYWAIT P1, [UR40+0x30800], R0 ;  /* 0x03080000ff0075a7 */ /* 0x000e240008020168 */
[----:B0-----:R-:W-:Y:S05]  /*12d0*/  @!P1 BRA `(.L_x_10) ;  /* 0x000000a400a89947 */ /* 0x001fea0003800000 */
.L_x_107:
[----:B------:R-:W-:Y:S05]  /*12e0*/  @!P0 BRA `(.L_x_11) ;  /* 0x0000000000048947 */ /* 0x000fea0003800000 */
[----:B------:R-:W-:Y:S01]  /*12f0*/  BPT.TRAP 0x1 ;  /* 0x000000040000795c */ /* 0x000fe20000300000 */
.L_x_11:
[----:B------:R-:W-:Y:S02]  /*1300*/  IMAD.U32 R4, RZ, RZ, UR39 ;  /* 0x00000027ff047e24 */ /* 0x000fe4000f8e00ff */
[----:B0-----:R-:W-:-:S03]  /*1310*/  IMAD.U32 R3, RZ, RZ, UR38 ;  /* 0x00000026ff037e24 */ /* 0x001fc6000f8e00ff */
[----:B------:R-:W-:Y:S02]  /*1320*/  LEA R4, R4, UR40, 0x3 ;  /* 0x0000002804047c11 */ /* 0x000fe4000f8e18ff */
[----:B------:R-:W-:-:S04]  /*1330*/  SHF.L.U32 R3, R3, 0x1f, RZ ;  /* 0x0000001f03037819 */ /* 0x000fc800000006ff */
[----:B------:R0:W1:Y:S01]  /*1340*/  SYNCS.PHASECHK.TRANS64.TRYWAIT P2, [R4+URZ+0x30830], R3 ;  /* 0x03083003040075a7 */ /* 0x000062000804017f */
[----:B------:R-:W-:Y:S05]  /*1350*/  @!P0 BRA `(.L_x_12) ;  /* 0x0000000000048947 */ /* 0x000fea0003800000 */
[----:B------:R-:W-:Y:S01]  /*1360*/  BPT.TRAP 0x1 ;  /* 0x000000040000795c */ /* 0x000fe20000300000 */
.L_x_12:
[----:B------:R-:W2:Y:S01]  /*1370*/  S2R R5, SR_TID.X ;  /* 0x0000000000057919 */ /* 0x000ea20000002100 */
[----:B------:R-:W-:-:S05]  /*1380*/  IMAD.U32 R15, RZ, RZ, UR50 ;  /* 0x00000032ff0f7e24 */ /* 0x000fca000f8e00ff */
[----:B------:R-:W-:-:S05]  /*1390*/  LEA R15, R15, UR40, 0xd ;  /* 0x000000280f0f7c11 */ /* 0x000fca000f8e68ff */
[----:B------:R-:W-:-:S05]  /*13a0*/  VIADD R0, R15, 0xc400 ;  /* 0x0000c4000f007836 */ /* 0x000fca0000000000 */
[----:B------:R-:W-:-:S04]  /*13b0*/  SHF.R.U32.HI R0, RZ, 0x4, R0 ;  /* 0x00000004ff007819 */ /* 0x000fc80000011600 */
[----:B------:R-:W-:Y:S02]  /*13c0*/  LOP3.LUT R0, R0, 0x3fff, RZ, 0xc0, !PT ;  /* 0x00003fff00007812 */ /* 0x000fe400078ec0ff */
[----:B--2---:R-:W-:Y:S01]  /*13d0*/  LOP3.LUT P1, RZ, R5, 0x7f, RZ, 0xc0, !PT ;  /* 0x0000007f05ff7812 */ /* 0x004fe2000782c0ff */
[----:B-1----:R-:W-:-:S12]  /*13e0*/  @P2 BRA `(.L_x_13) ;  /* 0x0000000000082947 */ /* 0x002fd80003800000 */
[----:B------:R-:W1:Y:S02]  /*13f0*/  SYNCS.PHASECHK.TRANS64.TRYWAIT P2, [R4+URZ+0x30830], R3 ;  /* 0x03083003040075a7 */ /* 0x000e64000804017f */
[----:B-1----:R-:W-:Y:S05]  /*1400*/  @!P2 BRA `(.L_x_14) ;  /* 0x000000a40074a947 */ /* 0x002fea0003800000 */
.L_x_13:
[----:B------:R-:W-:Y:S05]  /*1410*/  WARPSYNC.ALL ;  /* 0x0000000000007948 */ /* 0x000fea0003800000 */
[----:B------:R-:W-:Y:S01]  /*1420*/  IMAD.MOV.U32 R151, RZ, RZ, RZ ;  /* 0x000000ffff977224 */ /* 0x000fe200078e00ff */
[----:B------:R-:W-:Y:S01]  /*1430*/  LOP3.LUT R18, R0, 0x10000, RZ, 0xfc, !PT ;  /* 0x0001000000127812 */ /* 0x000fe200078efcff */
[----:B------:R-:W-:Y:S01]  /*1440*/  IMAD.MOV.U32 R19, RZ, RZ, 0x40000040 ;  /* 0x40000040ff137424 */ /* 0x000fe200078e00ff */
[----:B------:R-:W-:-:S04]  /*1450*/  UIADD3 UR4, UR40, 0x12400, URZ ;  /* 0x0001240028047890 */ /* 0x000fc8000fffe03f */
[----:B------:R-:W-:Y:S01]  /*1460*/  R2UR UR5, R19 ;  /* 0x00000000130572ca */ /* 0x000fe200000e0000 */
[----:B------:R-:W-:Y:S01]  /*1470*/  WARPGROUP.ARRIVE ;  /* 0x00000000000079c5 */ /* 0x000fe20000000000 */
[----:B------:R-:W-:Y:S01]  /*1480*/  UMOV UR7, 0x40000040 ;  /* 0x4000004000077882 */ /* 0x000fe20000000000 */
[----:B------:R-:W-:Y:S01]  /*1490*/  USHF.R.U32.HI UR4, URZ, 0x4, UR4 ;  /* 0x000000043f047899 */ /* 0x000fe20008011604 */
[C---:B------:R-:W-:Y:S01]  /*14a0*/  R2UR UR13, R18.reuse ;  /* 0x00000000120d72ca */ /* 0x040fe200000e0000 */
[----:B------:R-:W0:Y:S01]  /*14b0*/  LDL R7, [R1+0x10] ;  /* 0x0000100001077983 */ /* 0x000e220000100800 */
[----:B------:R-:W-:Y:S01]  /*14c0*/  UMOV UR9, 0x40000040 ;  /* 0x4000004000097882 */ /* 0x000fe20000000000 */
[----:B------:R-:W-:Y:S01]  /*14d0*/  ULOP3.LUT UR20, UR4, 0x3fff, URZ, 0xc0, !UPT ;  /* 0x00003fff04147892 */ /* 0x000fe2000f8ec03f */
[----:B------:R-:W-:Y:S01]  /*14e0*/  IMAD.U32 R0, RZ, RZ, UR48 ;  /* 0x00000030ff007e24 */ /* 0x000fe2000f8e00ff */
[----:B------:R-:W-:Y:S01]  /*14f0*/  UMOV UR11, 0x40000040 ;  /* 0x40000040000b7882 */ /* 0x000fe20000000000 */
[----:B------:R-:W-:Y:S01]  /*1500*/  R2UR UR4, R18 ;  /* 0x00000000120472ca */ /* 0x000fe200000e0000 */
[----:B------:R-:W-:Y:S01]  /*1510*/  ULOP3.LUT UR20, UR20, 0x10000, URZ, 0xfc, !UPT ;  /* 0x0001000014147892 */ /* 0x000fe2000f8efc3f */
[----:B------:R-:W-:Y:S01]  /*1520*/  P2R R6, PR, RZ, 0x2 ;  /* 0x00000002ff067803 */ /* 0x000fe20000000000 */
[----:B------:R-:W-:Y:S01]  /*1530*/  UMOV UR15, 0x40000040 ;  /* 0x40000040000f7882 */ /* 0x000fe20000000000 */
[----:B------:R-:W-:Y:S01]  /*1540*/  P2R R5, PR, RZ, 0x1 ;  /* 0x00000001ff057803 */ /* 0x000fe20000000000 */
[----:B------:R-:W-:Y:S01]  /*1550*/  UIMAD UR12, UR39, 0x600, UR20 ;  /* 0x00000600270c78a4 */ /* 0x000fe2000f8e0214 */
[--C-:B------:R-:W-:Y:S01]  /*1560*/  IMAD.MOV.U32 R150, RZ, RZ, R151.reuse ;  /* 0x000000ffff967224 */ /* 0x100fe200078e0097 */
[----:B------:R-:W-:Y:S01]  /*1570*/  UIADD3 UR8, UR13, 0x4, URZ ;  /* 0x000000040d087890 */ /* 0x000fe2000fffe03f */
[--C-:B------:R-:W-:Y:S01]  /*1580*/  IMAD.MOV.U32 R149, RZ, RZ, R151.reuse ;  /* 0x000000ffff957224 */ /* 0x100fe200078e0097 */
[----:B------:R-:W-:Y:S01]  /*1590*/  UIADD3 UR10, UR12, 0x4, URZ ;  /* 0x000000040c0a7890 */ /* 0x000fe2000fffe03f */
[--C-:B------:R-:W-:Y:S01]  /*15a0*/  IMAD.MOV.U32 R148, RZ, RZ, R151.reuse ;  /* 0x000000ffff947224 */ /* 0x100fe200078e0097 */
[----:B------:R-:W-:Y:S01]  /*15b0*/  UIADD3 UR14, UR12, 0x6, URZ ;  /* 0x000000060c0e7890 */ /* 0x000fe2000fffe03f */
[--C-:B------:R-:W-:Y:S01]  /*15c0*/  IMAD.MOV.U32 R147, RZ, RZ, R151.reuse ;  /* 0x000000ffff937224 */ /* 0x100fe200078e0097 */
[----:B------:R-:W-:Y:S01]  /*15d0*/  UMOV UR6, UR12 ;  /* 0x0000000c00067c82 */ /* 0x000fe20008000000 */
[----:B------:R-:W-:Y:S01]  /*15e0*/  ULDC UR21, c[0x0][0x988] ;  /* 0x0002620000157ab9 */ /* 0x000fe20000000800 */
[----:B------:R-:W-:Y:S01]  /*15f0*/  HGMMA.64x192x16.F32.BF16 R24, gdesc[UR4], RZ, !UPT, gsb0 ;  /* 0x02e00000041879f0 */ /* 0x000fe2000c0018ff */
[----:B------:R-:W-:Y:S01]  /*1600*/  UIADD3 UR4, UR13, 0x2, URZ ;  /* 0x000000020d047890 */ /* 0x000fe2000fffe03f */
[--C-:B------:R-:W-:Y:S01]  /*1610*/  IMAD.MOV.U32 R146, RZ, RZ, R151.reuse ;  /* 0x000000ffff927224 */ /* 0x100fe200078e0097 */
[----:B------:R-:W-:Y:S01]  /*1620*/  UIADD3 UR6, UR12, 0x2, URZ ;  /* 0x000000020c067890 */ /* 0x000fe2000fffe03f */
[--C-:B------:R-:W-:Y:S01]  /*1630*/  IMAD.MOV.U32 R145, RZ, RZ, R151.reuse ;  /* 0x000000ffff917224 */ /* 0x100fe200078e0097 */
[----:B------:R-:W-:Y:S01]  /*1640*/  UMOV UR5, 0x40000040 ;  /* 0x4000004000057882 */ /* 0x000fe20000000000 */
[----:B------:R-:W-:Y:S01]  /*1650*/  UMOV UR7, 0x40000040 ;  /* 0x4000004000077882 */ /* 0x000fe20000000000 */
[----:B------:R-:W-:Y:S01]  /*1660*/  UISETP.GE.AND UP0, UPT, UR49, 0xc1, UPT ;  /* 0x000000c13100788c */ /* 0x000fe2000bf06270 */
[----:B------:R-:W-:Y:S01]  /*1670*/  MOV R144, R151 ;  /* 0x0000009700907202 */ /* 0x000fe20000000f00 */
[----:B------:R-:W-:-:S02]  /*1680*/  IMAD.MOV.U32 R143, RZ, RZ, R151 ;  /* 0x000000ffff8f7224 */ /* 0x000fc400078e0097 */
[--C-:B------:R-:W-:Y:S02]  /*1690*/  IMAD.MOV.U32 R142, RZ, RZ, R151.reuse ;  /* 0x000000ffff8e7224 */ /* 0x100fe400078e0097 */
[--C-:B------:R-:W-:Y:S02]  /*16a0*/  IMAD.MOV.U32 R141, RZ, RZ, R151.reuse ;  /* 0x000000ffff8d7224 */ /* 0x100fe400078e0097 */
[--C-:B------:R-:W-:Y:S02]  /*16b0*/  IMAD.MOV.U32 R140, RZ, RZ, R151.reuse ;  /* 0x000000ffff8c7224 */ /* 0x100fe400078e0097 */
[--C-:B------:R-:W-:Y:S02]  /*16c0*/  IMAD.MOV.U32 R139, RZ, RZ, R151.reuse ;  /* 0x000000ffff8b7224 */ /* 0x100fe400078e0097 */
[--C-:B------:R-:W-:Y:S02]  /*16d0*/  IMAD.MOV.U32 R138, RZ, RZ, R151.reuse ;  /* 0x000000ffff8a7224 */ /* 0x100fe400078e0097 */
        /* <DEDUP_REMOVED lines=15> */
[----:B------:R-:W-:Y:S01]  /*17d0*/  IMAD.MOV.U32 R122, RZ, RZ, R151 ;  /* 0x000000ffff7a7224 */ /* 0x000fe200078e0097 */
[----:B------:R-:W-:Y:S02]  /*17e0*/  WARPGROUP.DEPBAR.LE gsb0, 0x0 ;  /* 0x00008000000079c5 */ /* 0x000fe40000010000 */
[----:B------:R-:W-:-:S06]  /*17f0*/  WARPGROUP.ARRIVE ;  /* 0x00000000000079c5 */ /* 0x000fcc0000000000 */
[----:B------:R-:W-:Y:S01]  /*1800*/  HGMMA.64x192x16.F32.BF16 R24, gdesc[UR4], R24, gsb0 ;  /* 0x02e00000041879f0 */ /* 0x000fe20008001818 */
[----:B------:R-:W-:-:S03]  /*1810*/  UIADD3 UR6, UR13, 0x6, URZ ;  /* 0x000000060d067890 */ /* 0x000fc6000fffe03f */
[----:B------:R-:W-:-:S04]  /*1820*/  UMOV UR13, 0x40000040 ;  /* 0x40000040000d7882 */ /* 0x000fc80000000000 */
[----:B------:R-:W-:Y:S01]  /*1830*/  UMOV UR12, UR6 ;  /* 0x00000006000c7c82 */ /* 0x000fe20008000000 */
[----:B01----:R-:W-:-:S04]  /*1840*/  VIADD R3, R7, UR49 ;  /* 0x0000003107037c36 */ /* 0x003fc80008000000 */
[----:B------:R-:W-:-:S05]  /*1850*/  IMAD R3, R0, -0xc0, R3 ;  /* 0xffffff4000037824 */ /* 0x000fca00078e0203 */
[C---:B------:R-:W-:Y:S02]  /*1860*/  ISETP.GT.AND P5, PT, R3.reuse, RZ, PT ;  /* 0x000000ff0300720c */ /* 0x040fe40003fa4270 */
[C---:B------:R-:W-:Y:S02]  /*1870*/  ISETP.GT.AND P4, PT, R3.reuse, 0x1, PT ;  /* 0x000000010300780c */ /* 0x040fe40003f84270 */
[C---:B------:R-:W-:Y:S02]  /*1880*/  ISETP.GT.AND P3, PT, R3.reuse, 0x8, PT ;  /* 0x000000080300780c */ /* 0x040fe40003f64270 */
[C---:B------:R-:W-:Y:S02]  /*1890*/  ISETP.GT.AND P2, PT, R3.reuse, 0x9, PT ;  /* 0x000000090300780c */ /* 0x040fe40003f44270 */
[C---:B------:R-:W-:Y:S02]  /*18a0*/  ISETP.GT.AND P6, PT, R3.reuse, 0x10, PT ;  /* 0x000000100300780c */ /* 0x040fe40003fc4270 */
[----:B------:R-:W-:-:S02]  /*18b0*/  ISETP.GT.AND P1, PT, R3, 0x99, PT ;  /* 0x000000990300780c */ /* 0x000fc40003f24270 */
[----:B------:R-:W-:Y:S01]  /*18c0*/  ISETP.GT.AND P0, PT, R3, 0xa0, PT ;  /* 0x000000a00300780c */ /* 0x000fe20003f04270 */
[----:B------:R-:W-:Y:S02]  /*18d0*/  WARPGROUP.DEPBAR.LE gsb0, 0x0 ;  /* 0x00008000000079c5 */ /* 0x000fe40000010000 */
[----:B------:R-:W-:-:S06]  /*18e0*/  WARPGROUP.ARRIVE ;  /* 0x00000000000079c5 */ /* 0x000fcc0000000000 */
[----:B------:R-:W-:Y:S03]  /*18f0*/  HGMMA.64x192x16.F32.BF16 R24, gdesc[UR8], R24, gsb0 ;  /* 0x02e00000081879f0 */ /* 0x000fe60008001818 */
[----:B------:R-:W-:Y:S02]  /*1900*/  WARPGROUP.DEPBAR.LE gsb0, 0x0 ;  /* 0x00008000000079c5 */ /* 0x000fe40000010000 */
[----:B------:R-:W-:-:S15]  /*1910*/  WARPGROUP.ARRIVE ;  /* 0x00000000000079c5 */ /* 0x000fde0000000000 */
[----:B------:R-:W-:Y:S03]  /*1920*/  HGMMA.64x192x16.F32.BF16 R24, gdesc[UR12], R24, gsb0 ;  /* 0x02e000000c1879f0 */ /* 0x000fe60008001818 */
[----:B------:R-:W-:Y:S02]  /*1930*/  WARPGROUP.DEPBAR.LE gsb0, 0x0 ;  /* 0x00008000000079c5 */ /* 0x000fe40000010000 */
[----:B------:R-:W-:Y:S02]  /*1940*/  FSEL R24, R24, -INF , P5 ;  /* 0xff80000018187808 */ /* 0x000fe40002800000 */
[----:B------:R-:W-:Y:S02]  /*1950*/  FSEL R25, R25, -INF , P4 ;  /* 0xff80000019197808 */ /* 0x000fe40002000000 */
[----:B------:R-:W-:Y:S02]  /*1960*/  FSEL R28, R28, -INF , P3 ;  /* 0xff8000001c1c7808 */ /* 0x000fe40001800000 */
[----:B------:R-:W-:-:S02]  /*1970*/  FMNMX.FTZ R7, R24, R25, !PT ;  /* 0x0000001918077209 */ /* 0x000fc40007810000 */
[----:B------:R-:W-:Y:S02]  /*1980*/  FSEL R29, R29, -INF , P2 ;  /* 0xff8000001d1d7808 */ /* 0x000fe40001000000 */
[----:B------:R-:W-:Y:S02]  /*1990*/  FMNMX.FTZ R0, R28, R7, !PT ;  /* 0x000000071c007209 */ /* 0x000fe40007810000 */
[----:B------:R-:W-:Y:S02]  /*19a0*/  FSEL R26, R26, -INF , P5 ;  /* 0xff8000001a1a7808 */ /* 0x000fe40002800000 */
[----:B------:R-:W-:Y:S02]  /*19b0*/  ISETP.GT.AND P5, PT, R3, 0x11, PT ;  /* 0x000000110300780c */ /* 0x000fe40003fa4270 */
[----:B------:R-:W-:Y:S02]  /*19c0*/  FSEL R32, R32, -INF , P6 ;  /* 0xff80000020207808 */ /* 0x000fe40003000000 */
[----:B------:R-:W-:-:S02]  /*19d0*/  FMNMX.FTZ R7, R29, R0, !PT ;  /* 0x000000001d077209 */ /* 0x000fc40007810000 */
[----:B------:R-:W-:Y:S02]  /*19e0*/  FSEL R27, R27, -INF , P4 ;  /* 0xff8000001b1b7808 */ /* 0x000fe40002000000 */
[----:B------:R-:W-:Y:S02]  /*19f0*/  ISETP.GT.AND P4, PT, R3, 0x18, PT ;  /* 0x000000180300780c */ /* 0x000fe40003f84270 */
[----:B------:R-:W-:Y:S02]  /*1a00*/  FSEL R33, R33, -INF , P5 ;  /* 0xff80000021217808 */ /* 0x000fe40002800000 */
[----:B------:R-:W-:Y:S02]  /*1a10*/  FMNMX.FTZ R0, R32, R7, !PT ;  /* 0x0000000720007209 */ /* 0x000fe40007810000 */
[----:B------:R-:W-:Y:S02]  /*1a20*/  FSEL R30, R30, -INF , P3 ;  /* 0xff8000001e1e7808 */ /* 0x000fe40001800000 */
[----:B------:R-:W-:-:S02]  /*1a30*/  ISETP.GT.AND P3, PT, R3, 0x19, PT ;  /* 0x000000190300780c */ /* 0x000fc40003f64270 */
        /* <DEDUP_REMOVED lines=75> */
[----:B------:R-:W-:Y:S02]  /*1ef0*/  FSEL R70, R70, -INF , P3 ;  /* 0xff80000046467808 */ /* 0x000fe40001800000 */
[----:B------:R-:W-:Y:S02]  /*1f00*/  FSEL R71, R71, -INF , P2 ;  /* 0xff80000047477808 */ /* 0x000fe40001000000 */
[----:B------:R-:W-:-:S02]  /*1f10*/  ISETP.GT.AND P4, PT, R3, 0x68, PT ;  /* 0x000000680300780c */ /* 0x000fc40003f84270 */
[C---:B------:R-:W-:Y:S02]  /*1f20*/  ISETP.GT.AND P3, PT, R3.reuse, 0x69, PT ;  /* 0x000000690300780c */ /* 0x040fe40003f64270 */
[----:B------:R-:W-:Y:S02]  /*1f30*/  ISETP.GT.AND P2, PT, R3, 0x70, PT ;  /* 0x000000700300780c */ /* 0x000fe40003f44270 */
[----:B------:R-:W-:Y:S02]  /*1f40*/  FSEL R73, R73, -INF , P5 ;  /* 0xff80000049497808 */ /* 0x000fe40002800000 */
[----:B------:R-:W-:Y:S02]  /*1f50*/  FMNMX.FTZ R0, R72, R7, !PT ;  /* 0x0000000748007209 */ /* 0x000fe40007810000 */
[----:B------:R-:W-:Y:S02]  /*1f60*/  FSEL R76, R76, -INF , P4 ;  /* 0xff8000004c4c7808 */ /* 0x000fe40002000000 */
[----:B------:R-:W-:-:S02]  /*1f70*/  FSEL R77, R77, -INF , P3 ;  /* 0xff8000004d4d7808 */ /* 0x000fc40001800000 */
[----:B------:R-:W-:Y:S02]  /*1f80*/  FSEL R74, R74, -INF , P6 ;  /* 0xff8000004a4a7808 */ /* 0x000fe40003000000 */
[----:B------:R-:W-:Y:S02]  /*1f90*/  FSEL R80, R80, -INF , P2 ;  /* 0xff80000050507808 */ /* 0x000fe40001000000 */
[----:B------:R-:W-:Y:S02]  /*1fa0*/  FSEL R75, R75, -INF , P5 ;  /* 0xff8000004b4b7808 */ /* 0x000fe40002800000 */
[----:B------:R-:W-:Y:S02]  /*1fb0*/  FSEL R78, R78, -INF , P4 ;  /* 0xff8000004e4e7808 */ /* 0x000fe40002000000 */
[----:B------:R-:W-:Y:S02]  /*1fc0*/  FSEL R79, R79, -INF , P3 ;  /* 0xff8000004f4f7808 */ /* 0x000fe40001800000 */
[----:B------:R-:W-:-:S02]  /*1fd0*/  FSEL R82, R82, -INF , P2 ;  /* 0xff80000052527808 */ /* 0x000fc40001000000 */
[C---:B------:R-:W-:Y:S02]  /*1fe0*/  ISETP.GT.AND P6, PT, R3.reuse, 0x71, PT ;  /* 0x000000710300780c */ /* 0x040fe40003fc4270 */
[C---:B------:R-:W-:Y:S02]  /*1ff0*/  ISETP.GT.AND P5, PT, R3.reuse, 0x78, PT ;  /* 0x000000780300780c */ /* 0x040fe40003fa4270 */
[C---:B------:R-:W-:Y:S02]  /*2000*/  ISETP.GT.AND P4, PT, R3.reuse, 0x79, PT ;  /* 0x000000790300780c */ /* 0x040fe40003f84270 */
[C---:B------:R-:W-:Y:S02]  /*2010*/  ISETP.GT.AND P3, PT, R3.reuse, 0x80, PT ;  /* 0x000000800300780c */ /* 0x040fe40003f64270 */
[----:B------:R-:W-:Y:S02]  /*2020*/  ISETP.GT.AND P2, PT, R3, 0x81, PT ;  /* 0x000000810300780c */ /* 0x000fe40003f44270 */
[----:B------:R-:W-:-:S02]  /*2030*/  FMNMX.FTZ R7, R73, R0, !PT ;  /* 0x0000000049077209 */ /* 0x000fc40007810000 */
[----:B------:R-:W-:Y:S02]  /*2040*/  FSEL R101, R101, -INF , P1 ;  /* 0xff80000065657808 */ /* 0x000fe40000800000 */
[----:B------:R-:W-:Y:S02]  /*2050*/  FSEL R81, R81, -INF , P6 ;  /* 0xff80000051517808 */ /* 0x000fe40003000000 */
[----:B------:R-:W-:Y:S02]  /*2060*/  FSEL R84, R84, -INF , P5 ;  /* 0xff80000054547808 */ /* 0x000fe40002800000 */
[----:B------:R-:W-:Y:S02]  /*2070*/  FSEL R85, R85, -INF , P4 ;  /* 0xff80000055557808 */ /* 0x000fe40002000000 */
[----:B------:R-:W-:Y:S02]  /*2080*/  FSEL R88, R88, -INF , P3 ;  /* 0xff80000058587808 */ /* 0x000fe40001800000 */
[----:B------:R-:W-:-:S02]  /*2090*/  FSEL R83, R83, -INF , P6 ;  /* 0xff80000053537808 */ /* 0x000fc40003000000 */
[----:B------:R-:W-:Y:S02]  /*20a0*/  FSEL R89, R89, -INF , P2 ;  /* 0xff80000059597808 */ /* 0x000fe40001000000 */
[----:B------:R-:W-:Y:S02]  /*20b0*/  FSEL R86, R86, -INF , P5 ;  /* 0xff80000056567808 */ /* 0x000fe40002800000 */
[----:B------:R-:W-:Y:S02]  /*20c0*/  FSEL R87, R87, -INF , P4 ;  /* 0xff80000057577808 */ /* 0x000fe40002000000 */
[----:B------:R-:W-:Y:S02]  /*20d0*/  FSEL R90, R90, -INF , P3 ;  /* 0xff8000005a5a7808 */ /* 0x000fe40001800000 */
[----:B------:R-:W-:Y:S02]  /*20e0*/  FSEL R91, R91, -INF , P2 ;  /* 0xff8000005b5b7808 */ /* 0x000fe40001000000 */
[----:B------:R-:W-:-:S02]  /*20f0*/  ISETP.GT.AND P1, PT, R3, 0xa1, PT ;  /* 0x000000a10300780c */ /* 0x000fc40003f24270 */
[----:B------:R-:W-:Y:S02]  /*2100*/  FSEL R104, R104, -INF , P0 ;  /* 0xff80000068687808 */ /* 0x000fe40000000000 */
[----:B------:R-:W-:Y:S02]  /*2110*/  FMNMX.FTZ R0, R76, R7, !PT ;  /* 0x000000074c007209 */ /* 0x000fe40007810000 */
[C---:B------:R-:W-:Y:S02]  /*2120*/  ISETP.GT.AND P6, PT, R3.reuse, 0x88, PT ;  /* 0x000000880300780c */ /* 0x040fe40003fc4270 */
[C---:B------:R-:W-:Y:S02]  /*2130*/  ISETP.GT.AND P5, PT, R3.reuse, 0x89, PT ;  /* 0x000000890300780c */ /* 0x040fe40003fa4270 */
[C---:B------:R-:W-:Y:S02]  /*2140*/  ISETP.GT.AND P4, PT, R3.reuse, 0x90, PT ;  /* 0x000000900300780c */ /* 0x040fe40003f84270 */
[----:B------:R-:W-:-:S02]  /*2150*/  ISETP.GT.AND P3, PT, R3, 0x91, PT ;  /* 0x000000910300780c */ /* 0x000fc40003f64270 */
[C---:B------:R-:W-:Y:S02]  /*2160*/  ISETP.GT.AND P2, PT, R3.reuse, 0x98, PT ;  /* 0x000000980300780c */ /* 0x040fe40003f44270 */
[----:B------:R-:W-:Y:S02]  /*2170*/  ISETP.GT.AND P0, PT, R3, 0xa8, PT ;  /* 0x000000a80300780c */ /* 0x000fe40003f04270 */
[----:B------:R-:W-:Y:S02]  /*2180*/  FSEL R105, R105, -INF , P1 ;  /* 0xff80000069697808 */ /* 0x000fe40000800000 */
[----:B------:R-:W-:Y:S02]  /*2190*/  P2R R12, PR, RZ, 0x2 ;  /* 0x00000002ff0c7803 */ /* 0x000fe40000000000 */
[----:B------:R-:W-:Y:S02]  /*21a0*/  FMNMX.FTZ R7, R77, R0, !PT ;  /* 0x000000004d077209 */ /* 0x000fe40007810000 */
[----:B------:R-:W-:-:S02]  /*21b0*/  FSEL R92, R92, -INF , P6 ;  /* 0xff8000005c5c7808 */ /* 0x000fc40003000000 */
        /* <DEDUP_REMOVED lines=10> */
[----:B------:R-:W-:Y:S02]  /*2260*/  P2R R11, PR, RZ, 0x1 ;  /* 0x00000001ff0b7803 */ /* 0x000fe40000000000 */
[----:B------:R-:W-:-:S02]  /*2270*/  ISETP.GT.AND P1, PT, R3, 0xa0, PT ;  /* 0x000000a00300780c */ /* 0x000fc40003f24270 */
[C---:B------:R-:W-:Y:S02]  /*2280*/  ISETP.GT.AND P2, PT, R3.reuse, 0xa9, PT ;  /* 0x000000a90300780c */ /* 0x040fe40003f44270 */
[C---:B------:R-:W-:Y:S02]  /*2290*/  ISETP.GT.AND P3, PT, R3.reuse, 0xb0, PT ;  /* 0x000000b00300780c */ /* 0x040fe40003f64270 */
[C---:B------:R-:W-:Y:S02]  /*22a0*/  ISETP.GT.AND P4, PT, R3.reuse, 0xb1, PT ;  /* 0x000000b10300780c */ /* 0x040fe40003f84270 */
[C---:B------:R-:W-:Y:S02]  /*22b0*/  ISETP.GT.AND P5, PT, R3.reuse, 0xb8, PT ;  /* 0x000000b80300780c */ /* 0x040fe40003fa4270 */
[C---:B------:R-:W-:Y:S02]  /*22c0*/  ISETP.GT.AND P6, PT, R3.reuse, 0xb9, PT ;  /* 0x000000b90300780c */ /* 0x040fe40003fc4270 */
[----:B------:R-:W-:-:S02]  /*22d0*/  ISETP.GT.AND P0, PT, R3, 0x99, PT ;  /* 0x000000990300780c */ /* 0x000fc40003f04270 */
[----:B------:R-:W-:Y:S02]  /*22e0*/  FMNMX.FTZ R3, R26, R27, !PT ;  /* 0x0000001b1a037209 */ /* 0x000fe40007810000 */
[----:B------:R-:W-:Y:S02]  /*22f0*/  FMNMX.FTZ R0, R80, R7, !PT ;  /* 0x0000000750007209 */ /* 0x000fe40007810000 */
[----:B------:R-:W-:Y:S02]  /*2300*/  FSEL R106, R106, -INF , P1 ;  /* 0xff8000006a6a7808 */ /* 0x000fe40000800000 */
[----:B------:R-:W-:Y:S02]  /*2310*/  ISETP.NE.AND P1, PT, R12, RZ, PT ;  /* 0x000000ff0c00720c */ /* 0x000fe40003f25270 */
[----:B------:R-:W-:Y:S02]  /*2320*/  FMNMX.FTZ R12, R30, R3, !PT ;  /* 0x000000031e0c7209 */ /* 0x000fe40007810000 */
[----:B------:R-:W-:-:S02]  /*2330*/  FMNMX.FTZ R7, R81, R0, !PT ;  /* 0x0000000051077209 */ /* 0x000fc40007810000 */
[----:B------:R-:W-:Y:S02]  /*2340*/  FMNMX.FTZ R3, R31, R12, !PT ;  /* 0x0000000c1f037209 */ /* 0x000fe40007810000 */
[----:B------:R-:W-:Y:S02]  /*2350*/  FMNMX.FTZ R0, R84, R7, !PT ;  /* 0x0000000754007209 */ /* 0x000fe40007810000 */
[----:B------:R-:W-:Y:S02]  /*2360*/  FMNMX.FTZ R12, R34, R3, !PT ;  /* 0x00000003220c7209 */ /* 0x000fe40007810000 */
[----:B------:R-:W-:Y:S02]  /*2370*/  FMNMX.FTZ R7, R85, R0, !PT ;  /* 0x0000000055077209 */ /* 0x000fe40007810000 */
        /* <DEDUP_REMOVED lines=21> */
[----:B------:R-:W-:Y:S02]  /*24d0*/  FSEL R109, R109, -INF , P2 ;  /* 0xff8000006d6d7808 */ /* 0x000fe40001000000 */
[----:B------:R-:W-:Y:S02]  /*24e0*/  FMNMX.FTZ R0, R108, R7, !PT ;  /* 0x000000076c007209 */ /* 0x000fe40007810000 */
[----:B------:R-:W-:Y:S02]  /*24f0*/  FMNMX.FTZ R12, R58, R3, !PT ;  /* 0x000000033a0c7209 */ /* 0x000fe40007810000 */
[----:B------:R-:W-:Y:S02]  /*2500*/  FSEL R112, R112, -INF , P3 ;  /* 0xff80000070707808 */ /* 0x000fe40001800000 */
        /* <DEDUP_REMOVED lines=11> */
[----:B------:R-:W-:Y:S02]  /*25c0*/  FMNMX.FTZ R8, R117, R0, !PT ;  /* 0x0000000075087209 */ /* 0x000fe40007810000 */
[----:B------:R-:W-:-:S02]  /*25d0*/  FMNMX.FTZ R3, R67, R12, !PT ;  /* 0x0000000c43037209 */ /* 0x000fc40007810000 */
[----:B------:R-:W-:Y:S01]  /*25e0*/  P2R R10, PR, RZ, 0x4 ;  /* 0x00000004ff0a7803 */ /* 0x000fe20000000000 */
[----:B------:R-:W0:Y:S01]  /*25f0*/  SHFL.BFLY PT, R7, R8, 0x2, 0x1f ;  /* 0x0c401f0008077f89 */ /* 0x000e2200000e0000 */
[----:B------:R-:W-:Y:S02]  /*2600*/  FMNMX.FTZ R12, R70, R3, !PT ;  /* 0x00000003460c7209 */ /* 0x000fe40007810000 */
[----:B------:R-:W-:Y:S02]  /*2610*/  FSEL R103, R103, -INF , P0 ;  /* 0xff80000067677808 */ /* 0x000fe40000000000 */
[----:B------:R-:W-:Y:S02]  /*2620*/  FMNMX.FTZ R3, R71, R12, !PT ;  /* 0x0000000c47037209 */ /* 0x000fe40007810000 */
[----:B------:R-:W-:Y:S02]  /*2630*/  ISETP.NE.AND P0, PT, R11, RZ, PT ;  /* 0x000000ff0b00720c */ /* 0x000fe40003f05270 */
[----:B------:R-:W-:-:S02]  /*2640*/  FMNMX.FTZ R12, R74, R3, !PT ;  /* 0x000000034a0c7209 */ /* 0x000fc40007810000 */
[----:B------:R-:W-:Y:S02]  /*2650*/  FSEL R107, R107, -INF , P1 ;  /* 0xff8000006b6b7808 */ /* 0x000fe40000800000 */
[----:B------:R-:W-:Y:S02]  /*2660*/  FMNMX.FTZ R3, R75, R12, !PT ;  /* 0x0000000c4b037209 */ /* 0x000fe40007810000 */
[----:B------:R-:W-:Y:S02]  /*2670*/  FSEL R110, R110, -INF , P0 ;  /* 0xff8000006e6e7808 */ /* 0x000fe40000000000 */
[----:B------:R-:W-:Y:S02]  /*2680*/  FMNMX.FTZ R12, R78, R3, !PT ;  /* 0x000000034e0c7209 */ /* 0x000fe40007810000 */
[----:B------:R-:W-:Y:S02]  /*2690*/  FSEL R114, R114, -INF , P3 ;  /* 0xff80000072727808 */ /* 0x000fe40001800000 */
[----:B------:R-:W-:-:S02]  /*26a0*/  FMNMX.FTZ R3, R79, R12, !PT ;  /* 0x0000000c4f037209 */ /* 0x000fc40007810000 */
[----:B------:R-:W-:Y:S02]  /*26b0*/  FSEL R115, R115, -INF , P4 ;  /* 0xff80000073737808 */ /* 0x000fe40002000000 */
[----:B0-----:R-:W-:Y:S02]  /*26c0*/  FMNMX.FTZ R9, R8, R7, !PT ;  /* 0x0000000708097209 */ /* 0x001fe40007810000 */
[----:B------:R-:W-:Y:S02]  /*26d0*/  FMNMX.FTZ R12, R82, R3, !PT ;  /* 0x00000003520c7209 */ /* 0x000fe40007810000 */
[----:B------:R-:W-:Y:S01]  /*26e0*/  FSEL R118, R118, -INF , P5 ;  /* 0xff80000076767808 */ /* 0x000fe20002800000 */
[----:B------:R-:W0:Y:S01]  /*26f0*/  SHFL.BFLY PT, R0, R9, 0x1, 0x1f ;  /* 0x0c201f0009007f89 */ /* 0x000e2200000e0000 */
[----:B------:R-:W-:Y:S02]  /*2700*/  FMNMX.FTZ R3, R83, R12, !PT ;  /* 0x0000000c53037209 */ /* 0x000fe40007810000 */
[----:B------:R-:W-:-:S02]  /*2710*/  FSEL R119, R119, -INF , P6 ;  /* 0xff80000077777808 */ /* 0x000fc40003000000 */
[----:B------:R-:W-:Y:S02]  /*2720*/  FMNMX.FTZ R12, R86, R3, !PT ;  /* 0x00000003560c7209 */ /* 0x000fe40007810000 */
[----:B------:R-:W-:Y:S02]  /*2730*/  ISETP.NE.AND P0, PT, R5, RZ, PT ;  /* 0x000000ff0500720c */ /* 0x000fe40003f05270 */
[----:B------:R-:W-:Y:S02]  /*2740*/  FMNMX.FTZ R3, R87, R12, !PT ;  /* 0x0000000c57037209 */ /* 0x000fe40007810000 */
[----:B------:R-:W-:Y:S02]  /*2750*/  ISETP.NE.AND P1, PT, R6, RZ, PT ;  /* 0x000000ff0600720c */ /* 0x000fe40003f25270 */
[----:B------:R-:W-:-:S04]  /*2760*/  FMNMX.FTZ R12, R90, R3, !PT ;  /* 0x000000035a0c7209 */ /* 0x000fc80007810000 */
[----:B------:R-:W-:-:S04]  /*2770*/  FMNMX.FTZ R3, R91, R12, !PT ;  /* 0x0000000c5b037209 */ /* 0x000fc80007810000 */
[----:B------:R-:W-:Y:S02]  /*2780*/  FMNMX.FTZ R12, R94, R3, !PT ;  /* 0x000000035e0c7209 */ /* 0x000fe40007810000 */
[----:B0-----:R-:W-:Y:S01]  /*2790*/  FMNMX.FTZ R0, R9, R0, !PT ;  /* 0x0000000009007209 */ /* 0x001fe20007810000 */
[----:B------:R-:W-:Y:S01]  /*27a0*/  @!P1 VIADD R4, R4, 0x30840 ;  /* 0x0003084004049836 */ /* 0x000fe20000000000 */
[----:B------:R-:W-:Y:S02]  /*27b0*/  FMNMX.FTZ R3, R95, R12, !PT ;  /* 0x0000000c5f037209 */ /* 0x000fe40007810000 */
[C---:B------:R-:W-:Y:S01]  /*27c0*/  FSETP.NEU.FTZ.AND P2, PT, R0.reuse, -INF , PT ;  /* 0xff8000000000780b */ /* 0x040fe20003f5d000 */
[----:B------:R-:W-:Y:S01]  /*27d0*/  FMUL.FTZ R7, R0, UR21 ;  /* 0x0000001500077c20 */ /* 0x000fe20008410000 */
[----:B------:R-:W-:Y:S02]  /*27e0*/  FMNMX.FTZ R20, R98, R3, !PT ;  /* 0x0000000362147209 */ /* 0x000fe40007810000 */
[----:B------:R-:W-:-:S02]  /*27f0*/  @!P1 PRMT R4, RZ, 0x654, R4 ;  /* 0x00000654ff049816 */ /* 0x000fc40000000004 */
[----:B------:R-:W-:Y:S02]  /*2800*/  FMNMX.FTZ R3, R99, R20, !PT ;  /* 0x0000001463037209 */ /* 0x000fe40007810000 */
[----:B------:R-:W-:Y:S01]  /*2810*/  FSEL R7, R7, RZ, P2 ;  /* 0x000000ff07077208 */ /* 0x000fe20001000000 */
[----:B------:R0:W-:Y:S01]  /*2820*/  @!P1 SYNCS.ARRIVE.TRANS64.RED.A1T0 RZ, [R4+URZ], RZ ;  /* 0x000000ff04ff99a7 */ /* 0x0001e2000810043f */
[----:B------:R-:W-:Y:S02]  /*2830*/  FMNMX.FTZ R20, R102, R3, !PT ;  /* 0x0000000366147209 */ /* 0x000fe40007810000 */
[----:B------:R-:W-:Y:S01]  /*2840*/  ISETP.NE.AND P2, PT, R10, RZ, PT ;  /* 0x000000ff0a00720c */ /* 0x000fe20003f45270 */
[--C-:B------:R-:W-:Y:S01]  /*2850*/  FFMA.FTZ R8, R28, UR21, -R7.reuse ;  /* 0x000000151c087c23 */ /* 0x100fe20008010807 */
[--C-:B------:R-:W-:Y:S01]  /*2860*/  FFMA.FTZ R28, R45, UR21, -R7.reuse ;  /* 0x000000152d1c7c23 */ /* 0x100fe20008010807 */
[----:B------:R-:W-:Y:S01]  /*2870*/  FMNMX.FTZ R3, R103, R20, !PT ;  /* 0x0000001467037209 */ /* 0x000fe20007810000 */
[--C-:B------:R-:W-:Y:S01]  /*2880*/  FFMA.FTZ R45, R52, UR21, -R7.reuse ;  /* 0x00000015342d7c23 */ /* 0x100fe20008010807 */
[--C-:B------:R-:W-:Y:S01]  /*2890*/  FFMA.FTZ R52, R56, UR21, -R7.reuse ;  /* 0x0000001538347c23 */ /* 0x100fe20008010807 */
[--C-:B------:R-:W-:Y:S01]  /*28a0*/  FFMA.FTZ R56, R60, UR21, -R7.reuse ;  /* 0x000000153c387c23 */ /* 0x100fe20008010807 */
[----:B------:R-:W-:Y:S01]  /*28b0*/  FMNMX.FTZ R60, R106, R3, !PT ;  /* 0x000000036a3c7209 */ /* 0x000fe20007810000 */
[--C-:B------:R-:W-:Y:S01]  /*28c0*/  FFMA.FTZ R13, R64, UR21, -R7.reuse ;  /* 0x00000015400d7c23 */ /* 0x100fe20008010807 */
[----:B------:R-:W-:Y:S01]  /*28d0*/  FSEL R111, R111, -INF , P2 ;  /* 0xff8000006f6f7808 */ /* 0x000fe20001000000 */
[--C-:B------:R-:W-:Y:S01]  /*28e0*/  FFMA.FTZ R5, R24, UR21, -R7.reuse ;  /* 0x0000001518057c23 */ /* 0x100fe20008010807 */
[----:B------:R-:W-:Y:S01]  /*28f0*/  FMNMX.FTZ R3, R107, R60, !PT ;  /* 0x0000003c6b037209 */ /* 0x000fe20007810000 */
[--C-:B------:R-:W-:Y:S01]  /*2900*/  FFMA.FTZ R24, R40, UR21, -R7.reuse ;  /* 0x0000001528187c23 */ /* 0x100fe20008010807 */
        /* <DEDUP_REMOVED lines=26> */
[--C-:B------:R-:W-:Y:S01]  /*2ab0*/  FFMA.FTZ R33, R69, UR21, -R7.reuse ;  /* 0x0000001545217c23 */ /* 0x100fe20008010807 */
[----:B------:R-:W1:Y:S01]  /*2ac0*/  SHFL.BFLY PT, R76, R3, 0x2, 0x1f ;  /* 0x0c401f00034c7f89 */ /* 0x000e6200000e0000 */
[--C-:B------:R-:W-:Y:S01]  /*2ad0*/  FFMA.FTZ R36, R72, UR21, -R7.reuse ;  /* 0x0000001548247c23 */ /* 0x100fe20008010807 */
[--C-:B------:R-:W-:Y:S01]  /*2ae0*/  FFMA.FTZ R41, R73, UR21, -R7.reuse ;  /* 0x0000001549297c23 */ /* 0x100fe20008010807 */
[--C-:B------:R-:W-:Y:S01]  /*2af0*/  FFMA.FTZ R49, R77, UR21, -R7.reuse ;  /* 0x000000154d317c23 */ /* 0x100fe20008010807 */
[----:B------:R2:W-:Y:S01]  /*2b00*/  MUFU.EX2 R12, R80 ;  /* 0x00000050000c7308 */ /* 0x0005e20000000800 */
[--C-:B------:R-:W-:Y:S01]  /*2b10*/  FFMA.FTZ R21, R81, UR21, -R7.reuse ;  /* 0x0000001551157c23 */ /* 0x100fe20008010807 */
[--C-:B------:R-:W-:Y:S01]  /*2b20*/  FFMA.FTZ R57, R57, UR21, -R7.reuse ;  /* 0x0000001539397c23 */ /* 0x100fe20008010807 */
[--C-:B------:R-:W-:Y:S01]  /*2b30*/  FFMA.FTZ R61, R61, UR21, -R7.reuse ;  /* 0x000000153d3d7c23 */ /* 0x100fe20008010807 */
[--C-:B------:R-:W-:Y:S01]  /*2b40*/  FFMA.FTZ R68, R93, UR21, -R7.reuse ;  /* 0x000000155d447c23 */ /* 0x100fe20008010807 */
[--C-:B------:R-:W-:Y:S01]  /*2b50*/  FFMA.FTZ R64, R96, UR21, -R7.reuse ;  /* 0x0000001560407c23 */ /* 0x100fe20008010807 */
[--C-:B------:R-:W-:Y:S01]  /*2b60*/  FFMA.FTZ R69, R97, UR21, -R7.reuse ;  /* 0x0000001561457c23 */ /* 0x100fe20008010807 */
[--C-:B------:R-:W-:Y:S01]  /*2b70*/  FFMA.FTZ R72, R100, UR21, -R7.reuse ;  /* 0x0000001564487c23 */ /* 0x100fe20008010807 */
[----:B------:R3:W-:Y:S01]  /*2b80*/  MUFU.EX2 R20, R84 ;  /* 0x0000005400147308 */ /* 0x0007e20000000800 */
[--C-:B------:R-:W-:Y:S01]  /*2b90*/  FFMA.FTZ R73, R101, UR21, -R7.reuse ;  /* 0x0000001565497c23 */ /* 0x100fe20008010807 */
[--C-:B------:R-:W-:Y:S01]  /*2ba0*/  FFMA.FTZ R77, R105, UR21, -R7.reuse ;  /* 0x00000015694d7c23 */ /* 0x100fe20008010807 */
[--C-:B--2---:R-:W-:Y:S01]  /*2bb0*/  FFMA.FTZ R80, R108, UR21, -R7.reuse ;  /* 0x000000156c507c23 */ /* 0x104fe20008010807 */
[--C-:B------:R-:W-:Y:S01]  /*2bc0*/  FFMA.FTZ R81, R109, UR21, -R7.reuse ;  /* 0x000000156d517c23 */ /* 0x100fe20008010807 */
[----:B------:R-:W-:-:S03]  /*2bd0*/  FFMA.FTZ R113, R113, UR21, -R7 ;  /* 0x0000001571717c23 */ /* 0x000fc60008010807 */
[----:B------:R2:W-:Y:S01]  /*2be0*/  MUFU.EX2 R60, R89 ;  /* 0x00000059003c7308 */ /* 0x0005e20000000800 */
[--C-:B---3--:R-:W-:Y:S01]  /*2bf0*/  FFMA.FTZ R84, R112, UR21, -R7.reuse ;  /* 0x0000001570547c23 */ /* 0x108fe20008010807 */
[----:B-1----:R-:W-:Y:S01]  /*2c00*/  FMNMX.FTZ R85, R3, R76, !PT ;  /* 0x0000004c03557209 */ /* 0x002fe20007810000 */
[----:B------:R-:W-:-:S05]  /*2c10*/  FFMA.FTZ R76, R104, UR21, -R7 ;  /* 0x00000015684c7c23 */ /* 0x000fca0008010807 */
[----:B------:R-:W-:Y:S01]  /*2c20*/  MUFU.EX2 R5, R5 ;  /* 0x0000000500057308 */ /* 0x000fe20000000800 */
[----:B------:R-:W1:Y:S01]  /*2c30*/  SHFL.BFLY PT, R88, R85, 0x1, 0x1f ;  /* 0x0c201f0055587f89 */ /* 0x000e6200000e0000 */
[----:B--2---:R-:W-:-:S06]  /*2c40*/  FFMA.FTZ R89, R117, UR21, -R7 ;  /* 0x0000001575597c23 */ /* 0x004fcc0008010807 */
[----:B------:R-:W0:Y:S08]  /*2c50*/  MUFU.EX2 R6, R6 ;  /* 0x0000000600067308 */ /* 0x000e300000000800 */
[----:B------:R-:W2:Y:S08]  /*2c60*/  MUFU.EX2 R8, R8 ;  /* 0x0000000800087308 */ /* 0x000eb00000000800 */
[----:B------:R-:W3:Y:S01]  /*2c70*/  MUFU.EX2 R9, R9 ;  /* 0x0000000900097308 */ /* 0x000ee20000000800 */
[----:B-1----:R-:W-:Y:S01]  /*2c80*/  FMNMX.FTZ R3, R85, R88, !PT ;  /* 0x0000005855037209 */ /* 0x002fe20007810000 */
[----:B------:R-:W-:Y:S01]  /*2c90*/  FFMA.FTZ R88, R116, UR21, -R7 ;  /* 0x0000001574587c23 */ /* 0x000fe20008010807 */
[----:B0-----:R-:W-:-:S02]  /*2ca0*/  F2FP.BF16.F32.PACK_AB R4, R6, R5 ;  /* 0x000000050604723e */ /* 0x001fc400000010ff */
[C---:B------:R-:W-:Y:S01]  /*2cb0*/  FSETP.NEU.FTZ.AND P2, PT, R3.reuse, -INF , PT ;  /* 0xff8000000300780b */ /* 0x040fe20003f5d000 */
[----:B------:R-:W-:Y:S02]  /*2cc0*/  FMUL.FTZ R92, R3, UR21 ;  /* 0x00000015035c7c20 */ /* 0x000fe40008410000 */
[----:B------:R-:W0:Y:S03]  /*2cd0*/  MUFU.EX2 R10, R10 ;  /* 0x0000000a000a7308 */ /* 0x000e260000000800 */
[----:B------:R-:W-:Y:S02]  /*2ce0*/  FSEL R92, R92, RZ, P2 ;  /* 0x000000ff5c5c7208 */ /* 0x000fe40001000000 */
[----:B------:R-:W-:-:S03]  /*2cf0*/  PLOP3.LUT P2, PT, PT, PT, UP0, 0x80, 0x0 ;  /* 0x000000000000781c */ /* 0x000fc60003f4f008 */
[--C-:B------:R-:W-:Y:S01]  /*2d00*/  FFMA.FTZ R7, R26, UR21, -R92.reuse ;  /* 0x000000151a077c23 */ /* 0x100fe2000801085c */
[--C-:B------:R-:W-:Y:S01]  /*2d10*/  FFMA.FTZ R26, R27, UR21, -R92.reuse ;  /* 0x000000151b1a7c23 */ /* 0x100fe2000801085c */
[--C-:B------:R-:W-:Y:S01]  /*2d20*/  FFMA.FTZ R30, R30, UR21, -R92.reuse ;  /* 0x000000151e1e7c23 */ /* 0x100fe2000801085c */
[--C-:B------:R-:W-:Y:S01]  /*2d30*/  FFMA.FTZ R93, R31, UR21, -R92.reuse ;  /* 0x000000151f5d7c23 */ /* 0x100fe2000801085c */
[--C-:B------:R-:W-:Y:S01]  /*2d40*/  FFMA.FTZ R97, R34, UR21, -R92.reuse ;  /* 0x0000001522617c23 */ /* 0x100fe2000801085c */
[----:B------:R-:W1:Y:S01]  /*2d50*/  MUFU.EX2 R11, R11 ;  /* 0x0000000b000b7308 */ /* 0x000e620000000800 */
[--C-:B------:R-:W-:Y:S01]  /*2d60*/  FFMA.FTZ R100, R35, UR21, -R92.reuse ;  /* 0x0000001523647c23 */ /* 0x100fe2000801085c */
[----:B------:R-:W-:Y:S01]  /*2d70*/  FFMA.FTZ R96, R63, UR21, -R92 ;  /* 0x000000153f607c23 */ /* 0x000fe2000801085c */
[----:B------:R-:W-:Y:S01]  /*2d80*/  FADD.FTZ R63, R5, R6 ;  /* 0x00000006053f7221 */ /* 0x000fe20000010000 */
[--C-:B------:R-:W-:Y:S01]  /*2d90*/  FFMA.FTZ R101, R38, UR21, -R92.reuse ;  /* 0x0000001526657c23 */ /* 0x100fe2000801085c */
[--C-:B------:R-:W-:Y:S01]  /*2da0*/  FFMA.FTZ R35, R66, UR21, -R92.reuse ;  /* 0x0000001542237c23 */ /* 0x100fe2000801085c */
[--C-:B------:R-:W-:Y:S01]  /*2db0*/  FFMA.FTZ R31, R46, UR21, -R92.reuse ;  /* 0x000000152e1f7c23 */ /* 0x100fe2000801085c */
[----:B--2---:R-:W-:Y:S01]  /*2dc0*/  FADD.FTZ R66, R8, R63 ;  /* 0x0000003f08427221 */ /* 0x004fe20000010000 */
[----:B------:R-:W-:Y:S01]  /*2dd0*/  MUFU.EX2 R7, R7 ;  /* 0x0000000700077308 */ /* 0x000fe20000000800 */
[--C-:B------:R-:W-:Y:S01]  /*2de0*/  FFMA.FTZ R38, R47, UR21, -R92.reuse ;  /* 0x000000152f267c23 */ /* 0x100fe2000801085c */
[--C-:B------:R-:W-:Y:S01]  /*2df0*/  FFMA.FTZ R46, R67, UR21, -R92.reuse ;  /* 0x00000015432e7c23 */ /* 0x100fe2000801085c */
[--C-:B------:R-:W-:Y:S01]  /*2e00*/  FFMA.FTZ R47, R54, UR21, -R92.reuse ;  /* 0x00000015362f7c23 */ /* 0x100fe2000801085c */
[--C-:B------:R-:W-:Y:S01]  /*2e10*/  FFMA.FTZ R104, R39, UR21, -R92.reuse ;  /* 0x0000001527687c23 */ /* 0x100fe2000801085c */
[----:B------:R-:W-:Y:S01]  /*2e20*/  FFMA.FTZ R54, R71, UR21, -R92 ;  /* 0x0000001547367c23 */ /* 0x000fe2000801085c */
[----:B---3--:R-:W-:Y:S01]  /*2e30*/  FADD.FTZ R71, R9, R66 ;  /* 0x0000004209477221 */ /* 0x008fe20000010000 */
[--C-:B------:R-:W-:Y:S01]  /*2e40*/  FFMA.FTZ R27, R42, UR21, -R92.reuse ;  /* 0x000000152a1b7c23 */ /* 0x100fe2000801085c */
[----:B------:R-:W2:Y:S01]  /*2e50*/  MUFU.EX2 R26, R26 ;  /* 0x0000001a001a7308 */ /* 0x000ea20000000800 */
[--C-:B------:R-:W-:Y:S01]  /*2e60*/  FFMA.FTZ R42, R51, UR21, -R92.reuse ;  /* 0x00000015332a7c23 */ /* 0x100fe2000801085c */
[--C-:B------:R-:W-:Y:S01]  /*2e70*/  FFMA.FTZ R51, R74, UR21, -R92.reuse ;  /* 0x000000154a337c23 */ /* 0x100fe2000801085c */
[----:B0-----:R-:W-:Y:S01]  /*2e80*/  FADD.FTZ R74, R10, R71 ;  /* 0x000000470a4a7221 */ /* 0x001fe20000010000 */
[--C-:B------:R-:W-:Y:S01]  /*2e90*/  FFMA.FTZ R34, R43, UR21, -R92.reuse ;  /* 0x000000152b227c23 */ /* 0x100fe2000801085c */
[--C-:B------:R-:W-:Y:S01]  /*2ea0*/  FFMA.FTZ R39, R50, UR21, -R92.reuse ;  /* 0x0000001532277c23 */ /* 0x100fe2000801085c */
[--C-:B------:R-:W-:Y:S01]  /*2eb0*/  FFMA.FTZ R50, R55, UR21, -R92.reuse ;  /* 0x0000001537327c23 */ /* 0x100fe2000801085c */
[--C-:B------:R-:W-:Y:S01]  /*2ec0*/  FFMA.FTZ R63, R78, UR21, -R92.reuse ;  /* 0x000000154e3f7c23 */ /* 0x100fe2000801085c */
[----:B------:R-:W0:Y:S01]  /*2ed0*/  MUFU.EX2 R30, R30 ;  /* 0x0000001e001e7308 */ /* 0x000e220000000800 */
[--C-:B------:R-:W-:Y:S01]  /*2ee0*/  FFMA.FTZ R55, R58, UR21, -R92.reuse ;  /* 0x000000153a377c23 */ /* 0x100fe2000801085c */
[--C-:B------:R-:W-:Y:S01]  /*2ef0*/  FFMA.FTZ R58, R59, UR21, -R92.reuse ;  /* 0x000000153b3a7c23 */ /* 0x100fe2000801085c */
[--C-:B------:R-:W-:Y:S01]  /*2f00*/  FFMA.FTZ R59, R62, UR21, -R92.reuse ;  /* 0x000000153e3b7c23 */ /* 0x100fe2000801085c */
[--C-:B------:R-:W-:Y:S01]  /*2f10*/  FFMA.FTZ R62, R75, UR21, -R92.reuse ;  /* 0x000000154b3e7c23 */ /* 0x100fe2000801085c */
[----:B------:R-:W-:Y:S01]  /*2f20*/  F2FP.BF16.F32.PACK_AB R6, R9, R8 ;  /* 0x000000080906723e */ /* 0x000fe200000010ff */
[----:B------:R-:W-:Y:S01]  /*2f30*/  FFMA.FTZ R43, R70, UR21, -R92 ;  /* 0x00000015462b7c23 */ /* 0x000fe2000801085c */
[----:B-1----:R-:W-:Y:S01]  /*2f40*/  F2FP.BF16.F32.PACK_AB R8, R11, R10 ;  /* 0x0000000a0b08723e */ /* 0x002fe200000010ff */
[----:B------:R-:W1:Y:S01]  /*2f50*/  MUFU.EX2 R93, R93 ;  /* 0x0000005d005d7308 */ /* 0x000e620000000800 */
[----:B--2---:R-:W-:Y:S01]  /*2f60*/  FADD.FTZ R67, R7, R26 ;  /* 0x0000001a07437221 */ /* 0x004fe20000010000 */
[--C-:B------:R-:W-:Y:S01]  /*2f70*/  FFMA.FTZ R70, R79, UR21, -R92.reuse ;  /* 0x000000154f467c23 */ /* 0x100fe2000801085c */
[--C-:B------:R-:W-:Y:S01]  /*2f80*/  FFMA.FTZ R71, R86, UR21, -R92.reuse ;  /* 0x0000001556477c23 */ /* 0x100fe2000801085c */
[--C-:B------:R-:W-:Y:S01]  /*2f90*/  FFMA.FTZ R79, R94, UR21, -R92.reuse ;  /* 0x000000155e4f7c23 */ /* 0x100fe2000801085c */
[--C-:B------:R-:W-:Y:S01]  /*2fa0*/  FFMA.FTZ R98, R98, UR21, -R92.reuse ;  /* 0x0000001562627c23 */ /* 0x100fe2000801085c */
[--C-:B------:R-:W-:Y:S01]  /*2fb0*/  FFMA.FTZ R99, R99, UR21, -R92.reuse ;  /* 0x0000001563637c23 */ /* 0x100fe2000801085c */
[----:B------:R-:W-:Y:S01]  /*2fc0*/  FFMA.FTZ R102, R102, UR21, -R92 ;  /* 0x0000001566667c23 */ /* 0x000fe2000801085c */
[----:B------:R-:W2:Y:S01]  /*2fd0*/  MUFU.EX2 R97, R97 ;  /* 0x0000006100617308 */ /* 0x000ea20000000800 */
[----:B0-----:R-:W-:Y:S01]  /*2fe0*/  FADD.FTZ R66, R30, R67 ;  /* 0x000000431e427221 */ /* 0x001fe20000010000 */
[----:B------:R-:W-:Y:S01]  /*2ff0*/  FADD.FTZ R67, R11, R74 ;  /* 0x0000004a0b437221 */ /* 0x000fe20000010000 */
[--C-:B------:R-:W-:Y:S01]  /*3000*/  FFMA.FTZ R103, R103, UR21, -R92.reuse ;  /* 0x0000001567677c23 */ /* 0x100fe2000801085c */
[--C-:B------:R-:W-:Y:S01]  /*3010*/  FFMA.FTZ R106, R106, UR21, -R92.reuse ;  /* 0x000000156a6a7c23 */ /* 0x100fe2000801085c */
[--C-:B------:R-:W-:Y:S01]  /*3020*/  FFMA.FTZ R107, R107, UR21, -R92.reuse ;  /* 0x000000156b6b7c23 */ /* 0x100fe2000801085c */
[--C-:B------:R-:W-:Y:S01]  /*3030*/  FFMA.FTZ R110, R110, UR21, -R92.reuse ;  /* 0x000000156e6e7c23 */ /* 0x100fe2000801085c */
[----:B------:R-:W-:Y:S01]  /*3040*/  FFMA.FTZ R111, R111, UR21, -R92 ;  /* 0x000000156f6f7c23 */ /* 0x000fe2000801085c */
[----:B------:R-:W0:Y:S01]  /*3050*/  MUFU.EX2 R120, R120 ;  /* 0x0000007800787308 */ /* 0x000e220000000800 */
[----:B-1----:R-:W-:Y:S01]  /*3060*/  FADD.FTZ R66, R93, R66 ;  /* 0x000000425d427221 */ /* 0x002fe20000010000 */
[--C-:B------:R-:W-:Y:S01]  /*3070*/  FFMA.FTZ R114, R114, UR21, -R92.reuse ;  /* 0x0000001572727c23 */ /* 0x100fe2000801085c */
[--C-:B------:R-:W-:Y:S01]  /*3080*/  FFMA.FTZ R115, R115, UR21, -R92.reuse ;  /* 0x0000001573737c23 */ /* 0x100fe2000801085c */
[----:B------:R-:W-:-:S04]  /*3090*/  FFMA.FTZ R118, R118, UR21, -R92 ;  /* 0x0000001576767c23 */ /* 0x000fc8000801085c */
[----:B------:R-:W1:Y:S01]  /*30a0*/  MUFU.EX2 R100, R100 ;  /* 0x0000006400647308 */ /* 0x000e620000000800 */
[----:B--2---:R-:W-:Y:S01]  /*30b0*/  FADD.FTZ R5, R97, R66 ;  /* 0x0000004261057221 */ /* 0x004fe20000010000 */
[--C-:B------:R-:W-:Y:S01]  /*30c0*/  FFMA.FTZ R66, R82, UR21, -R92.reuse ;  /* 0x0000001552427c23 */ /* 0x100fe2000801085c */
[----:B------:R-:W-:-:S05]  /*30d0*/  FFMA.FTZ R82, R95, UR21, -R92 ;  /* 0x000000155f527c23 */ /* 0x000fca000801085c */
[----:B------:R-:W2:Y:S01]  /*30e0*/  MUFU.EX2 R121, R121 ;  /* 0x0000007900797308 */ /* 0x000ea20000000800 */
[----:B0-----:R-:W-:Y:S01]  /*30f0*/  FADD.FTZ R78, R120, R67 ;  /* 0x00000043784e7221 */ /* 0x001fe20000010000 */
[----:B------:R-:W-:-:S06]  /*3100*/  FFMA.FTZ R67, R83, UR21, -R92 ;  /* 0x0000001553437c23 */ /* 0x000fcc000801085c */
[----:B------:R-:W0:Y:S01]  /*3110*/  MUFU.EX2 R101, R101 ;  /* 0x0000006500657308 */ /* 0x000e220000000800 */
[----:B-1----:R-:W-:Y:S01]  /*3120*/  FADD.FTZ R74, R100, R5 ;  /* 0x00000005644a7221 */ /* 0x002fe20000010000 */
[----:B------:R-:W-:Y:S02]  /*3130*/  F2FP.BF16.F32.PACK_AB R5, R26, R7 ;  /* 0x000000071a05723e */ /* 0x000fe400000010ff */
[----:B------:R-:W-:Y:S02]  /*3140*/  F2FP.BF16.F32.PACK_AB R7, R93, R30 ;  /* 0x0000001e5d07723e */ /* 0x000fe400000010ff */
[----:B------:R-:W-:Y:S02]  /*3150*/  F2FP.BF16.F32.PACK_AB R9, R100, R97 ;  /* 0x000000616409723e */ /* 0x000fe400000010ff */
[----:B------:R-:W1:Y:S01]  /*3160*/  MUFU.EX2 R24, R24 ;  /* 0x0000001800187308 */ /* 0x000e620000000800 */
[C---:B--2---:R-:W-:Y:S01]  /*3170*/  FADD.FTZ R75, R121.reuse, R78 ;  /* 0x0000004e794b7221 */ /* 0x044fe20000010000 */
[----:B------:R-:W-:Y:S01]  /*3180*/  F2FP.BF16.F32.PACK_AB R10, R121, R120 ;  /* 0x00000078790a723e */ /* 0x000fe200000010ff */
[----:B------:R2:W-:Y:S01]  /*3190*/  STSM.16.M88.4 [R2+0x1e800], R4 ;  /* 0x01e8000402007844 */ /* 0x0005e20000000200 */
[----:B------:R-:W-:Y:S01]  /*31a0*/  FFMA.FTZ R78, R91, UR21, -R92 ;  /* 0x000000155b4e7c23 */ /* 0x000fe2000801085c */
[----:B------:R-:W-:-:S02]  /*31b0*/  IMAD.MOV.U32 R121, RZ, RZ, R151 ;  /* 0x000000ffff797224 */ /* 0x000fc400078e0097 */
[----:B------:R-:W-:Y:S01]  /*31c0*/  IMAD.MOV.U32 R120, RZ, RZ, R151 ;  /* 0x000000ffff787224 */ /* 0x000fe200078e0097 */
[----:B------:R-:W3:Y:S01]  /*31d0*/  MUFU.EX2 R104, R104 ;  /* 0x0000006800687308 */ /* 0x000ee20000000800 */
[----:B0-----:R-:W-:Y:S01]  /*31e0*/  FADD.FTZ R11, R101, R74 ;  /* 0x0000004a650b7221 */ /* 0x001fe20000010000 */
[----:B------:R-:W-:-:S06]  /*31f0*/  FFMA.FTZ R74, R87, UR21, -R92 ;  /* 0x00000015574a7c23 */ /* 0x000fcc000801085c */
[----:B------:R-:W0:Y:S01]  /*3200*/  MUFU.EX2 R23, R23 ;  /* 0x0000001700177308 */ /* 0x000e220000000800 */
[----:B-1----:R-:W-:Y:S01]  /*3210*/  FADD.FTZ R30, R24, R75 ;  /* 0x0000004b181e7221 */ /* 0x002fe20000010000 */
[--C-:B------:R-:W-:Y:S01]  /*3220*/  FFMA.FTZ R75, R90, UR21, -R92.reuse ;  /* 0x000000155a4b7c23 */ /* 0x100fe2000801085c */
[----:B------:R-:W-:-:S05]  /*3230*/  FFMA.FTZ R92, R119, UR21, -R92 ;  /* 0x00000015775c7c23 */ /* 0x000fca000801085c */
[----:B------:R-:W1:Y:S01]  /*3240*/  MUFU.EX2 R27, R27 ;  /* 0x0000001b001b7308 */ /* 0x000e620000000800 */
[C---:B---3--:R-:W-:Y:S01]  /*3250*/  FADD.FTZ R26, R104.reuse, R11 ;  /* 0x0000000b681a7221 */ /* 0x048fe20000010000 */
[----:B------:R-:W-:-:S05]  /*3260*/  F2FP.BF16.F32.PACK_AB R11, R104, R101 ;  /* 0x00000065680b723e */ /* 0x000fca00000010ff */
[----:B------:R3:W-:Y:S01]  /*3270*/  STSM.16.M88.4 [R22], R8 ;  /* 0x0000000816007844 */ /* 0x0007e20000000200 */
[----:B------:R-:W4:Y:S01]  /*3280*/  MUFU.EX2 R25, R25 ;  /* 0x0000001900197308 */ /* 0x000f220000000800 */
[C---:B0-----:R-:W-:Y:S01]  /*3290*/  FADD.FTZ R30, R23.reuse, R30 ;  /* 0x0000001e171e7221 */ /* 0x041fe20000010000 */
[----:B------:R-:W-:-:S06]  /*32a0*/  F2FP.BF16.F32.PACK_AB R24, R23, R24 ;  /* 0x000000181718723e */ /* 0x000fcc00000010ff */
[----:B------:R-:W0:Y:S01]  /*32b0*/  MUFU.EX2 R34, R34 ;  /* 0x0000002200227308 */ /* 0x000e220000000800 */
[----:B-1----:R-:W-:-:S07]  /*32c0*/  FADD.FTZ R83, R27, R26 ;  /* 0x0000001a1b537221 */ /* 0x002fce0000010000 */
[----:B------:R-:W1:Y:S01]  /*32d0*/  MUFU.EX2 R28, R28 ;  /* 0x0000001c001c7308 */ /* 0x000e620000000800 */
[----:B----4-:R-:W-:-:S07]  /*32e0*/  FADD.FTZ R87, R25, R30 ;  /* 0x0000001e19577221 */ /* 0x010fce0000010000 */
[----:B------:R-:W4:Y:S01]  /*32f0*/  MUFU.EX2 R31, R31 ;  /* 0x0000001f001f7308 */ /* 0x000f220000000800 */
[----:B0-----:R-:W-:-:S07]  /*3300*/  FADD.FTZ R26, R34, R83 ;  /* 0x00000053221a7221 */ /* 0x001fce0000010000 */
        /* <DEDUP_REMOVED lines=25> */
[C---:B-1----:R-:W-:Y:S01]  /*34a0*/  FADD.FTZ R87, R57.reuse, R30 ;  /* 0x0000001e39577221 */ /* 0x042fe20000010000 */
[----:B--2---:R-:W-:-:S06]  /*34b0*/  F2FP.BF16.F32.PACK_AB R4, R57, R52 ;  /* 0x000000343904723e */ /* 0x004fcc00000010ff */
[----:B------:R-:W1:Y:S01]  /*34c0*/  MUFU.EX2 R58, R58 ;  /* 0x0000003a003a7308 */ /* 0x000e620000000800 */
[----:B----4-:R-:W-:-:S07]  /*34d0*/  FADD.FTZ R83, R55, R26 ;  /* 0x0000001a37537221 */ /* 0x010fce0000010000 */
[----:B------:R-:W2:Y:S01]  /*34e0*/  MUFU.EX2 R61, R61 ;  /* 0x0000003d003d7308 */ /* 0x000ea20000000800 */
[----:B0-----:R-:W-:-:S07]  /*34f0*/  FADD.FTZ R30, R56, R87 ;  /* 0x00000057381e7221 */ /* 0x001fce0000010000 */
[----:B------:R-:W0:Y:S01]  /*3500*/  MUFU.EX2 R59, R59 ;  /* 0x0000003b003b7308 */ /* 0x000e220000000800 */
[----:B-1----:R-:W-:-:S07]  /*3510*/  FADD.FTZ R26, R58, R83 ;  /* 0x000000533a1a7221 */ /* 0x002fce0000010000 */
[----:B------:R-:W1:Y:S01]  /*3520*/  MUFU.EX2 R13, R13 ;  /* 0x0000000d000d7308 */ /* 0x000e620000000800 */
[C---:B--2---:R-:W-:Y:S01]  /*3530*/  FADD.FTZ R30, R61.reuse, R30 ;  /* 0x0000001e3d1e7221 */ /* 0x044fe20000010000 */
[----:B------:R-:W-:-:S06]  /*3540*/  F2FP.BF16.F32.PACK_AB R6, R61, R56 ;  /* 0x000000383d06723e */ /* 0x000fcc00000010ff */
[----:B------:R-:W2:Y:S01]  /*3550*/  MUFU.EX2 R96, R96 ;  /* 0x0000006000607308 */ /* 0x000ea20000000800 */
[----:B0-----:R-:W-:Y:S01]  /*3560*/  FADD.FTZ R23, R59, R26 ;  /* 0x0000001a3b177221 */ /* 0x001fe20000010000 */
[----:B------:R-:W-:Y:S02]  /*3570*/  F2FP.BF16.F32.PACK_AB R26, R28, R25 ;  /* 0x000000191c1a723e */ /* 0x000fe400000010ff */
[----:B------:R-:W-:Y:S02]  /*3580*/  F2FP.BF16.F32.PACK_AB R28, R44, R29 ;  /* 0x0000001d2c1c723e */ /* 0x000fe400000010ff */
[----:B------:R-:W-:Y:S02]  /*3590*/  F2FP.BF16.F32.PACK_AB R25, R34, R27 ;  /* 0x0000001b2219723e */ /* 0x000fe400000010ff */
[----:B------:R-:W0:Y:S01]  /*35a0*/  MUFU.EX2 R14, R14 ;  /* 0x0000000e000e7308 */ /* 0x000e220000000800 */
[----:B-1----:R-:W-:Y:S01]  /*35b0*/  FADD.FTZ R83, R13, R30 ;  /* 0x0000001e0d537221 */ /* 0x002fe20000010000 */
[----:B------:R-:W-:-:S02]  /*35c0*/  F2FP.BF16.F32.PACK_AB R27, R38, R31 ;  /* 0x0000001f261b723e */ /* 0x000fc400000010ff */
[----:B------:R-:W-:Y:S02]  /*35d0*/  F2FP.BF16.F32.PACK_AB R30, R48, R45 ;  /* 0x0000002d301e723e */ /* 0x000fe400000010ff */
[----:B------:R-:W-:Y:S01]  /*35e0*/  F2FP.BF16.F32.PACK_AB R29, R42, R39 ;  /* 0x000000272a1d723e */ /* 0x000fe200000010ff */
[----:B------:R1:W-:Y:S01]  /*35f0*/  STSM.16.M88.4 [R17], R24 ;  /* 0x0000001811007844 */ /* 0x0003e20000000200 */
[----:B------:R-:W4:Y:S01]  /*3600*/  MUFU.EX2 R35, R35 ;  /* 0x0000002300237308 */ /* 0x000f220000000800 */
[----:B--2---:R-:W-:Y:S01]  /*3610*/  FADD.FTZ R44, R96, R23 ;  /* 0x00000017602c7221 */ /* 0x004fe20000010000 */
[----:B------:R-:W-:-:S05]  /*3620*/  F2FP.BF16.F32.PACK_AB R31, R50, R47 ;  /* 0x0000002f321f723e */ /* 0x000fca00000010ff */
[----:B------:R-:W-:Y:S01]  /*3630*/  STSM.16.M88.4 [R16], R28 ;  /* 0x0000001c10007844 */ /* 0x000fe20000000200 */
[----:B------:R-:W3:Y:S01]  /*3640*/  MUFU.EX2 R32, R32 ;  /* 0x0000002000207308 */ /* 0x000ee20000000800 */
[----:B0-----:R-:W-:-:S07]  /*3650*/  FADD.FTZ R83, R14, R83 ;  /* 0x000000530e537221 */ /* 0x001fce0000010000 */
[----:B------:R-:W0:Y:S01]  /*3660*/  MUFU.EX2 R46, R46 ;  /* 0x0000002e002e7308 */ /* 0x000e220000000800 */
[----:B----4-:R-:W-:-:S07]  /*3670*/  FADD.FTZ R5, R35, R44 ;  /* 0x0000002c23057221 */ /* 0x010fce0000010000 */
[----:B------:R-:W2:Y:S01]  /*3680*/  MUFU.EX2 R33, R33 ;  /* 0x0000002100217308 */ /* 0x000ea20000000800 */
[----:B---3--:R-:W-:-:S07]  /*3690*/  FADD.FTZ R10, R32, R83 ;  /* 0x00000053200a7221 */ /* 0x008fce0000010000 */
[----:B------:R-:W3:Y:S01]  /*36a0*/  MUFU.EX2 R43, R43 ;  /* 0x0000002b002b7308 */ /* 0x000ee20000000800 */
[----:B0-----:R-:W-:-:S07]  /*36b0*/  FADD.FTZ R8, R46, R5 ;  /* 0x000000052e087221 */ /* 0x001fce0000010000 */
[----:B------:R-:W0:Y:S01]  /*36c0*/  MUFU.EX2 R36, R36 ;  /* 0x0000002400247308 */ /* 0x000e220000000800 */
[----:B--2---:R-:W-:-:S07]  /*36d0*/  FADD.FTZ R7, R33, R10 ;  /* 0x0000000a21077221 */ /* 0x004fce0000010000 */
[----:B------:R-:W2:Y:S01]  /*36e0*/  MUFU.EX2 R54, R54 ;  /* 0x0000003600367308 */ /* 0x000ea20000000800 */
[----:B---3--:R-:W-:-:S07]  /*36f0*/  FADD.FTZ R5, R43, R8 ;  /* 0x000000082b057221 */ /* 0x008fce0000010000 */
[----:B------:R-:W3:Y:S01]  /*3700*/  MUFU.EX2 R41, R41 ;  /* 0x0000002900297308 */ /* 0x000ee20000000800 */
[----:B0-----:R-:W-:Y:S01]  /*3710*/  FADD.FTZ R10, R36, R7 ;  /* 0x00000007240a7221 */ /* 0x001fe20000010000 */
[----:B------:R-:W-:-:S06]  /*3720*/  F2FP.BF16.F32.PACK_AB R7, R96, R59 ;  /* 0x0000003b6007723e */ /* 0x000fcc00000010ff */
[----:B------:R-:W0:Y:S01]  /*3730*/  MUFU.EX2 R51, R51 ;  /* 0x0000003300337308 */ /* 0x000e220000000800 */
[----:B--2---:R-:W-:-:S07]  /*3740*/  FADD.FTZ R8, R54, R5 ;  /* 0x0000000536087221 */ /* 0x004fce0000010000 */
[----:B------:R-:W2:Y:S01]  /*3750*/  MUFU.EX2 R40, R40 ;  /* 0x0000002800287308 */ /* 0x000ea20000000800 */
[C---:B---3--:R-:W-:Y:S01]  /*3760*/  FADD.FTZ R5, R41.reuse, R10 ;  /* 0x0000000a29057221 */ /* 0x048fe20000010000 */
[----:B-1----:R-:W-:-:S06]  /*3770*/  F2FP.BF16.F32.PACK_AB R24, R41, R36 ;  /* 0x000000242918723e */ /* 0x002fcc00000010ff */
[----:B------:R-:W1:Y:S01]  /*3780*/  MUFU.EX2 R62, R62 ;  /* 0x0000003e003e7308 */ /* 0x000e620000000800 */
[----:B0-----:R-:W-:-:S07]  /*3790*/  FADD.FTZ R9, R51, R8 ;  /* 0x0000000833097221 */ /* 0x001fce0000010000 */
[----:B------:R-:W0:Y:S01]  /*37a0*/  MUFU.EX2 R49, R49 ;  /* 0x0000003100317308 */ /* 0x000e220000000800 */
[----:B--2---:R-:W-:Y:S01]  /*37b0*/  FADD.FTZ R10, R40, R5 ;  /* 0x00000005280a7221 */ /* 0x004fe20000010000 */
[----:B------:R-:W-:-:S05]  /*37c0*/  F2FP.BF16.F32.PACK_AB R5, R58, R55 ;  /* 0x000000373a05723e */ /* 0x000fca00000010ff */
[----:B------:R2:W-:Y:S01]  /*37d0*/  STSM.16.M88.4 [R2+0x24800], R4 ;  /* 0x0248000402007844 */ /* 0x0005e20000000200 */
[----:B------:R-:W3:Y:S01]  /*37e0*/  MUFU.EX2 R63, R63 ;  /* 0x0000003f003f7308 */ /* 0x000ee20000000800 */
[C---:B-1----:R-:W-:Y:S01]  /*37f0*/  FADD.FTZ R8, R62.reuse, R9 ;  /* 0x000000093e087221 */ /* 0x042fe20000010000 */
[----:B------:R-:W-:-:S06]  /*3800*/  F2FP.BF16.F32.PACK_AB R25, R62, R51 ;  /* 0x000000333e19723e */ /* 0x000fcc00000010ff */
[----:B------:R-:W1:Y:S01]  /*3810*/  MUFU.EX2 R70, R70 ;  /* 0x0000004600467308 */ /* 0x000e620000000800 */
[----:B0-----:R-:W-:Y:S01]  /*3820*/  FADD.FTZ R11, R49, R10 ;  /* 0x0000000a310b7221 */ /* 0x001fe20000010000 */
[----:B------:R-:W-:Y:S02]  /*3830*/  F2FP.BF16.F32.PACK_AB R10, R33, R32 ;  /* 0x00000020210a723e */ /* 0x000fe400000010ff */
[----:B------:R-:W-:-:S04]  /*3840*/  F2FP.BF16.F32.PACK_AB R26, R49, R40 ;  /* 0x00000028311a723e */ /* 0x000fc800000010ff */
[----:B------:R-:W0:Y:S01]  /*3850*/  MUFU.EX2 R21, R21 ;  /* 0x0000001500157308 */ /* 0x000e220000000800 */
[----:B---3--:R-:W-:Y:S01]  /*3860*/  FADD.FTZ R9, R63, R8 ;  /* 0x000000083f097221 */ /* 0x008fe20000010000 */
[----:B------:R-:W-:-:S06]  /*3870*/  FADD.FTZ R8, R12, R11 ;  /* 0x0000000b0c087221 */ /* 0x000fcc0000010000 */
[----:B------:R-:W3:Y:S01]  /*3880*/  MUFU.EX2 R66, R66 ;  /* 0x0000004200427308 */ /* 0x000ee20000000800 */
[C---:B-1----:R-:W-:Y:S01]  /*3890*/  FADD.FTZ R9, R70.reuse, R9 ;  /* 0x0000000946097221 */ /* 0x042fe20000010000 */
[----:B------:R-:W-:-:S06]  /*38a0*/  F2FP.BF16.F32.PACK_AB R27, R70, R63 ;  /* 0x0000003f461b723e */ /* 0x000fcc00000010ff */
[----:B------:R-:W1:Y:S01]  /*38b0*/  MUFU.EX2 R67, R67 ;  /* 0x0000004300437308 */ /* 0x000e620000000800 */
[----:B0-----:R-:W-:Y:S01]  /*38c0*/  FADD.FTZ R11, R21, R8 ;  /* 0x00000008150b7221 */ /* 0x001fe20000010000 */
[----:B------:R-:W-:-:S03]  /*38d0*/  F2FP.BF16.F32.PACK_AB R8, R14, R13 ;  /* 0x0000000d0e08723e */ /* 0x000fc600000010ff */
[----:B------:R-:W-:Y:S01]  /*38e0*/  FADD.FTZ R34, R20, R11 ;  /* 0x0000000b14227221 */ /* 0x000fe20000010000 */
[----:B------:R-:W-:Y:S02]  /*38f0*/  F2FP.BF16.F32.PACK_AB R11, R54, R43 ;  /* 0x0000002b360b723e */ /* 0x000fe400000010ff */
[----:B------:R-:W0:Y:S01]  /*3900*/  MUFU.EX2 R37, R37 ;  /* 0x0000002500257308 */ /* 0x000e220000000800 */
[----:B---3--:R-:W-:Y:S01]  /*3910*/  FADD.FTZ R14, R66, R9 ;  /* 0x00000009420e7221 */ /* 0x008fe20000010000 */
[----:B------:R-:W-:-:S05]  /*3920*/  F2FP.BF16.F32.PACK_AB R9, R46, R35 ;  /* 0x000000232e09723e */ /* 0x000fca00000010ff */
[----:B------:R3:W-:Y:S01]  /*3930*/  STSM.16.M88.4 [R153], R8 ;  /* 0x0000000899007844 */ /* 0x0007e20000000200 */
[----:B------:R-:W2:Y:S01]  /*3940*/  MUFU.EX2 R71, R71 ;  /* 0x0000004700477308 */ /* 0x000ea20000000800 */
[----:B-1----:R-:W-:Y:S02]  /*3950*/  FADD.FTZ R14, R67, R14 ;  /* 0x0000000e430e7221 */ /* 0x002fe40000010000 */
[----:B------:R-:W-:Y:S05]  /*3960*/  STSM.16.M88.4 [R17+0x6000], R24 ;  /* 0x0060001811007844 */ /* 0x000fea0000000200 */
[----:B------:R-:W1:Y:S01]  /*3970*/  MUFU.EX2 R53, R53 ;  /* 0x0000003500357308 */ /* 0x000e620000000800 */
[----:B0-----:R-:W-:-:S07]  /*3980*/  FADD.FTZ R34, R37, R34 ;  /* 0x0000002225227221 */ /* 0x001fce0000010000 */
[----:B------:R-:W0:Y:S01]  /*3990*/  MUFU.EX2 R74, R74 ;  /* 0x0000004a004a7308 */ /* 0x000e220000000800 */
[----:B--2---:R-:W-:-:S07]  /*39a0*/  FADD.FTZ R5, R71, R14 ;  /* 0x0000000e47057221 */ /* 0x004fce0000010000 */
[----:B------:R-:W2:Y:S01]  /*39b0*/  MUFU.EX2 R75, R75 ;  /* 0x0000004b004b7308 */ /* 0x000ea20000000800 */
[----:B-1----:R-:W-:-:S04]  /*39c0*/  FADD.FTZ R7, R53, R34 ;  /* 0x0000002235077221 */ /* 0x002fc80000010000 */
[C---:B------:R-:W-:Y:S01]  /*39d0*/  FADD.FTZ R6, R60.reuse, R7 ;  /* 0x000000073c067221 */ /* 0x040fe20000010000 */
[----:B------:R-:W-:Y:S02]  /*39e0*/  F2FP.BF16.F32.PACK_AB R60, R60, R53 ;  /* 0x000000353c3c723e */ /* 0x000fe400000010ff */
[----:B------:R-:W1:Y:S01]  /*39f0*/  MUFU.EX2 R65, R65 ;  /* 0x0000004100417308 */ /* 0x000e620000000800 */
[----:B0-----:R-:W-:-:S07]  /*3a00*/  FADD.FTZ R4, R74, R5 ;  /* 0x000000054a047221 */ /* 0x001fce0000010000 */
[----:B------:R-:W0:Y:S01]  /*3a10*/  MUFU.EX2 R78, R78 ;  /* 0x0000004e004e7308 */ /* 0x000e220000000800 */
[----:B--2---:R-:W-:-:S07]  /*3a20*/  FADD.FTZ R5, R75, R4 ;  /* 0x000000044b057221 */ /* 0x004fce0000010000 */
[----:B------:R-:W2:Y:S01]  /*3a30*/  MUFU.EX2 R68, R68 ;  /* 0x0000004400447308 */ /* 0x000ea20000000800 */
[----:B-1----:R-:W-:Y:S01]  /*3a40*/  FADD.FTZ R7, R65, R6 ;  /* 0x0000000641077221 */ /* 0x002fe20000010000 */
[----:B------:R-:W-:-:S06]  /*3a50*/  F2FP.BF16.F32.PACK_AB R6, R37, R20 ;  /* 0x000000142506723e */ /* 0x000fcc00000010ff */
[----:B------:R-:W1:Y:S01]  /*3a60*/  MUFU.EX2 R79, R79 ;  /* 0x0000004f004f7308 */ /* 0x000e620000000800 */
[C---:B0-----:R-:W-:Y:S01]  /*3a70*/  FADD.FTZ R4, R78.reuse, R5 ;  /* 0x000000054e047221 */ /* 0x041fe20000010000 */
[----:B------:R-:W-:-:S06]  /*3a80*/  F2FP.BF16.F32.PACK_AB R61, R78, R75 ;  /* 0x0000004b4e3d723e */ /* 0x000fcc00000010ff */
[----:B------:R-:W0:Y:S01]  /*3a90*/  MUFU.EX2 R64, R64 ;  /* 0x0000004000407308 */ /* 0x000e220000000800 */
[C---:B--2---:R-:W-:Y:S01]  /*3aa0*/  FADD.FTZ R7, R68.reuse, R7 ;  /* 0x0000000744077221 */ /* 0x044fe20000010000 */
[----:B------:R-:W-:-:S06]  /*3ab0*/  F2FP.BF16.F32.PACK_AB R62, R68, R65 ;  /* 0x00000041443e723e */ /* 0x000fcc00000010ff */
[----:B------:R-:W2:Y:S01]  /*3ac0*/  MUFU.EX2 R82, R82 ;  /* 0x0000005200527308 */ /* 0x000ea20000000800 */
[----:B-1----:R-:W-:Y:S01]  /*3ad0*/  FADD.FTZ R5, R79, R4 ;  /* 0x000000044f057221 */ /* 0x002fe20000010000 */
[----:B------:R-:W-:-:S06]  /*3ae0*/  F2FP.BF16.F32.PACK_AB R4, R21, R12 ;  /* 0x0000000c1504723e */ /* 0x000fcc00000010ff */
[----:B------:R-:W1:Y:S01]  /*3af0*/  MUFU.EX2 R69, R69 ;  /* 0x0000004500457308 */ /* 0x000e620000000800 */
[----:B0-----:R-:W-:-:S07]  /*3b00*/  FADD.FTZ R14, R64, R7 ;  /* 0x00000007400e7221 */ /* 0x001fce0000010000 */
[----:B------:R-:W0:Y:S01]  /*3b10*/  MUFU.EX2 R23, R98 ;  /* 0x0000006200177308 */ /* 0x000e220000000800 */
[C---:B--2---:R-:W-:Y:S01]  /*3b20*/  FADD.FTZ R12, R82.reuse, R5 ;  /* 0x00000005520c7221 */ /* 0x044fe20000010000 */
[----:B------:R-:W-:-:S06]  /*3b30*/  F2FP.BF16.F32.PACK_AB R63, R82, R79 ;  /* 0x0000004f523f723e */ /* 0x000fcc00000010ff */
[----:B------:R-:W3:Y:S01]  /*3b40*/  MUFU.EX2 R72, R72 ;  /* 0x0000004800487308 */ /* 0x000ee20000000800 */
[C---:B-1----:R-:W-:Y:S01]  /*3b50*/  FADD.FTZ R5, R69.reuse, R14 ;  /* 0x0000000e45057221 */ /* 0x042fe20000010000 */
[----:B------:R-:W-:-:S06]  /*3b60*/  F2FP.BF16.F32.PACK_AB R64, R69, R64 ;  /* 0x000000404540723e */ /* 0x000fcc00000010ff */
[----:B------:R-:W1:Y:S01]  /*3b70*/  MUFU.EX2 R44, R99 ;  /* 0x00000063002c7308 */ /* 0x000e620000000800 */
[----:B0-----:R-:W-:-:S07]  /*3b80*/  FADD.FTZ R7, R23, R12 ;  /* 0x0000000c17077221 */ /* 0x001fce0000010000 */
[----:B------:R-:W0:Y:S01]  /*3b90*/  MUFU.EX2 R73, R73 ;  /* 0x0000004900497308 */ /* 0x000e220000000800 */
[----:B---3--:R-:W-:Y:S01]  /*3ba0*/  FADD.FTZ R8, R72, R5 ;  /* 0x0000000548087221 */ /* 0x008fe20000010000 */
[----:B------:R-:W-:-:S06]  /*3bb0*/  F2FP.BF16.F32.PACK_AB R5, R67, R66 ;  /* 0x000000424305723e */ /* 0x000fcc00000010ff */
[----:B------:R-:W2:Y:S01]  /*3bc0*/  MUFU.EX2 R102, R102 ;  /* 0x0000006600667308 */ /* 0x000ea20000000800 */
[----:B-1----:R-:W-:Y:S01]  /*3bd0*/  FADD.FTZ R9, R44, R7 ;  /* 0x000000072c097221 */ /* 0x002fe20000010000 */
[----:B------:R-:W-:Y:S02]  /*3be0*/  F2FP.BF16.F32.PACK_AB R7, R74, R71 ;  /* 0x000000474a07723e */ /* 0x000fe400000010ff */
[----:B------:R-:W-:-:S03]  /*3bf0*/  F2FP.BF16.F32.PACK_AB R65, R44, R23 ;  /* 0x000000172c41723e */ /* 0x000fc600000010ff */
[----:B------:R1:W-:Y:S01]  /*3c00*/  STSM.16.M88.4 [R16+0x6000], R4 ;  /* 0x0060000410007844 */ /* 0x0003e20000000200 */
[----:B------:R-:W3:Y:S01]  /*3c10*/  MUFU.EX2 R103, R103 ;  /* 0x0000006700677308 */ /* 0x000ee20000000800 */
[C---:B0-----:R-:W-:Y:S01]  /*3c20*/  FADD.FTZ R11, R73.reuse, R8 ;  /* 0x00000008490b7221 */ /* 0x041fe20000010000 */
[----:B------:R-:W-:Y:S01]  /*3c30*/  F2FP.BF16.F32.PACK_AB R66, R73, R72 ;  /* 0x000000484942723e */ /* 0x000fe200000010ff */
[----:B------:R0:W-:Y:S05]  /*3c40*/  STSM.16.M88.4 [R2+0x2a800], R60 ;  /* 0x02a8003c02007844 */ /* 0x0001ea0000000200 */
[----:B------:R-:W4:Y:S01]  /*3c50*/  MUFU.EX2 R76, R76 ;  /* 0x0000004c004c7308 */ /* 0x000f220000000800 */
[----:B--2---:R-:W-:-:S07]  /*3c60*/  FADD.FTZ R8, R102, R9 ;  /* 0x0000000966087221 */ /* 0x004fce0000010000 */
[----:B------:R-:W2:Y:S01]  /*3c70*/  MUFU.EX2 R106, R106 ;  /* 0x0000006a006a7308 */ /* 0x000ea20000000800 */
[C---:B---3--:R-:W-:Y:S01]  /*3c80*/  FADD.FTZ R9, R103.reuse, R8 ;  /* 0x0000000867097221 */ /* 0x048fe20000010000 */
[----:B------:R-:W-:-:S05]  /*3c90*/  F2FP.BF16.F32.PACK_AB R67, R103, R102 ;  /* 0x000000666743723e */ /* 0x000fca00000010ff */
[----:B------:R0:W-:Y:S01]  /*3ca0*/  STSM.16.M88.4 [R152], R64 ;  /* 0x0000004098007844 */ /* 0x0001e20000000200 */
[----:B------:R-:W3:Y:S01]  /*3cb0*/  MUFU.EX2 R77, R77 ;  /* 0x0000004d004d7308 */ /* 0x000ee20000000800 */
[----:B----4-:R-:W-:-:S07]  /*3cc0*/  FADD.FTZ R10, R76, R11 ;  /* 0x0000000b4c0a7221 */ /* 0x010fce0000010000 */
[----:B------:R-:W4:Y:S01]  /*3cd0*/  MUFU.EX2 R80, R80 ;  /* 0x0000005000507308 */ /* 0x000f220000000800 */
[----:B--2---:R-:W-:-:S07]  /*3ce0*/  FADD.FTZ R8, R106, R9 ;  /* 0x000000096a087221 */ /* 0x004fce0000010000 */
[----:B------:R-:W2:Y:S01]  /*3cf0*/  MUFU.EX2 R81, R81 ;  /* 0x0000005100517308 */ /* 0x000ea20000000800 */
[C---:B---3--:R-:W-:Y:S01]  /*3d00*/  FADD.FTZ R11, R77.reuse, R10 ;  /* 0x0000000a4d0b7221 */ /* 0x048fe20000010000 */
[----:B------:R-:W-:-:S06]  /*3d10*/  F2FP.BF16.F32.PACK_AB R76, R77, R76 ;  /* 0x0000004c4d4c723e */ /* 0x000fcc00000010ff */
[----:B------:R-:W3:Y:S01]  /*3d20*/  MUFU.EX2 R84, R84 ;  /* 0x0000005400547308 */ /* 0x000ee20000000800 */
[----:B----4-:R-:W-:-:S07]  /*3d30*/  FADD.FTZ R10, R80, R11 ;  /* 0x0000000b500a7221 */ /* 0x010fce0000010000 */
[----:B------:R-:W1:Y:S01]  /*3d40*/  MUFU.EX2 R85, R113 ;  /* 0x0000007100557308 */ /* 0x000e620000000800 */
[C---:B--2---:R-:W-:Y:S01]  /*3d50*/  FADD.FTZ R13, R81.reuse, R10 ;  /* 0x0000000a510d7221 */ /* 0x044fe20000010000 */
[----:B------:R-:W-:-:S06]  /*3d60*/  F2FP.BF16.F32.PACK_AB R78, R81, R80 ;  /* 0x00000050514e723e */ /* 0x000fcc00000010ff */
[----:B------:R-:W2:Y:S01]  /*3d70*/  MUFU.EX2 R107, R107 ;  /* 0x0000006b006b7308 */ /* 0x000ea20000000800 */
[----:B---3--:R-:W-:-:S07]  /*3d80*/  FADD.FTZ R10, R84, R13 ;  /* 0x0000000d540a7221 */ /* 0x008fce0000010000 */
[----:B------:R-:W3:Y:S01]  /*3d90*/  MUFU.EX2 R110, R110 ;  /* 0x0000006e006e7308 */ /* 0x000ee20000000800 */
[C---:B-1----:R-:W-:Y:S01]  /*3da0*/  FADD.FTZ R7, R85.reuse, R10 ;  /* 0x0000000a55077221 */ /* 0x042fe20000010000 */
[----:B------:R-:W-:-:S06]  /*3db0*/  F2FP.BF16.F32.PACK_AB R84, R85, R84 ;  /* 0x000000545554723e */ /* 0x000fcc00000010ff */
[----:B------:R-:W1:Y:S01]  /*3dc0*/  MUFU.EX2 R111, R111 ;  /* 0x0000006f006f7308 */ /* 0x000e620000000800 */
[C---:B--2---:R-:W-:Y:S01]  /*3dd0*/  F2FP.BF16.F32.PACK_AB R77, R107.reuse, R106 ;  /* 0x0000006a6b4d723e */ /* 0x044fe200000010ff */
[----:B------:R-:W-:-:S06]  /*3de0*/  FADD.FTZ R11, R107, R8 ;  /* 0x000000086b0b7221 */ /* 0x000fcc0000010000 */
[----:B------:R-:W2:Y:S01]  /*3df0*/  MUFU.EX2 R88, R88 ;  /* 0x0000005800587308 */ /* 0x000ea20000000800 */
[----:B---3--:R-:W-:-:S07]  /*3e00*/  FADD.FTZ R8, R110, R11 ;  /* 0x0000000b6e087221 */ /* 0x008fce0000010000 */
[----:B------:R-:W3:Y:S01]  /*3e10*/  MUFU.EX2 R89, R89 ;  /* 0x0000005900597308 */ /* 0x000ee20000000800 */
[C---:B-1----:R-:W-:Y:S01]  /*3e20*/  F2FP.BF16.F32.PACK_AB R79, R111.reuse, R110 ;  /* 0x0000006e6f4f723e */ /* 0x042fe200000010ff */
[----:B------:R-:W-:-:S04]  /*3e30*/  FADD.FTZ R5, R111, R8 ;  /* 0x000000086f057221 */ /* 0x000fc80000010000 */
[----:B------:R0:W-:Y:S02]  /*3e40*/  STSM.16.M88.4 [R17+0xc000], R76 ;  /* 0x00c0004c11007844 */ /* 0x0001e40000000200 */
[----:B------:R-:W1:Y:S01]  /*3e50*/  MUFU.EX2 R114, R114 ;  /* 0x0000007200727308 */ /* 0x000e620000000800 */
[----:B--2---:R-:W-:-:S07]  /*3e60*/  FADD.FTZ R6, R88, R7 ;  /* 0x0000000758067221 */ /* 0x004fce0000010000 */
[----:B------:R-:W2:Y:S01]  /*3e70*/  MUFU.EX2 R115, R115 ;  /* 0x0000007300737308 */ /* 0x000ea20000000800 */
[C---:B---3--:R-:W-:Y:S01]  /*3e80*/  F2FP.BF16.F32.PACK_AB R86, R89.reuse, R88 ;  /* 0x000000585956723e */ /* 0x048fe200000010ff */
[----:B------:R-:W-:-:S06]  /*3e90*/  FADD.FTZ R6, R89, R6 ;  /* 0x0000000659067221 */ /* 0x000fcc0000010000 */
[----:B------:R-:W-:Y:S01]  /*3ea0*/  MUFU.EX2 R118, R118 ;  /* 0x0000007600767308 */ /* 0x000fe20000000800 */
[----:B-1----:R-:W-:-:S07]  /*3eb0*/  FADD.FTZ R4, R114, R5 ;  /* 0x0000000572047221 */ /* 0x002fce0000010000 */
[----:B------:R-:W1:Y:S01]  /*3ec0*/  MUFU.EX2 R9, R92 ;  /* 0x0000005c00097308 */ /* 0x000e620000000800 */
[C---:B--2---:R-:W-:Y:S01]  /*3ed0*/  F2FP.BF16.F32.PACK_AB R85, R115.reuse, R114 ;  /* 0x000000727355723e */ /* 0x044fe200000010ff */
[----:B------:R-:W-:Y:S01]  /*3ee0*/  FADD.FTZ R5, R115, R4 ;  /* 0x0000000473057221 */ /* 0x000fe20000010000 */
[----:B-1----:R-:W-:-:S03]  /*3ef0*/  F2FP.BF16.F32.PACK_AB R87, R9, R118 ;  /* 0x000000760957723e */ /* 0x002fc600000010ff */
[----:B------:R-:W-:Y:S02]  /*3f00*/  FADD.FTZ R118, R118, R5 ;  /* 0x0000000576767221 */ /* 0x000fe40000010000 */
[----:B------:R0:W-:Y:S02]  /*3f10*/  STSM.16.M88.4 [R16+0xc000], R84 ;  /* 0x00c0005410007844 */ /* 0x0001e40000000200 */
[----:B------:R-:W-:Y:S01]  /*3f20*/  FADD.FTZ R7, R9, R118 ;  /* 0x0000007609077221 */ /* 0x000fe20000010000 */
[----:B------:R1:W-:Y:S06]  /*3f30*/  MEMBAR.ALL.CTA ;  /* 0x0000000000007992 */ /* 0x0003ec0000008000 */
[----:B-1----:R-:W1:Y:S02]  /*3f40*/  FENCE.VIEW.ASYNC.S ;  /* 0x00000000000073c6 */ /* 0x002e640000000000 */
[----:B-1----:R-:W-:Y:S01]  /*3f50*/  NOP ;  /* 0x0000000000007918 */ /* 0x002fe20000000000 */
[----:B------:R-:W-:Y:S05]  /*3f60*/  @!P2 BRA `(.L_x_15) ;  /* 0x0000002800c8a947 */ /* 0x000fea0003800000 */
[----:B------:R-:W-:Y:S01]  /*3f70*/  IMAD.MOV.U32 R4, RZ, RZ, R3 ;  /* 0x000000ffff047224 */ /* 0x000fe200078e0003 */
[----:B------:R-:W-:Y:S01]  /*3f80*/  CS2R R150, SRZ ;  /* 0x0000000000967805 */ /* 0x000fe2000001ff00 */
[----:B------:R-:W-:Y:S01]  /*3f90*/  IMAD.MOV.U32 R9, RZ, RZ, R0 ;  /* 0x000000ffff097224 */ /* 0x000fe200078e0000 */
[----:B------:R-:W-:Y:S02]  /*3fa0*/  CS2R R148, SRZ ;  /* 0x0000000000947805 */ /* 0x000fe4000001ff00 */
[----:B------:R-:W-:Y:S02]  /*3fb0*/  CS2R R146, SRZ ;  /* 0x0000000000927805 */ /* 0x000fe4000001ff00 */
[----:B------:R-:W-:Y:S02]  /*3fc0*/  CS2R R144, SRZ ;  /* 0x0000000000907805 */ /* 0x000fe4000001ff00 */
[----:B------:R-:W-:Y:S02]  /*3fd0*/  CS2R R142, SRZ ;  /* 0x00000000008e7805 */ /* 0x000fe4000001ff00 */
[----:B------:R-:W-:-:S02]  /*3fe0*/  CS2R R140, SRZ ;  /* 0x00000000008c7805 */ /* 0x000fc4000001ff00 */
[----:B------:R-:W-:Y:S02]  /*3ff0*/  CS2R R138, SRZ ;  /* 0x00000000008a7805 */ /* 0x000fe4000001ff00 */
        /* <DEDUP_REMOVED lines=8> */
[----:B------:R-:W-:Y:S01]  /*4080*/  CS2R R120, SRZ ;  /* 0x0000000000787805 */ /* 0x000fe2000001ff00 */
[----:B------:R-:W-:Y:S01]  /*4090*/  UIADD3 UR23, UR48, -0x2, URZ ;  /* 0xfffffffe30177890 */ /* 0x000fe2000fffe03f */
[----:B------:R-:W-:Y:S01]  /*40a0*/  UMOV UR24, UR38 ;  /* 0x0000002600187c82 */ /* 0x000fe20008000000 */
[----:B------:R-:W-:Y:S01]  /*40b0*/  UMOV UR22, UR39 ;  /* 0x0000002700167c82 */ /* 0x000fe20008000000 */
[----:B------:R-:W-:-:S09]  /*40c0*/  ULDC UR21, c[0x0][0x988] ;  /* 0x0002620000157ab9 */ /* 0x000fd20000000800 */
.L_x_24:
[----:B------:R-:W-:Y:S01]  /*40d0*/  UIADD3 UR39, UR22, 0x1, URZ ;  /* 0x0000000116277890 */ /* 0x000fe2000fffe03f */
[----:B------:R-:W-:-:S03]  /*40e0*/  ISETP.NE.AND P3, PT, RZ, UR44, PT ;  /* 0x0000002cff007c0c */ /* 0x000fc6000bf65270 */
[----:B------:R-:W-:-:S04]  /*40f0*/  UISETP.NE.AND UP0, UPT, UR39, 0x2, UPT ;  /* 0x000000022700788c */ /* 0x000fc8000bf05270 */
[----:B------:R-:W-:Y:S02]  /*4100*/  USEL UR38, URZ, 0x1, UP0 ;  /* 0x000000013f267887 */ /* 0x000fe40008000000 */
[----:B------:R-:W-:Y:S02]  /*4110*/  USEL UR39, UR39, URZ, UP0 ;  /* 0x0000003f27277287 */ /* 0x000fe40008000000 */
[----:B------:R-:W-:Y:S02]  /*4120*/  ULOP3.LUT UR38, UR24, UR38, URZ, 0x3c, !UPT ;  /* 0x0000002618267292 */ /* 0x000fe4000f8e3c3f */
[----:B---3--:R-:W-:Y:S10]  /*4130*/  @P3 BRA `(.L_x_16) ;  /* 0x00000000002c3947 */ /* 0x008ff40003800000 */
[----:B------:R-:W-:Y:S05]  /*4140*/  @!P0 BRA `(.L_x_17) ;  /* 0x0000000000048947 */ /* 0x000fea0003800000 */
[----:B------:R-:W-:Y:S01]  /*4150*/  BPT.TRAP 0x1 ;  /* 0x000000040000795c */ /* 0x000fe20000300000 */
.L_x_17:
[----:B------:R-:W-:Y:S01]  /*4160*/  ULEA UR6, UR39, UR40, 0x3 ;  /* 0x0000002827067291 */ /* 0x000fe2000f8e183f */
[----:B------:R-:W-:-:S04]  /*4170*/  MOV R0, UR38 ;  /* 0x0000002600007c02 */ /* 0x000fc80008000f00 */
[----:B------:R-:W-:-:S04]  /*4180*/  SHF.L.U32 R0, R0, 0x1f, RZ ;  /* 0x0000001f00007819 */ /* 0x000fc800000006ff */
[----:B------:R1:W2:Y:S01]  /*4190*/  SYNCS.PHASECHK.TRANS64.TRYWAIT P2, [UR6+0x30830], R0 ;  /* 0x03083000ff0075a7 */ /* 0x0002a20008040146 */
[----:B------:R-:W-:Y:S05]  /*41a0*/  @!P0 BRA `(.L_x_18) ;  /* 0x0000000000048947 */ /* 0x000fea0003800000 */
[----:B------:R-:W-:Y:S01]  /*41b0*/  BPT.TRAP 0x1 ;  /* 0x000000040000795c */ /* 0x000fe20000300000 */
.L_x_18:
[----:B--2---:R-:W-:Y:S05]  /*41c0*/  @P2 BRA `(.L_x_16) ;  /* 0x0000000000082947 */ /* 0x004fea0003800000 */
[----:B------:R-:W2:Y:S02]  /*41d0*/  SYNCS.PHASECHK.TRANS64.TRYWAIT P2, [UR6+0x30830], R0 ;  /* 0x03083000ff0075a7 */ /* 0x000ea40008040146 */
[----:B--2---:R-:W-:Y:S05]  /*41e0*/  @!P2 BRA `(.L_x_19) ;  /* 0x000000780010a947 */ /* 0x004fea0003800000 */
.L_x_16:
[----:B--2---:R-:W2:Y:S01]  /*41f0*/  S2R R3, SR_TID.X ;  /* 0x0000000000037919 */ /* 0x004ea20000002100 */
[----:B------:R-:W-:Y:S01]  /*4200*/  R2UR UR16, R18 ;  /* 0x00000000121072ca */ /* 0x000fe200000e0000 */
[----:B------:R-:W-:Y:S01]  /*4210*/  UIMAD UR18, UR39, 0x600, UR20 ;  /* 0x00000600271278a4 */ /* 0x000fe2000f8e0214 */
[----:B------:R-:W-:Y:S01]  /*4220*/  R2UR UR17, R19 ;  /* 0x00000000131172ca */ /* 0x000fe200000e0000 */
[----:B------:R-:W-:Y:S01]  /*4230*/  UMOV UR19, 0x40000040 ;  /* 0x4000004000137882 */ /* 0x000fe20000000000 */
[----:B------:R-:W-:Y:S01]  /*4240*/  UMOV UR7, 0x40000040 ;  /* 0x4000004000077882 */ /* 0x000fe20000000000 */
[----:B------:R-:W-:Y:S02]  /*4250*/  UIADD3 UR6, UR18, 0x2, URZ ;  /* 0x0000000212067890 */ /* 0x000fe4000fffe03f */
[----:B------:R-:W-:Y:S01]  /*4260*/  UIADD3 UR10, UR18, 0x4, URZ ;  /* 0x00000004120a7890 */ /* 0x000fe2000fffe03f */
[----:B------:R-:W-:Y:S01]  /*4270*/  UMOV UR11, 0x40000040 ;  /* 0x40000040000b7882 */ /* 0x000fe20000000000 */
[----:B------:R-:W-:Y:S01]  /*4280*/  UIADD3 UR14, UR18, 0x6, URZ ;  /* 0x00000006120e7890 */ /* 0x000fe2000fffe03f */
[----:B------:R-:W-:Y:S01]  /*4290*/  UMOV UR15, 0x40000040 ;  /* 0x40000040000f7882 */ /* 0x000fe20000000000 */
[----:B--2---:R-:W-:-:S05]  /*42a0*/  SHF.R.U32.HI R3, RZ, 0x7, R3 ;  /* 0x00000007ff037819 */ /* 0x004fca0000011603 */
[----:B-1----:R-:W-:-:S05]  /*42b0*/  VIADD R0, R3, 0x8 ;  /* 0x0000000803007836 */ /* 0x002fca0000000000 */
[----:B------:R1:W-:Y:S06]  /*42c0*/  BAR.SYNC.DEFER_BLOCKING R0, 0x100 ;  /* 0x000400000000751d */ /* 0x0003ec0000010000 */
[----:B0-----:R-:W-:-:S06]  /*42d0*/  WARPGROUP.ARRIVE ;  /* 0x00000000000079c5 */ /* 0x001fcc0000000000 */
[----:B------:R-:W-:Y:S03]  /*42e0*/  HGMMA.64x192x16.F32.BF16 R24, gdesc[UR16], RZ, !UPT, gsb0 ;  /* 0x02e00000101879f0 */ /* 0x000fe6000c0018ff */
[----:B------:R-:W-:Y:S02]  /*42f0*/  WARPGROUP.DEPBAR.LE gsb0, 0x0 ;  /* 0x00008000000079c5 */ /* 0x000fe40000010000 */
[----:B------:R-:W-:-:S15]  /*4300*/  WARPGROUP.ARRIVE ;  /* 0x00000000000079c5 */ /* 0x000fde0000000000 */
[----:B------:R-:W-:Y:S03]  /*4310*/  HGMMA.64x192x16.F32.BF16 R24, gdesc[UR4], R24, gsb0 ;  /* 0x02e00000041879f0 */ /* 0x000fe60008001818 */
[----:B------:R-:W-:Y:S02]  /*4320*/  WARPGROUP.DEPBAR.LE gsb0, 0x0 ;  /* 0x00008000000079c5 */ /* 0x000fe40000010000 */
[----:B------:R-:W-:-:S15]  /*4330*/  WARPGROUP.ARRIVE ;  /* 0x00000000000079c5 */ /* 0x000fde0000000000 */
[----:B------:R-:W-:Y:S03]  /*4340*/  HGMMA.64x192x16.F32.BF16 R24, gdesc[UR8], R24, gsb0 ;  /* 0x02e00000081879f0 */ /* 0x000fe60008001818 */
[----:B------:R-:W-:Y:S02]  /*4350*/  WARPGROUP.DEPBAR.LE gsb0, 0x0 ;  /* 0x00008000000079c5 */ /* 0x000fe40000010000 */
[----:B------:R-:W-:-:S15]  /*4360*/  WARPGROUP.ARRIVE ;  /* 0x00000000000079c5 */ /* 0x000fde0000000000 */
[----:B------:R-:W-:Y:S03]  /*4370*/  HGMMA.64x192x16.F32.BF16 R24, gdesc[UR12], R24, gsb0 ;  /* 0x02e000000c1879f0 */ /* 0x000fe60008001818 */
[----:B------:R-:W-:Y:S02]  /*4380*/  WARPGROUP.DEPBAR.LE gsb0, 0x0 ;  /* 0x00008000000079c5 */ /* 0x000fe40000010000 */
[----:B-1----:R-:W-:Y:S05]  /*4390*/  @P3 BRA `(.L_x_20) ;  /* 0x00000000002c3947 */ /* 0x002fea0003800000 */
[----:B------:R-:W-:Y:S05]  /*43a0*/  @!P0 BRA `(.L_x_21) ;  /* 0x0000000000048947 */ /* 0x000fea0003800000 */
[----:B------:R-:W-:Y:S01]  /*43b0*/  BPT.TRAP 0x1 ;  /* 0x000000040000795c */ /* 0x000fe20000300000 */
.L_x_21:
[----:B------:R-:W-:Y:S01]  /*43c0*/  ULEA UR6, UR22, UR40, 0x3 ;  /* 0x0000002816067291 */ /* 0x000fe2000f8e183f */
[----:B------:R-:W-:-:S05]  /*43d0*/  IMAD.U32 R0, RZ, RZ, UR24 ;  /* 0x00000018ff007e24 */ /* 0x000fca000f8e00ff */
[----:B------:R-:W-:-:S04]  /*43e0*/  SHF.L.U32 R0, R0, 0x1f, RZ ;  /* 0x0000001f00007819 */ /* 0x000fc800000006ff */
[----:B------:R0:W1:Y:S01]  /*43f0*/  SYNCS.PHASECHK.TRANS64.TRYWAIT P2, [UR6+0x30850], R0 ;  /* 0x03085000ff0075a7 */ /* 0x0000620008040146 */
[----:B------:R-:W-:Y:S05]  /*4400*/  @!P0 BRA `(.L_x_22) ;  /* 0x0000000000048947 */ /* 0x000fea0003800000 */
[----:B------:R-:W-:Y:S01]  /*4410*/  BPT.TRAP 0x1 ;  /* 0x000000040000795c */ /* 0x000fe20000300000 */
.L_x_22:
[----:B-1----:R-:W-:Y:S05]  /*4420*/  @P2 BRA `(.L_x_20) ;  /* 0x0000000000082947 */ /* 0x002fea0003800000 */
[----:B------:R-:W1:Y:S02]  /*4430*/  SYNCS.PHASECHK.TRANS64.TRYWAIT P2, [UR6+0x30850], R0 ;  /* 0x03085000ff0075a7 */ /* 0x000e640008040146 */
[----:B-1----:R-:W-:Y:S05]  /*4440*/  @!P2 BRA `(.L_x_23) ;  /* 0x000000740090a947 */ /* 0x002fea0003800000 */
.L_x_20:
[----:B------:R-:W-:Y:S01]  /*4450*/  R2UR UR7, R15 ;  /* 0x000000000f0772ca */ /* 0x000fe200000e0000 */
[----:B------:R-:W-:Y:S01]  /*4460*/  UIADD3 UR6, UR40, 0x400, URZ ;  /* 0x0000040028067890 */ /* 0x000fe2000fffe03f */
[----:B------:R-:W-:Y:S01]  /*4470*/  WARPGROUP.ARRIVE ;  /* 0x00000000000079c5 */ /* 0x000fe20000000000 */
[----:B------:R-:W-:Y:S01]  /*4480*/  UMOV UR19, 0x40000040 ;  /* 0x4000004000137882 */ /* 0x000fe20000000000 */
[----:B------:R-:W-:Y:S01]  /*4490*/  UMOV UR17, 0x40000040 ;  /* 0x4000004000117882 */ /* 0x000fe20000000000 */
[----:B------:R-:W-:-:S03]  /*44a0*/  USHF.R.U32.HI UR6, URZ, 0x4, UR6 ;  /* 0x000000043f067899 */ /* 0x000fc60008011606 */
[----:B------:R-:W1:Y:S01]  /*44b0*/  S2R R5, SR_TID.X ;  /* 0x0000000000057919 */ /* 0x000e620000002100 */
[----:B------:R-:W-:Y:S01]  /*44c0*/  FMNMX.FTZ R8, R24, R9, !PT ;  /* 0x0000000918087209 */ /* 0x000fe20007810000 */
[----:B------:R-:W-:Y:S01]  /*44d0*/  IMAD.U32 R10, RZ, RZ, UR22 ;  /* 0x00000016ff0a7e24 */ /* 0x000fe2000f8e00ff */
[----:B------:R-:W-:Y:S01]  /*44e0*/  ULOP3.LUT UR6, UR6, 0x3fff, URZ, 0xc0, !UPT ;  /* 0x00003fff06067892 */ /* 0x000fe2000f8ec03f */
[----:B------:R-:W-:Y:S01]  /*44f0*/  UMOV UR24, UR38 ;  /* 0x0000002600187c82 */ /* 0x000fe20008000000 */
[----:B------:R-:W-:Y:S02]  /*4500*/  UIADD3 UR7, UR7, 0x1e800, URZ ;  /* 0x0001e80007077890 */ /* 0x000fe4000fffe03f */
[----:B------:R-:W-:Y:S02]  /*4510*/  @!P1 LEA R10, R10, UR40, 0x3 ;  /* 0x000000280a0a9c11 */ /* 0x000fe4000f8e18ff */
[----:B------:R-:W-:-:S03]  /*4520*/  USHF.R.U32.HI UR7, URZ, 0x4, UR7 ;  /* 0x000000043f077899 */ /* 0x000fc60008011607 */
[----:B------:R-:W-:Y:S01]  /*4530*/  @!P1 VIADD R10, R10, 0x30860 ;  /* 0x000308600a0a9836 */ /* 0x000fe20000000000 */
[----:B------:R-:W-:Y:S02]  /*4540*/  ULOP3.LUT UR10, UR7, 0x3fff, URZ, 0xc0, !UPT ;  /* 0x00003fff070a7892 */ /* 0x000fe4000f8ec03f */
[----:B------:R-:W-:Y:S02]  /*4550*/  UIMAD UR7, UR22, 0x600, UR6 ;  /* 0x00000600160778a4 */ /* 0x000fe4000f8e0206 */
[----:B------:R-:W-:Y:S01]  /*4560*/  @!P1 PRMT R10, RZ, 0x654, R10 ;  /* 0x00000654ff0a9816 */ /* 0x000fe2000000000a */
[----:B------:R-:W-:Y:S01]  /*4570*/  ULOP3.LUT UR6, UR10, 0x10000, URZ, 0xfc, !UPT ;  /* 0x000100000a067892 */ /* 0x000fe2000f8efc3f */
[----:B------:R-:W-:-:S03]  /*4580*/  UMOV UR22, UR39 ;  /* 0x0000002700167c82 */ /* 0x000fc60008000000 */
[----:B------:R-:W-:-:S03]  /*4590*/  UMOV UR18, UR7 ;  /* 0x0000000700127c82 */ /* 0x000fc60008000000 */
[----:B------:R-:W-:Y:S02]  /*45a0*/  UMOV UR16, UR6 ;  /* 0x0000000600107c82 */ /* 0x000fe40008000000 */
[----:B------:R-:W-:Y:S01]  /*45b0*/  HGMMA.64x64x16.F32.BF16 R120, gdesc[UR16].tnspB, R120, gsb0 ;  /* 0x40e00000107879f0 */ /* 0x000fe20008001878 */
[----:B------:R-:W-:Y:S02]  /*45c0*/  UIADD3 UR18, UR7, 0x80, URZ ;  /* 0x0000008007127890 */ /* 0x000fe4000fffe03f */
[----:B------:R-:W-:Y:S01]  /*45d0*/  UIADD3 UR16, UR6, 0x2, URZ ;  /* 0x0000000206107890 */ /* 0x000fe2000fffe03f */
[----:B-1----:R-:W-:Y:S01]  /*45e0*/  SHF.R.U32.HI R3, RZ, 0x7, R5 ;  /* 0x00000007ff037819 */ /* 0x002fe20000011605 */
[----:B------:R-:W-:Y:S01]  /*45f0*/  UMOV UR19, 0x40000040 ;  /* 0x4000004000137882 */ /* 0x000fe20000000000 */
[----:B------:R-:W-:Y:S01]  /*4600*/  UMOV UR17, 0x40000040 ;  /* 0x4000004000117882 */ /* 0x000fe20000000000 */
[----:B------:R-:W-:Y:S01]  /*4610*/  ISETP.GE.U32.AND P2, PT, R5, 0x180, PT ;  /* 0x000001800500780c */ /* 0x000fe20003f46070 */
[----:B------:R-:W-:-:S02]  /*4620*/  IMAD.U32 R5, RZ, RZ, UR39 ;  /* 0x00000027ff057e24 */ /* 0x000fc4000f8e00ff */
[----:B0-----:R-:W-:Y:S01]  /*4630*/  VIADD R0, R3, 0x9 ;  /* 0x0000000903007836 */ /* 0x001fe20000000000 */
[----:B------:R-:W-:Y:S02]  /*4640*/  FMNMX.FTZ R3, R25, R8, !PT ;  /* 0x0000000819037209 */ /* 0x000fe40007810000 */
[----:B------:R-:W-:Y:S02]  /*4650*/  @!P1 LEA R5, R5, UR40, 0x3 ;  /* 0x0000002805059c11 */ /* 0x000fe4000f8e18ff */
[----:B------:R-:W-:Y:S02]  /*4660*/  FMNMX.FTZ R8, R28, R3, !PT ;  /* 0x000000031c087209 */ /* 0x000fe40007810000 */
[----:B------:R-:W-:Y:S01]  /*4670*/  SEL R0, R0, 0x9, !P2 ;  /* 0x0000000900007807 */ /* 0x000fe20005000000 */
[----:B------:R-:W-:Y:S01]  /*4680*/  @!P1 VIADD R3, R5, 0x30840 ;  /* 0x0003084005039836 */ /* 0x000fe20000000000 */
[----:B------:R-:W-:Y:S02]  /*4690*/  FMNMX.FTZ R5, R29, R8, !PT ;  /* 0x000000081d057209 */ /* 0x000fe40007810000 */
[----:B------:R-:W-:-:S02]  /*46a0*/  ISETP.LT.AND P2, PT, RZ, UR23, PT ;  /* 0x00000017ff007c0c */ /* 0x000fc4000bf41270 */
[----:B------:R-:W-:Y:S02]  /*46b0*/  @!P1 PRMT R3, RZ, 0x654, R3 ;  /* 0x00000654ff039816 */ /* 0x000fe40000000003 */
[----:B------:R-:W-:Y:S01]  /*46c0*/  FMNMX.FTZ R8, R32, R5, !PT ;  /* 0x0000000520087209 */ /* 0x000fe20007810000 */
[----:B------:R-:W-:Y:S02]  /*46d0*/  WARPGROUP.DEPBAR.LE gsb0, 0x0 ;  /* 0x00008000000079c5 */ /* 0x000fe40000010000 */
[----:B------:R-:W-:-:S06]  /*46e0*/  WARPGROUP.ARRIVE ;  /* 0x00000000000079c5 */ /* 0x000fcc0000000000 */
[----:B------:R-:W-:Y:S01]  /*46f0*/  HGMMA.64x64x16.F32.BF16 R120, gdesc[UR16].tnspB, R120, gsb0 ;  /* 0x40e00000107879f0 */ /* 0x000fe20008001878 */
[----:B------:R-:W-:Y:S02]  /*4700*/  UIADD3 UR18, UR7, 0x100, URZ ;  /* 0x0000010007127890 */ /* 0x000fe4000fffe03f */
[----:B------:R-:W-:Y:S01]  /*4710*/  UIADD3 UR16, UR6, 0x4, URZ ;  /* 0x0000000406107890 */ /* 0x000fe2000fffe03f */
[----:B------:R-:W-:Y:S01]  /*4720*/  UMOV UR19, 0x40000040 ;  /* 0x4000004000137882 */ /* 0x000fe20000000000 */
[----:B------:R-:W-:Y:S01]  /*4730*/  UMOV UR17, 0x40000040 ;  /* 0x4000004000117882 */ /* 0x000fe20000000000 */
        /* <DEDUP_REMOVED lines=63> */
[----:B------:R-:W-:-:S07]  /*4b30*/  UIADD3 UR6, UR23, -0x1, URZ ;  /* 0xffffffff17067890 */ /* 0x000fce000fffe03f */
[----:B------:R-:W-:Y:S01]  /*4b40*/  UMOV UR23, UR6 ;  /* 0x0000000600177c82 */ /* 0x000fe20008000000 */
[----:B------:R-:W-:Y:S02]  /*4b50*/  WARPGROUP.DEPBAR.LE gsb0, 0x0 ;  /* 0x00008000000079c5 */ /* 0x000fe40000010000 */
[----:B------:R-:W-:-:S06]  /*4b60*/  WARPGROUP.ARRIVE ;  /* 0x00000000000079c5 */ /* 0x000fcc0000000000 */
[----:B------:R-:W-:Y:S03]  /*4b70*/  HGMMA.64x64x16.F32.BF16 R120, gdesc[UR16].tnspB, R120, gsb0 ;  /* 0x40e00000107879f0 */ /* 0x000fe60008001878 */
[----:B------:R-:W-:Y:S02]  /*4b80*/  WARPGROUP.DEPBAR.LE gsb0, 0x0 ;  /* 0x00008000000079c5 */ /* 0x000fe40000010000 */
[----:B------:R0:W-:Y:S06]  /*4b90*/  BAR.ARV R0, 0x100 ;  /* 0x000400000000751d */ /* 0x0001ec0000002000 */
[----:B------:R1:W-:Y:S01]  /*4ba0*/  @!P1 SYNCS.ARRIVE.TRANS64.RED.A1T0 RZ, [R3+URZ], RZ ;  /* 0x000000ff03ff99a7 */ /* 0x0003e2000810043f */
[----:B0-----:R-:W-:-:S02]  /*4bb0*/  FMNMX.FTZ R0, R26, R4, !PT ;  /* 0x000000041a007209 */ /* 0x001fc40007810000 */
[----:B-1----:R-:W-:Y:S01]  /*4bc0*/  FMNMX.FTZ R3, R33, R8, !PT ;  /* 0x0000000821037209 */ /* 0x002fe20007810000 */
[----:B------:R0:W-:Y:S03]  /*4bd0*/  @!P1 SYNCS.ARRIVE.TRANS64.RED.A1T0 RZ, [R10+URZ], RZ ;  /* 0x000000ff0aff99a7 */ /* 0x0001e6000810043f */
        /* <DEDUP_REMOVED lines=83> */
[----:B------:R-:W-:-:S03]  /*5110*/  FMNMX.FTZ R8, R110, R5, !PT ;  /* 0x000000056e087209 */ /* 0x000fc60007810000 */
[----:B------:R-:W1:Y:S01]  /*5120*/  SHFL.BFLY PT, R0, R3, 0x2, 0x1f ;  /* 0x0c401f0003007f89 */ /* 0x000e6200000e0000 */
[----:B------:R-:W-:-:S04]  /*5130*/  FMNMX.FTZ R5, R111, R8, !PT ;  /* 0x000000086f057209 */ /* 0x000fc80007810000 */
[----:B------:R-:W-:-:S04]  /*5140*/  FMNMX.FTZ R8, R114, R5, !PT ;  /* 0x0000000572087209 */ /* 0x000fc80007810000 */
[----:B------:R-:W-:-:S04]  /*5150*/  FMNMX.FTZ R5, R115, R8, !PT ;  /* 0x0000000873057209 */ /* 0x000fc80007810000 */
[----:B------:R-:W-:-:S04]  /*5160*/  FMNMX.FTZ R8, R118, R5, !PT ;  /* 0x0000000576087209 */ /* 0x000fc80007810000 */
[----:B0-----:R-:W-:-:S05]  /*5170*/  FMNMX.FTZ R10, R119, R8, !PT ;  /* 0x00000008770a7209 */ /* 0x001fca0007810000 */
[----:B------:R-:W0:Y:S01]  /*5180*/  SHFL.BFLY PT, R5, R10, 0x2, 0x1f ;  /* 0x0c401f000a057f89 */ /* 0x000e2200000e0000 */
[----:B-1----:R-:W-:-:S05]  /*5190*/  FMNMX.FTZ R11, R3, R0, !PT ;  /* 0x00000000030b7209 */ /* 0x002fca0007810000 */
[----:B------:R-:W1:Y:S01]  /*51a0*/  SHFL.BFLY PT, R0, R11, 0x1, 0x1f ;  /* 0x0c201f000b007f89 */ /* 0x000e6200000e0000 */
[----:B0-----:R-:W-:-:S05]  /*51b0*/  FMNMX.FTZ R12, R10, R5, !PT ;  /* 0x000000050a0c7209 */ /* 0x001fca0007810000 */
[----:B------:R-:W0:Y:S01]  /*51c0*/  SHFL.BFLY PT, R3, R12, 0x1, 0x1f ;  /* 0x0c201f000c037f89 */ /* 0x000e2200000e0000 */
[----:B-1----:R-:W-:-:S05]  /*51d0*/  FMNMX.FTZ R0, R11, R0, !PT ;  /* 0x000000000b007209 */ /* 0x002fca0007810000 */
[C---:B------:R-:W-:Y:S01]  /*51e0*/  FMUL.FTZ R5, R0.reuse, UR21 ;  /* 0x0000001500057c20 */ /* 0x040fe20008410000 */
[----:B------:R-:W-:-:S03]  /*51f0*/  FADD.FTZ R8, -R0, R9 ;  /* 0x0000000900087221 */ /* 0x000fc60000010100 */
[--C-:B------:R-:W-:Y:S01]  /*5200*/  FFMA.FTZ R24, R24, UR21, -R5.reuse ;  /* 0x0000001518187c23 */ /* 0x100fe20008010805 */
        /* <DEDUP_REMOVED lines=12> */
[----:B0-----:R-:W-:Y:S01]  /*52d0*/  FMNMX.FTZ R3, R12, R3, !PT ;  /* 0x000000030c037209 */ /* 0x001fe20007810000 */
[--C-:B------:R-:W-:Y:S01]  /*52e0*/  FFMA.FTZ R49, R49, UR21, -R5.reuse ;  /* 0x0000001531317c23 */ /* 0x100fe20008010805 */
[--C-:B------:R-:W-:Y:S01]  /*52f0*/  FFMA.FTZ R52, R52, UR21, -R5.reuse ;  /* 0x0000001534347c23 */ /* 0x100fe20008010805 */
[--C-:B------:R-:W-:Y:S01]  /*5300*/  FFMA.FTZ R53, R53, UR21, -R5.reuse ;  /* 0x0000001535357c23 */ /* 0x100fe20008010805 */
[--C-:B------:R-:W-:Y:S01]  /*5310*/  FFMA.FTZ R56, R56, UR21, -R5.reuse ;  /* 0x0000001538387c23 */ /* 0x100fe20008010805 */
[C---:B------:R-:W-:Y:S01]  /*5320*/  FMUL.FTZ R10, R3.reuse, UR21 ;  /* 0x00000015030a7c20 */ /* 0x040fe20008410000 */
[----:B------:R-:W-:Y:S01]  /*5330*/  FADD.FTZ R4, -R3, R4 ;  /* 0x0000000403047221 */ /* 0x000fe20000010100 */
        /* <DEDUP_REMOVED lines=30> */
[----:B------:R-:W-:Y:S01]  /*5520*/  FFMA.FTZ R117, R117, UR21, -R5 ;  /* 0x0000001575757c23 */ /* 0x000fe20008010805 */
[--C-:B------:R-:W-:Y:S01]  /*5530*/  FFMA.FTZ R5, R26, UR21, -R10.reuse ;  /* 0x000000151a057c23 */ /* 0x100fe2000801080a */
[----:B------:R-:W-:Y:S01]  /*5540*/  FMUL.FTZ R4, R4, UR21 ;  /* 0x0000001504047c20 */ /* 0x000fe20008410000 */
[--C-:B------:R-:W-:Y:S01]  /*5550*/  FFMA.FTZ R20, R27, UR21, -R10.reuse ;  /* 0x000000151b147c23 */ /* 0x100fe2000801080a */
[----:B------:R-:W-:Y:S01]  /*5560*/  FMUL.FTZ R8, R8, UR21 ;  /* 0x0000001508087c20 */ /* 0x000fe20008410000 */
[--C-:B------:R-:W-:Y:S01]  /*5570*/  FFMA.FTZ R11, R30, UR21, -R10.reuse ;  /* 0x000000151e0b7c23 */ /* 0x100fe2000801080a */
[----:B------:R-:W-:Y:S01]  /*5580*/  MUFU.EX2 R9, R4 ;  /* 0x0000000400097308 */ /* 0x000fe20000000800 */
[--C-:B------:R-:W-:Y:S01]  /*5590*/  FFMA.FTZ R12, R31, UR21, -R10.reuse ;  /* 0x000000151f0c7c23 */ /* 0x100fe2000801080a */
[--C-:B------:R-:W-:Y:S01]  /*55a0*/  FFMA.FTZ R21, R35, UR21, -R10.reuse ;  /* 0x0000001523157c23 */ /* 0x100fe2000801080a */
[--C-:B------:R-:W-:Y:S01]  /*55b0*/  FFMA.FTZ R35, R38, UR21, -R10.reuse ;  /* 0x0000001526237c23 */ /* 0x100fe2000801080a */
        /* <DEDUP_REMOVED lines=9> */
[--C-:B------:R-:W-:Y:S01]  /*5650*/  FFMA.FTZ R67, R70, UR21, -R10.reuse ;  /* 0x0000001546437c23 */ /* 0x100fe2000801080a */
[--C-:B------:R-:W-:Y:S01]  /*5660*/  FFMA.FTZ R39, R71, UR21, -R10.reuse ;  /* 0x0000001547277c23 */ /* 0x100fe2000801080a */
[--C-:B------:R-:W-:Y:S01]  /*5670*/  FFMA.FTZ R74, R74, UR21, -R10.reuse ;  /* 0x000000154a4a7c23 */ /* 0x100fe2000801080a */
[----:B------:R-:W1:Y:S01]  /*5680*/  MUFU.EX2 R20, R20 ;  /* 0x0000001400147308 */ /* 0x000e620000000800 */
[--C-:B------:R-:W-:Y:S01]  /*5690*/  FFMA.FTZ R90, R90, UR21, -R10.reuse ;  /* 0x000000155a5a7c23 */ /* 0x100fe2000801080a */
[--C-:B------:R-:W-:Y:S01]  /*56a0*/  FFMA.FTZ R95, R95, UR21, -R10.reuse ;  /* 0x000000155f5f7c23 */ /* 0x100fe2000801080a */
[--C-:B------:R-:W-:Y:S01]  /*56b0*/  FFMA.FTZ R98, R98, UR21, -R10.reuse ;  /* 0x0000001562627c23 */ /* 0x100fe2000801080a */
[--C-:B------:R-:W-:Y:S01]  /*56c0*/  FFMA.FTZ R99, R99, UR21, -R10.reuse ;  /* 0x0000001563637c23 */ /* 0x100fe2000801080a */
[--C-:B------:R-:W-:Y:S01]  /*56d0*/  FFMA.FTZ R102, R102, UR21, -R10.reuse ;  /* 0x0000001566667c23 */ /* 0x100fe2000801080a */
[--C-:B------:R-:W-:Y:S01]  /*56e0*/  FFMA.FTZ R103, R103, UR21, -R10.reuse ;  /* 0x0000001567677c23 */ /* 0x100fe2000801080a */
[--C-:B------:R-:W-:Y:S01]  /*56f0*/  FFMA.FTZ R106, R106, UR21, -R10.reuse ;  /* 0x000000156a6a7c23 */ /* 0x100fe2000801080a */
[----:B------:R-:W-:Y:S01]  /*5700*/  MUFU.EX2 R8, R8 ;  /* 0x0000000800087308 */ /* 0x000fe20000000800 */
[----:B0-----:R-:W-:Y:S01]  /*5710*/  FFMA.FTZ R7, R9, R7, R5 ;  /* 0x0000000709077223 */ /* 0x001fe20000010005 */
[--C-:B------:R-:W-:Y:S01]  /*5720*/  FFMA.FTZ R107, R107, UR21, -R10.reuse ;  /* 0x000000156b6b7c23 */ /* 0x100fe2000801080a */
[--C-:B------:R-:W-:Y:S01]  /*5730*/  FFMA.FTZ R110, R110, UR21, -R10.reuse ;  /* 0x000000156e6e7c23 */ /* 0x100fe2000801080a */
[--C-:B------:R-:W-:Y:S01]  /*5740*/  FFMA.FTZ R111, R111, UR21, -R10.reuse ;  /* 0x000000156f6f7c23 */ /* 0x100fe2000801080a */
[--C-:B------:R-:W-:Y:S01]  /*5750*/  FFMA.FTZ R114, R114, UR21, -R10.reuse ;  /* 0x0000001572727c23 */ /* 0x100fe2000801080a */
[--C-:B------:R-:W-:Y:S01]  /*5760*/  FFMA.FTZ R115, R115, UR21, -R10.reuse ;  /* 0x0000001573737c23 */ /* 0x100fe2000801080a */
[--C-:B------:R-:W-:Y:S01]  /*5770*/  FFMA.FTZ R118, R118, UR21, -R10.reuse ;  /* 0x0000001576767c23 */ /* 0x100fe2000801080a */
[----:B------:R-:W0:Y:S01]  /*5780*/  MUFU.EX2 R24, R24 ;  /* 0x0000001800187308 */ /* 0x000e220000000800 */
[C---:B-1----:R-:W-:Y:S01]  /*5790*/  FADD.FTZ R14, R20.reuse, R7 ;  /* 0x00000007140e7221 */ /* 0x042fe20000010000 */
[----:B------:R-:W-:Y:S01]  /*57a0*/  F2FP.BF16.F32.PACK_AB R5, R20, R5 ;  /* 0x000000051405723e */ /* 0x000fe200000010ff */
[----:B------:R-:W-:Y:S01]  /*57b0*/  FFMA.FTZ R20, R34, UR21, -R10 ;  /* 0x0000001522147c23 */ /* 0x000fe2000801080a */
[-C--:B------:R-:W-:Y:S01]  /*57c0*/  FMUL.FTZ R122, R122, R9.reuse ;  /* 0x000000097a7a7220 */ /* 0x080fe20000410000 */
[-C--:B------:R-:W-:Y:S01]  /*57d0*/  FMUL.FTZ R123, R123, R9.reuse ;  /* 0x000000097b7b7220 */ /* 0x080fe20000410000 */
[-C--:B------:R-:W-:Y:S01]  /*57e0*/  FMUL.FTZ R126, R126, R9.reuse ;  /* 0x000000097e7e7220 */ /* 0x080fe20000410000 */
[-C--:B------:R-:W-:Y:S01]  /*57f0*/  FMUL.FTZ R127, R127, R9.reuse ;  /* 0x000000097f7f7220 */ /* 0x080fe20000410000 */
[----:B------:R-:W1:Y:S01]  /*5800*/  MUFU.EX2 R25, R25 ;  /* 0x0000001900197308 */ /* 0x000e620000000800 */
[-C--:B------:R-:W-:Y:S01]  /*5810*/  FMUL.FTZ R130, R130, R9.reuse ;  /* 0x0000000982827220 */ /* 0x080fe20000410000 */
[-C--:B------:R-:W-:Y:S01]  /*5820*/  FMUL.FTZ R131, R131, R9.reuse ;  /* 0x0000000983837220 */ /* 0x080fe20000410000 */
[-C--:B------:R-:W-:Y:S01]  /*5830*/  FMUL.FTZ R134, R134, R9.reuse ;  /* 0x0000000986867220 */ /* 0x080fe20000410000 */
[-C--:B------:R-:W-:Y:S01]  /*5840*/  FMUL.FTZ R135, R135, R9.reuse ;  /* 0x0000000987877220 */ /* 0x080fe20000410000 */
[-C--:B------:R-:W-:Y:S01]  /*5850*/  FMUL.FTZ R138, R138, R9.reuse ;  /* 0x000000098a8a7220 */ /* 0x080fe20000410000 */
[-C--:B------:R-:W-:Y:S01]  /*5860*/  FMUL.FTZ R139, R139, R9.reuse ;  /* 0x000000098b8b7220 */ /* 0x080fe20000410000 */
[-C--:B------:R-:W-:Y:S01]  /*5870*/  FMUL.FTZ R142, R142, R9.reuse ;  /* 0x000000098e8e7220 */ /* 0x080fe20000410000 */
[----:B------:R-:W2:Y:S01]  /*5880*/  MUFU.EX2 R28, R28 ;  /* 0x0000001c001c7308 */ /* 0x000ea20000000800 */
[----:B0-----:R-:W-:Y:S01]  /*5890*/  FFMA.FTZ R6, R8, R6, R24 ;  /* 0x0000000608067223 */ /* 0x001fe20000010018 */
[-C--:B------:R-:W-:Y:S01]  /*58a0*/  FMUL.FTZ R143, R143, R9.reuse ;  /* 0x000000098f8f7220 */ /* 0x080fe20000410000 */
[-C--:B------:R-:W-:Y:S01]  /*58b0*/  FMUL.FTZ R146, R146, R9.reuse ;  /* 0x0000000992927220 */ /* 0x080fe20000410000 */
[-C--:B------:R-:W-:Y:S01]  /*58c0*/  FMUL.FTZ R147, R147, R9.reuse ;  /* 0x0000000993937220 */ /* 0x080fe20000410000 */
[-C--:B------:R-:W-:Y:S01]  /*58d0*/  FMUL.FTZ R150, R150, R9.reuse ;  /* 0x0000000996967220 */ /* 0x080fe20000410000 */
[----:B------:R-:W-:Y:S01]  /*58e0*/  FMUL.FTZ R151, R151, R9 ;  /* 0x0000000997977220 */ /* 0x000fe20000410000 */
[----:B------:R-:W-:Y:S01]  /*58f0*/  FMUL.FTZ R120, R120, R8 ;  /* 0x0000000878787220 */ /* 0x000fe20000410000 */
[----:B------:R-:W0:Y:S01]  /*5900*/  MUFU.EX2 R29, R29 ;  /* 0x0000001d001d7308 */ /* 0x000e220000000800 */
[C---:B-1----:R-:W-:Y:S01]  /*5910*/  FADD.FTZ R13, R25.reuse, R6 ;  /* 0x00000006190d7221 */ /* 0x042fe20000010000 */
[----:B------:R-:W-:Y:S01]  /*5920*/  F2FP.BF16.F32.PACK_AB R4, R25, R24 ;  /* 0x000000181904723e */ /* 0x000fe200000010ff */
[--C-:B------:R-:W-:Y:S01]  /*5930*/  FFMA.FTZ R24, R43, UR21, -R10.reuse ;  /* 0x000000152b187c23 */ /* 0x100fe2000801080a */
[--C-:B------:R-:W-:Y:S01]  /*5940*/  FFMA.FTZ R43, R46, UR21, -R10.reuse ;  /* 0x000000152e2b7c23 */ /* 0x100fe2000801080a */
[--C-:B------:R-:W-:Y:S01]  /*5950*/  FFMA.FTZ R25, R47, UR21, -R10.reuse ;  /* 0x000000152f197c23 */ /* 0x100fe2000801080a */
[--C-:B------:R-:W-:Y:S01]  /*5960*/  FFMA.FTZ R47, R83, UR21, -R10.reuse ;  /* 0x00000015532f7c23 */ /* 0x100fe2000801080a */
[--C-:B------:R-:W-:Y:S01]  /*5970*/  FFMA.FTZ R83, R86, UR21, -R10.reuse ;  /* 0x0000001556537c23 */ /* 0x100fe2000801080a */
[----:B------:R-:W1:Y:S01]  /*5980*/  MUFU.EX2 R11, R11 ;  /* 0x0000000b000b7308 */ /* 0x000e620000000800 */
[----:B--2---:R-:W-:Y:S01]  /*5990*/  FADD.FTZ R34, R28, R13 ;  /* 0x0000000d1c227221 */ /* 0x004fe20000010000 */
[--C-:B------:R-:W-:Y:S01]  /*59a0*/  FFMA.FTZ R13, R75, UR21, -R10.reuse ;  /* 0x000000154b0d7c23 */ /* 0x100fe2000801080a */
[--C-:B------:R-:W-:Y:S01]  /*59b0*/  FFMA.FTZ R75, R78, UR21, -R10.reuse ;  /* 0x000000154e4b7c23 */ /* 0x100fe2000801080a */
[----:B------:R-:W-:Y:S01]  /*59c0*/  FFMA.FTZ R46, R87, UR21, -R10 ;  /* 0x00000015572e7c23 */ /* 0x000fe2000801080a */
[-C--:B------:R-:W-:Y:S01]  /*59d0*/  FMUL.FTZ R121, R121, R8.reuse ;  /* 0x0000000879797220 */ /* 0x080fe20000410000 */
[-C--:B------:R-:W-:Y:S01]  /*59e0*/  FMUL.FTZ R124, R124, R8.reuse ;  /* 0x000000087c7c7220 */ /* 0x080fe20000410000 */
[----:B------:R-:W-:Y:S01]  /*59f0*/  FMUL.FTZ R125, R125, R8 ;  /* 0x000000087d7d7220 */ /* 0x000fe20000410000 */
[----:B------:R-:W2:Y:S01]  /*5a00*/  MUFU.EX2 R12, R12 ;  /* 0x0000000c000c7308 */ /* 0x000ea20000000800 */
[C---:B0-----:R-:W-:Y:S01]  /*5a10*/  F2FP.BF16.F32.PACK_AB R6, R29.reuse, R28 ;  /* 0x0000001c1d06723e */ /* 0x041fe200000010ff */
[----:B------:R-:W-:Y:S01]  /*5a20*/  FADD.FTZ R34, R29, R34 ;  /* 0x000000221d227221 */ /* 0x000fe20000010000 */
[----:B------:R-:W-:Y:S01]  /*5a30*/  FFMA.FTZ R29, R82, UR21, -R10 ;  /* 0x00000015521d7c23 */ /* 0x000fe2000801080a */
[-C--:B------:R-:W-:Y:S01]  /*5a40*/  FMUL.FTZ R128, R128, R8.reuse ;  /* 0x0000000880807220 */ /* 0x080fe20000410000 */
[-C--:B------:R-:W-:Y:S01]  /*5a50*/  FMUL.FTZ R129, R129, R8.reuse ;  /* 0x0000000881817220 */ /* 0x080fe20000410000 */
[-C--:B------:R-:W-:Y:S01]  /*5a60*/  FMUL.FTZ R132, R132, R8.reuse ;  /* 0x0000000884847220 */ /* 0x080fe20000410000 */
[-C--:B------:R-:W-:Y:S01]  /*5a70*/  FMUL.FTZ R133, R133, R8.reuse ;  /* 0x0000000885857220 */ /* 0x080fe20000410000 */
[----:B------:R-:W0:Y:S01]  /*5a80*/  MUFU.EX2 R32, R32 ;  /* 0x0000002000207308 */ /* 0x000e220000000800 */
[----:B-1----:R-:W-:Y:S01]  /*5a90*/  FADD.FTZ R28, R11, R14 ;  /* 0x0000000e0b1c7221 */ /* 0x002fe20000010000 */
[----:B------:R-:W-:Y:S01]  /*5aa0*/  FFMA.FTZ R14, R79, UR21, -R10 ;  /* 0x000000154f0e7c23 */ /* 0x000fe2000801080a */
[-C--:B------:R-:W-:Y:S01]  /*5ab0*/  FMUL.FTZ R136, R136, R8.reuse ;  /* 0x0000000888887220 */ /* 0x080fe20000410000 */
[-C--:B------:R-:W-:Y:S01]  /*5ac0*/  FMUL.FTZ R137, R137, R8.reuse ;  /* 0x0000000889897220 */ /* 0x080fe20000410000 */
[-C--:B------:R-:W-:Y:S01]  /*5ad0*/  FMUL.FTZ R140, R140, R8.reuse ;  /* 0x000000088c8c7220 */ /* 0x080fe20000410000 */
[-C--:B------:R-:W-:Y:S01]  /*5ae0*/  FMUL.FTZ R141, R141, R8.reuse ;  /* 0x000000088d8d7220 */ /* 0x080fe20000410000 */
[-C--:B------:R-:W-:Y:S01]  /*5af0*/  FMUL.FTZ R144, R144, R8.reuse ;  /* 0x0000000890907220 */ /* 0x080fe20000410000 */
[----:B------:R-:W1:Y:S01]  /*5b00*/  MUFU.EX2 R20, R20 ;  /* 0x0000001400147308 */ /* 0x000e620000000800 */
[C---:B--2---:R-:W-:Y:S01]  /*5b10*/  F2FP.BF16.F32.PACK_AB R7, R12.reuse, R11 ;  /* 0x0000000b0c07723e */ /* 0x044fe200000010ff */
[----:B------:R-:W-:Y:S01]  /*5b20*/  FADD.FTZ R55, R12, R28 ;  /* 0x0000001c0c377221 */ /* 0x000fe20000010000 */
[-C--:B------:R-:W-:Y:S01]  /*5b30*/  FMUL.FTZ R145, R145, R8.reuse ;  /* 0x0000000891917220 */ /* 0x080fe20000410000 */
[-C--:B------:R-:W-:Y:S01]  /*5b40*/  FMUL.FTZ R148, R148, R8.reuse ;  /* 0x0000000894947220 */ /* 0x080fe20000410000 */
[----:B------:R-:W-:Y:S01]  /*5b50*/  FMUL.FTZ R149, R149, R8 ;  /* 0x0000000895957220 */ /* 0x000fe20000410000 */
[----:B------:R2:W-:Y:S01]  /*5b60*/  STSM.16.M88.4 [R2+0x1e800], R4 ;  /* 0x01e8000402007844 */ /* 0x0005e20000000200 */
[----:B------:R-:W-:Y:S01]  /*5b70*/  IMAD.MOV.U32 R9, RZ, RZ, R0 ;  /* 0x000000ffff097224 */ /* 0x000fe200078e0000 */
[----:B------:R-:W3:Y:S01]  /*5b80*/  MUFU.EX2 R33, R33 ;  /* 0x0000002100217308 */ /* 0x000ee20000000800 */
[----:B0-----:R-:W-:-:S07]  /*5b90*/  FADD.FTZ R34, R32, R34 ;  /* 0x0000002220227221 */ /* 0x001fce0000010000 */
[----:B------:R-:W0:Y:S01]  /*5ba0*/  MUFU.EX2 R21, R21 ;  /* 0x0000001500157308 */ /* 0x000e220000000800 */
[----:B-1----:R-:W-:Y:S01]  /*5bb0*/  FADD.FTZ R12, R20, R55 ;  /* 0x00000037140c7221 */ /* 0x002fe20000010000 */
[--C-:B--2---:R-:W-:Y:S01]  /*5bc0*/  FFMA.FTZ R7, R42, UR21, -R10.reuse ;  /* 0x000000152a077c23 */ /* 0x104fe2000801080a */
[----:B------:R-:W-:-:S05]  /*5bd0*/  FFMA.FTZ R6, R50, UR21, -R10 ;  /* 0x0000001532067c23 */ /* 0x000fca000801080a */
[----:B------:R-:W1:Y:S01]  /*5be0*/  MUFU.EX2 R36, R36 ;  /* 0x0000002400247308 */ /* 0x000e620000000800 */
[C---:B---3--:R-:W-:Y:S01]  /*5bf0*/  FADD.FTZ R55, R33.reuse, R34 ;  /* 0x0000002221377221 */ /* 0x048fe20000010000 */
[----:B------:R-:W-:Y:S01]  /*5c00*/  F2FP.BF16.F32.PACK_AB R32, R33, R32 ;  /* 0x000000202120723e */ /* 0x000fe200000010ff */
[--C-:B------:R-:W-:Y:S01]  /*5c10*/  FFMA.FTZ R5, R58, UR21, -R10.reuse ;  /* 0x000000153a057c23 */ /* 0x100fe2000801080a */
[--C-:B------:R-:W-:Y:S01]  /*5c20*/  FFMA.FTZ R4, R66, UR21, -R10.reuse ;  /* 0x0000001542047c23 */ /* 0x100fe2000801080a */
[--C-:B------:R-:W-:Y:S01]  /*5c30*/  FFMA.FTZ R42, R91, UR21, -R10.reuse ;  /* 0x000000155b2a7c23 */ /* 0x100fe2000801080a */
[--C-:B------:R-:W-:Y:S01]  /*5c40*/  FFMA.FTZ R91, R94, UR21, -R10.reuse ;  /* 0x000000155e5b7c23 */ /* 0x100fe2000801080a */
[----:B------:R-:W-:Y:S01]  /*5c50*/  FFMA.FTZ R10, R119, UR21, -R10 ;  /* 0x00000015770a7c23 */ /* 0x000fe2000801080a */
[----:B------:R-:W2:Y:S01]  /*5c60*/  MUFU.EX2 R35, R35 ;  /* 0x0000002300237308 */ /* 0x000ea20000000800 */
[----:B0-----:R-:W-:-:S07]  /*5c70*/  FADD.FTZ R12, R21, R12 ;  /* 0x0000000c150c7221 */ /* 0x001fce0000010000 */
[----:B------:R-:W0:Y:S01]  /*5c80*/  MUFU.EX2 R37, R37 ;  /* 0x0000002500257308 */ /* 0x000e220000000800 */
[----:B-1----:R-:W-:-:S07]  /*5c90*/  FADD.FTZ R28, R36, R55 ;  /* 0x00000037241c7221 */ /* 0x002fce0000010000 */
[----:B------:R-:W1:Y:S01]  /*5ca0*/  MUFU.EX2 R23, R23 ;  /* 0x0000001700177308 */ /* 0x000e620000000800 */
[----:B--2---:R-:W-:-:S07]  /*5cb0*/  FADD.FTZ R12, R35, R12 ;  /* 0x0000000c230c7221 */ /* 0x004fce0000010000 */
[----:B------:R-:W2:Y:S01]  /*5cc0*/  MUFU.EX2 R40, R40 ;  /* 0x0000002800287308 */ /* 0x000ea20000000800 */
[----:B0-----:R-:W-:-:S07]  /*5cd0*/  FADD.FTZ R33, R37, R28 ;  /* 0x0000001c25217221 */ /* 0x001fce0000010000 */
[----:B------:R-:W0:Y:S01]  /*5ce0*/  MUFU.EX2 R7, R7 ;  /* 0x0000000700077308 */ /* 0x000e220000000800 */
[C---:B-1----:R-:W-:Y:S01]  /*5cf0*/  FADD.FTZ R12, R23.reuse, R12 ;  /* 0x0000000c170c7221 */ /* 0x042fe20000010000 */
[----:B------:R-:W-:-:S06]  /*5d00*/  F2FP.BF16.F32.PACK_AB R35, R23, R35 ;  /* 0x000000231723723e */ /* 0x000fcc00000010ff */
        /* <DEDUP_REMOVED lines=8> */
[C---:B--2---:R-:W-:Y:S01]  /*5d90*/  FADD.FTZ R12, R24.reuse, R33 ;  /* 0x00000021180c7221 */ /* 0x044fe20000010000 */
[----:B------:R-:W-:-:S06]  /*5da0*/  F2FP.BF16.F32.PACK_AB R41, R24, R7 ;  /* 0x000000071829723e */ /* 0x000fcc00000010ff */
[----:B------:R-:W2:Y:S01]  /*5db0*/  MUFU.EX2 R45, R45 ;  /* 0x0000002d002d7308 */ /* 0x000ea20000000800 */
[----:B0-----:R-:W-:-:S07]  /*5dc0*/  FADD.FTZ R28, R44, R55 ;  /* 0x000000372c1c7221 */ /* 0x001fce0000010000 */
[----:B------:R-:W0:Y:S01]  /*5dd0*/  MUFU.EX2 R25, R25 ;  /* 0x0000001900197308 */ /* 0x000e220000000800 */
[----:B-1----:R-:W-:-:S07]  /*5de0*/  FADD.FTZ R12, R43, R12 ;  /* 0x0000000c2b0c7221 */ /* 0x002fce0000010000 */
[----:B------:R-:W1:Y:S01]  /*5df0*/  MUFU.EX2 R48, R48 ;  /* 0x0000003000307308 */ /* 0x000e620000000800 */
[----:B--2---:R-:W-:-:S07]  /*5e00*/  FADD.FTZ R33, R45, R28 ;  /* 0x0000001c2d217221 */ /* 0x004fce0000010000 */
[----:B------:R-:W2:Y:S01]  /*5e10*/  MUFU.EX2 R6, R6 ;  /* 0x0000000600067308 */ /* 0x000ea20000000800 */
[C---:B0-----:R-:W-:Y:S01]  /*5e20*/  FADD.FTZ R55, R25.reuse, R12 ;  /* 0x0000000c19377221 */ /* 0x041fe20000010000 */
[----:B------:R-:W-:-:S06]  /*5e30*/  F2FP.BF16.F32.PACK_AB R43, R25, R43 ;  /* 0x0000002b192b723e */ /* 0x000fcc00000010ff */
        /* <DEDUP_REMOVED lines=8> */
[C---:B-1----:R-:W-:Y:S01]  /*5ec0*/  FADD.FTZ R34, R26.reuse, R55 ;  /* 0x000000371a227221 */ /* 0x042fe20000010000 */
[----:B------:R-:W-:-:S06]  /*5ed0*/  F2FP.BF16.F32.PACK_AB R49, R26, R6 ;  /* 0x000000061a31723e */ /* 0x000fcc00000010ff */
[----:B------:R-:W1:Y:S01]  /*5ee0*/  MUFU.EX2 R53, R53 ;  /* 0x0000003500357308 */ /* 0x000e620000000800 */
[----:B--2---:R-:W-:Y:S01]  /*5ef0*/  FADD.FTZ R50, R52, R33 ;  /* 0x0000002134327221 */ /* 0x004fe20000010000 */
[----:B------:R-:W-:-:S06]  /*5f00*/  F2FP.BF16.F32.PACK_AB R33, R21, R20 ;  /* 0x000000141521723e */ /* 0x000fcc00000010ff */
[----:B------:R-:W2:Y:S01]  /*5f10*/  MUFU.EX2 R27, R27 ;  /* 0x0000001b001b7308 */ /* 0x000ea20000000800 */
[----:B0-----:R-:W-:Y:S01]  /*5f20*/  FADD.FTZ R54, R51, R34 ;  /* 0x0000002233367221 */ /* 0x001fe20000010000 */
[----:B------:R-:W-:-:S05]  /*5f30*/  F2FP.BF16.F32.PACK_AB R34, R37, R36 ;  /* 0x000000242522723e */ /* 0x000fca00000010ff */
[----:B------:R3:W-:Y:S01]  /*5f40*/  STSM.16.M88.4 [R22], R32 ;  /* 0x0000002016007844 */ /* 0x0007e20000000200 */
        /* <DEDUP_REMOVED lines=88> */
[----:B------:R2:W4:Y:S01]  /*64d0*/  MUFU.EX2 R28, R42 ;  /* 0x0000002a001c7308 */ /* 0x0005220000000800 */
[----:B0-----:R-:W-:-:S07]  /*64e0*/  FADD.FTZ R5, R12, R5 ;  /* 0x000000050c057221 */ /* 0x001fce0000010000 */
[----:B------:R-:W0:Y:S01]  /*64f0*/  MUFU.EX2 R92, R92 ;  /* 0x0000005c005c7308 */ /* 0x000e220000000800 */
[----:B-1----:R-:W-:Y:S01]  /*6500*/  FADD.FTZ R7, R89, R4 ;  /* 0x0000000459077221 */ /* 0x002fe20000010000 */
[----:B--2---:R-:W-:Y:S02]  /*6510*/  F2FP.BF16.F32.PACK_AB R42, R45, R44 ;  /* 0x0000002c2d2a723e */ /* 0x004fe400000010ff */
[----:B------:R-:W-:-:S03]  /*6520*/  F2FP.BF16.F32.PACK_AB R88, R89, R88 ;  /* 0x000000585958723e */ /* 0x000fc600000010ff */
[----:B------:R3:W-:Y:S01]  /*6530*/  STSM.16.M88.4 [R17], R40 ;  /* 0x0000002811007844 */ /* 0x0007e20000000200 */
[----:B------:R-:W1:Y:S01]  /*6540*/  MUFU.EX2 R91, R91 ;  /* 0x0000005b005b7308 */ /* 0x000e620000000800 */
[C---:B----4-:R-:W-:Y:S01]  /*6550*/  FADD.FTZ R4, R28.reuse, R5 ;  /* 0x000000051c047221 */ /* 0x050fe20000010000 */
[----:B------:R-:W-:Y:S01]  /*6560*/  F2FP.BF16.F32.PACK_AB R89, R28, R12 ;  /* 0x0000000c1c59723e */ /* 0x000fe200000010ff */
[----:B------:R3:W-:Y:S04]  /*6570*/  STSM.16.M88.4 [R16], R48 ;  /* 0x0000003010007844 */ /* 0x0007e80000000200 */
[----:B------:R3:W-:Y:S01]  /*6580*/  STSM.16.M88.4 [R2+0x24800], R56 ;  /* 0x0248003802007844 */ /* 0x0007e20000000200 */
[----:B------:R-:W2:Y:S01]  /*6590*/  MUFU.EX2 R93, R93 ;  /* 0x0000005d005d7308 */ /* 0x000ea20000000800 */
[----:B0-----:R-:W-:-:S02]  /*65a0*/  FADD.FTZ R6, R92, R7 ;  /* 0x000000075c067221 */ /* 0x001fc40000010000 */
[----:B------:R3:W-:Y:S04]  /*65b0*/  STSM.16.M88.4 [R153], R64 ;  /* 0x0000004099007844 */ /* 0x0007e80000000200 */
[----:B------:R3:W-:Y:S01]  /*65c0*/  STSM.16.M88.4 [R17+0x6000], R72 ;  /* 0x0060004811007844 */ /* 0x0007e20000000200 */
[----:B------:R-:W0:Y:S01]  /*65d0*/  MUFU.EX2 R95, R95 ;  /* 0x0000005f005f7308 */ /* 0x000e220000000800 */
[----:B-1----:R-:W-:Y:S02]  /*65e0*/  FADD.FTZ R4, R91, R4 ;  /* 0x000000045b047221 */ /* 0x002fe40000010000 */
[----:B------:R3:W-:Y:S05]  /*65f0*/  STSM.16.M88.4 [R16+0x6000], R80 ;  /* 0x0060005010007844 */ /* 0x0007ea0000000200 */
[----:B------:R-:W1:Y:S01]  /*6600*/  MUFU.EX2 R96, R96 ;  /* 0x0000006000607308 */ /* 0x000e620000000800 */
[C---:B--2---:R-:W-:Y:S01]  /*6610*/  FADD.FTZ R5, R93.reuse, R6 ;  /* 0x000000065d057221 */ /* 0x044fe20000010000 */
[----:B------:R-:W-:-:S06]  /*6620*/  F2FP.BF16.F32.PACK_AB R90, R93, R92 ;  /* 0x0000005c5d5a723e */ /* 0x000fcc00000010ff */
[----:B------:R-:W2:Y:S01]  /*6630*/  MUFU.EX2 R98, R98 ;  /* 0x0000006200627308 */ /* 0x000ea20000000800 */
[C---:B0-----:R-:W-:Y:S01]  /*6640*/  FADD.FTZ R7, R95.reuse, R4 ;  /* 0x000000045f077221 */ /* 0x041fe20000010000 */
[----:B------:R-:W-:-:S05]  /*6650*/  F2FP.BF16.F32.PACK_AB R91, R95, R91 ;  /* 0x0000005b5f5b723e */ /* 0x000fca00000010ff */
[----:B------:R3:W-:Y:S01]  /*6660*/  STSM.16.M88.4 [R2+0x2a800], R88 ;  /* 0x02a8005802007844 */ /* 0x0007e20000000200 */
        /* <DEDUP_REMOVED lines=19> */
[----:B------:R-:W-:-:S05]  /*67a0*/  F2FP.BF16.F32.PACK_AB R99, R103, R102 ;  /* 0x000000666763723e */ /* 0x000fca00000010ff */
[----:B------:R3:W-:Y:S01]  /*67b0*/  STSM.16.M88.4 [R152], R96 ;  /* 0x0000006098007844 */ /* 0x0007e20000000200 */
        /* <DEDUP_REMOVED lines=19> */
[----:B------:R-:W-:-:S05]  /*68f0*/  F2FP.BF16.F32.PACK_AB R107, R111, R11 ;  /* 0x0000000b6f6b723e */ /* 0x000fca00000010ff */
[----:B------:R3:W-:Y:S01]  /*6900*/  STSM.16.M88.4 [R17+0xc000], R104 ;  /* 0x00c0006811007844 */ /* 0x0007e20000000200 */
[----:B------:R-:W1:Y:S01]  /*6910*/  MUFU.EX2 R113, R113 ;  /* 0x0000007100717308 */ /* 0x000e620000000800 */
[----:B--2---:R-:W-:-:S07]  /*6920*/  FADD.FTZ R4, R112, R5 ;  /* 0x0000000570047221 */ /* 0x004fce0000010000 */
[----:B------:R-:W2:Y:S01]  /*6930*/  MUFU.EX2 R115, R115 ;  /* 0x0000007300737308 */ /* 0x000ea20000000800 */
[----:B0-----:R-:W-:-:S07]  /*6940*/  FADD.FTZ R6, R13, R6 ;  /* 0x000000060d067221 */ /* 0x001fce0000010000 */
[----:B------:R-:W-:Y:S01]  /*6950*/  MUFU.EX2 R116, R116 ;  /* 0x0000007400747308 */ /* 0x000fe20000000800 */
[C---:B-1----:R-:W-:Y:S01]  /*6960*/  FADD.FTZ R5, R113.reuse, R4 ;  /* 0x0000000471057221 */ /* 0x042fe20000010000 */
[----:B------:R-:W-:Y:S01]  /*6970*/  F2FP.BF16.F32.PACK_AB R112, R113, R112 ;  /* 0x000000707170723e */ /* 0x000fe200000010ff */
[----:B------:R-:W-:-:S05]  /*6980*/  IMAD.MOV.U32 R4, RZ, RZ, R3 ;  /* 0x000000ffff047224 */ /* 0x000fca00078e0003 */
[----:B------:R-:W0:Y:S01]  /*6990*/  MUFU.EX2 R117, R117 ;  /* 0x0000007500757308 */ /* 0x000e220000000800 */
[C---:B--2---:R-:W-:Y:S01]  /*69a0*/  FADD.FTZ R6, R115.reuse, R6 ;  /* 0x0000000673067221 */ /* 0x044fe20000010000 */
[----:B------:R-:W-:-:S06]  /*69b0*/  F2FP.BF16.F32.PACK_AB R113, R115, R13 ;  /* 0x0000000d7371723e */ /* 0x000fcc00000010ff */
[----:B------:R-:W1:Y:S08]  /*69c0*/  MUFU.EX2 R21, R118 ;  /* 0x0000007600157308 */ /* 0x000e700000000800 */
[----:B------:R-:W2:Y:S01]  /*69d0*/  MUFU.EX2 R10, R10 ;  /* 0x0000000a000a7308 */ /* 0x000ea20000000800 */
[----:B0-----:R-:W-:Y:S01]  /*69e0*/  F2FP.BF16.F32.PACK_AB R114, R117, R116 ;  /* 0x000000747572723e */ /* 0x001fe200000010ff */
[----:B------:R-:W-:Y:S01]  /*69f0*/  FADD.FTZ R116, R116, R5 ;  /* 0x0000000574747221 */ /* 0x000fe20000010000 */
[----:B-1----:R-:W-:-:S03]  /*6a00*/  FADD.FTZ R7, R21, R6 ;  /* 0x0000000615077221 */ /* 0x002fc60000010000 */
[----:B------:R-:W-:Y:S01]  /*6a10*/  FADD.FTZ R6, R117, R116 ;  /* 0x0000007475067221 */ /* 0x000fe20000010000 */
[C---:B--2---:R-:W-:Y:S01]  /*6a20*/  F2FP.BF16.F32.PACK_AB R115, R10.reuse, R21 ;  /* 0x000000150a73723e */ /* 0x044fe200000010ff */
[----:B------:R-:W-:-:S04]  /*6a30*/  FADD.FTZ R7, R10, R7 ;  /* 0x000000070a077221 */ /* 0x000fc80000010000 */
[----:B------:R3:W-:Y:S01]  /*6a40*/  STSM.16.M88.4 [R16+0xc000], R112 ;  /* 0x00c0007010007844 */ /* 0x0007e20000000200 */
[----:B------:R0:W-:Y:S06]  /*6a50*/  MEMBAR.ALL.CTA ;  /* 0x0000000000007992 */ /* 0x0001ec0000008000 */
[----:B0-----:R-:W0:Y:S02]  /*6a60*/  FENCE.VIEW.ASYNC.S ;  /* 0x00000000000073c6 */ /* 0x001e240000000000 */
[----:B0-----:R-:W-:Y:S01]  /*6a70*/  NOP ;  /* 0x0000000000007918 */ /* 0x001fe20000000000 */
[----:B------:R-:W-:Y:S05]  /*6a80*/  @P2 BRA `(.L_x_24) ;  /* 0xffffffd400902947 */ /* 0x000fea000383ffff */
.L_x_15:
[----:B------:R-:W-:Y:S06]  /*6a90*/  BAR.ARV 0x8, 0x200 ;  /* 0x0208000000007b1d */ /* 0x000fec0000002000 */
[----:B------:R-:W-:Y:S05]  /*6aa0*/  @!P0 BRA `(.L_x_25) ;  /* 0x0000000000048947 */ /* 0x000fea0003800000 */
[----:B------:R-:W-:Y:S01]  /*6ab0*/  BPT.TRAP 0x1 ;  /* 0x000000040000795c */ /* 0x000fe20000300000 */
.L_x_25:
[----:B------:R-:W-:Y:S01]  /*6ac0*/  ULEA UR12, UR39, UR40, 0x3 ;  /* 0x00000028270c7291 */ /* 0x000fe2000f8e183f */
[----:B------:R-:W-:-:S05]  /*6ad0*/  IMAD.U32 R4, RZ, RZ, UR38 ;  /* 0x00000026ff047e24 */ /* 0x000fca000f8e00ff */
[----:B------:R-:W-:-:S04]  /*6ae0*/  SHF.L.U32 R4, R4, 0x1f, RZ ;  /* 0x0000001f04047819 */ /* 0x000fc800000006ff */
[----:B------:R1:W2:Y:S01]  /*6af0*/  SYNCS.PHASECHK.TRANS64.TRYWAIT P2, [UR12+0x30850], R4 ;  /* 0x03085004ff0075a7 */ /* 0x0002a2000804014c */
[----:B------:R-:W-:Y:S05]  /*6b00*/  @!P0 BRA `(.L_x_26) ;  /* 0x0000000000048947 */ /* 0x000fea0003800000 */
[----:B------:R-:W-:Y:S01]  /*6b10*/  BPT.TRAP 0x1 ;  /* 0x000000040000795c */ /* 0x000fe20000300000 */
.L_x_26:
[----:B--2---:R-:W-:Y:S05]  /*6b20*/  @P2 BRA `(.L_x_27) ;  /* 0x0000000000082947 */ /* 0x004fea0003800000 */
[----:B------:R-:W2:Y:S02]  /*6b30*/  SYNCS.PHASECHK.TRANS64.TRYWAIT P0, [UR12+0x30850], R4 ;  /* 0x03085004ff0075a7 */ /* 0x000ea4000800014c */
[----:B--2---:R-:W-:Y:S05]  /*6b40*/  @!P0 BRA `(.L_x_28) ;  /* 0x0000004c00e88947 */ /* 0x004fea0003800000 */
.L_x_27:
[----:B------:R-:W-:Y:S01]  /*6b50*/  R2UR UR4, R15 ;  /* 0x000000000f0472ca */ /* 0x000fe200000e0000 */
[----:B------:R-:W-:Y:S01]  /*6b60*/  UIADD3 UR5, UR40, 0x400, URZ ;  /* 0x0000040028057890 */ /* 0x000fe2000fffe03f */
[----:B------:R-:W-:Y:S01]  /*6b70*/  WARPGROUP.ARRIVE ;  /* 0x00000000000079c5 */ /* 0x000fe20000000000 */
[----:B------:R-:W-:Y:S01]  /*6b80*/  UMOV UR7, 0x40000040 ;  /* 0x4000004000077882 */ /* 0x000fe20000000000 */
[----:B------:R-:W-:Y:S01]  /*6b90*/  UMOV UR11, 0x40000040 ;  /* 0x40000040000b7882 */ /* 0x000fe20000000000 */
[----:B------:R-:W-:Y:S01]  /*6ba0*/  USHF.R.U32.HI UR5, URZ, 0x4, UR5 ;  /* 0x000000043f057899 */ /* 0x000fe20008011605 */
[----:B------:R-:W4:Y:S01]  /*6bb0*/  LDL R13, [R1+0xc] ;  /* 0x00000c00010d7983 */ /* 0x000f220000100800 */
[----:B------:R-:W-:Y:S01]  /*6bc0*/  UMOV UR9, 0x40000040 ;  /* 0x4000004000097882 */ /* 0x000fe20000000000 */
[----:B------:R-:W5:Y:S01]  /*6bd0*/  LDC R19, c[0x0][0xbe8] ;  /* 0x0002fa00ff137b82 */ /* 0x000f620000000800 */
[----:B------:R-:W-:Y:S01]  /*6be0*/  ULOP3.LUT UR5, UR5, 0x3fff, URZ, 0xc0, !UPT ;  /* 0x00003fff05057892 */ /* 0x000fe2000f8ec03f */
[----:B---3--:R-:W3:Y:S01]  /*6bf0*/  LDL R32, [R1+0x8] ;  /* 0x0000080001207983 */ /* 0x008ee20000100800 */
[----:B------:R-:W-:Y:S01]  /*6c00*/  IMAD.MOV.U32 R20, RZ, RZ, -0x800000 ;  /* 0xff800000ff147424 */ /* 0x000fe200078e00ff */
[----:B------:R-:W-:Y:S01]  /*6c10*/  CS2R R10, SRZ ;  /* 0x00000000000a7805 */ /* 0x000fe2000001ff00 */
[----:B------:R-:W-:Y:S01]  /*6c20*/  UIADD3 UR4, UR4, 0x1e800, URZ ;  /* 0x0001e80004047890 */ /* 0x000fe2000fffe03f */
[----:B------:R-:W3:Y:S01]  /*6c30*/  LDL R40, [R1+0x4] ;  /* 0x0000040001287983 */ /* 0x000ee20000100800 */
[----:B------:R-:W-:Y:S01]  /*6c40*/  UIMAD UR6, UR39, 0x600, UR5 ;  /* 0x00000600270678a4 */ /* 0x000fe2000f8e0205 */
[----:B------:R-:W-:Y:S01]  /*6c50*/  IMAD.MOV.U32 R21, RZ, RZ, -0x800000 ;  /* 0xff800000ff157424 */ /* 0x000fe200078e00ff */
[----:B------:R-:W-:Y:S01]  /*6c60*/  USHF.R.U32.HI UR4, URZ, 0x4, UR4 ;  /* 0x000000043f047899 */ /* 0x000fe20008011604 */
[----:B--2---:R-:W2:Y:S01]  /*6c70*/  SHFL.BFLY PT, R5, R6, 0x2, 0x1f ;  /* 0x0c401f0006057f89 */ /* 0x004ea200000e0000 */
[----:B------:R-:W-:Y:S01]  /*6c80*/  UMOV UR5, 0x40000040 ;  /* 0x4000004000057882 */ /* 0x000fe20000000000 */
[----:B------:R-:W-:Y:S01]  /*6c90*/  UIADD3 UR10, UR6, 0x80, URZ ;  /* 0x00000080060a7890 */ /* 0x000fe2000fffe03f */
[----:B------:R-:W0:Y:S01]  /*6ca0*/  LDC.64 R36, c[0x0][0xb98] ;  /* 0x0002e600ff247b82 */ /* 0x000e220000000a00 */
[----:B------:R-:W-:Y:S01]  /*6cb0*/  ULOP3.LUT UR4, UR4, 0x3fff, URZ, 0xc0, !UPT ;  /* 0x00003fff04047892 */ /* 0x000fe2000f8ec03f */
[----:B------:R-:W1:Y:S03]  /*6cc0*/  SHFL.BFLY PT, R8, R7, 0x2, 0x1f ;  /* 0x0c401f0007087f89 */ /* 0x000e6600000e0000 */
[----:B------:R-:W-:-:S04]  /*6cd0*/  ULOP3.LUT UR4, UR4, 0x10000, URZ, 0xfc, !UPT ;  /* 0x0001000004047892 */ /* 0x000fc8000f8efc3f */
[----:B------:R-:W-:-:S05]  /*6ce0*/  UIADD3 UR8, UR4, 0x2, URZ ;  /* 0x0000000204087890 */ /* 0x000fca000fffe03f */
[----:B------:R-:W-:Y:S03]  /*6cf0*/  HGMMA.64x64x16.F32.BF16 R120, gdesc[UR4].tnspB, R120, gsb0 ;  /* 0x40e00000047879f0 */ /* 0x000fe60008001878 */
[----:B------:R-:W5:Y:S01]  /*6d00*/  S2UR UR5, SR_SWINHI ;  /* 0x00000000000579c3 */ /* 0x000f620000002f00 */
[----:B------:R-:W-:Y:S01]  /*6d10*/  UIADD3 UR7, -UR45, URZ, URZ ;  /* 0x0000003f2d077290 */ /* 0x000fe2000fffe13f */
[----:B--2---:R-:W-:-:S05]  /*6d20*/  FADD.FTZ R5, R5, R6 ;  /* 0x0000000605057221 */ /* 0x004fca0000010000 */
[----:B-1----:R-:W1:Y:S01]  /*6d30*/  SHFL.BFLY PT, R4, R5, 0x1, 0x1f ;  /* 0x0c201f0005047f89 */ /* 0x002e6200000e0000 */
[----:B------:R-:W-:Y:S02]  /*6d40*/  FADD.FTZ R8, R8, R7 ;  /* 0x0000000708087221 */ /* 0x000fe40000010000 */
[----:B------:R-:W2:Y:S03]  /*6d50*/  LDC R7, c[0x0][0xc38] ;  /* 0x00030e00ff077b82 */ /* 0x000ea60000000800 */
[----:B------:R-:W5:Y:S01]  /*6d60*/  SHFL.BFLY PT, R9, R8, 0x1, 0x1f ;  /* 0x0c201f0008097f89 */ /* 0x000f6200000e0000 */
[----:B-1----:R-:W-:Y:S01]  /*6d70*/  FADD.FTZ R12, R5, R4 ;  /* 0x00000004050c7221 */ /* 0x002fe20000010000 */
[----:B------:R-:W-:-:S04]  /*6d80*/  IMAD.U32 R5, RZ, RZ, UR21 ;  /* 0x00000015ff057e24 */ /* 0x000fc8000f8e00ff */
[----:B------:R-:W-:Y:S01]  /*6d90*/  FSETP.NE.FTZ.AND P0, PT, R12, RZ, PT ;  /* 0x000000ff0c00720b */ /* 0x000fe20003f15000 */
[----:B-----5:R-:W-:-:S05]  /*6da0*/  FADD.FTZ R9, R8, R9 ;  /* 0x0000000908097221 */ /* 0x020fca0000010000 */
[----:B------:R-:W-:-:S07]  /*6db0*/  FSETP.NE.FTZ.AND P2, PT, R9, RZ, PT ;  /* 0x000000ff0900720b */ /* 0x000fce0003f55000 */
[----:B------:R-:W1:Y:S01]  /*6dc0*/  @P0 MUFU.LG2 R4, R12 ;  /* 0x0000000c00040308 */ /* 0x000e620000000c00 */
[----:B------:R-:W-:-:S07]  /*6dd0*/  @P0 FMUL.FTZ R5, R5, 0.69314718246459960938 ;  /* 0x3f31721805050820 */ /* 0x000fce0000410000 */
[----:B------:R-:W5:Y:S08]  /*6de0*/  @P2 MUFU.LG2 R6, R9 ;  /* 0x0000000900062308 */ /* 0x000f700000000c00 */
[----:B------:R0:W-:Y:S01]  /*6df0*/  @P2 MUFU.RCP R10, R9 ;  /* 0x00000009000a2308 */ /* 0x0001e20000001000 */
[----:B-1----:R-:W-:-:S04]  /*6e00*/  @P0 FMUL.FTZ R4, R4, 0.69314718246459960938 ;  /* 0x3f31721804040820 */ /* 0x002fc80000410000 */
[----:B------:R-:W-:Y:S01]  /*6e10*/  @P0 FFMA.FTZ R20, R5, R0, R4 ;  /* 0x0000000005140223 */ /* 0x000fe20000010004 */
[----:B------:R-:W-:Y:S02]  /*6e20*/  WARPGROUP.DEPBAR.LE gsb0, 0x0 ;  /* 0x00008000000079c5 */ /* 0x000fe40000010000 */
[----:B------:R-:W-:Y:S01]  /*6e30*/  WARPGROUP.ARRIVE ;  /* 0x00000000000079c5 */ /* 0x000fe20000000000 */
[----:B------:R-:W-:Y:S02]  /*6e40*/  IMAD.U32 R5, RZ, RZ, UR21 ;  /* 0x00000015ff057e24 */ /* 0x000fe4000f8e00ff */
[----:B-----5:R-:W-:Y:S01]  /*6e50*/  @P2 FMUL.FTZ R6, R6, 0.69314718246459960938 ;  /* 0x3f31721806062820 */ /* 0x020fe20000410000 */
[----:B------:R-:W-:Y:S01]  /*6e60*/  IMAD.SHL.U32 R0, R154, 0x8, RZ ;  /* 0x000000089a007824 */ /* 0x000fe200078e00ff */
[----:B------:R1:W5:Y:S01]  /*6e70*/  @P0 MUFU.RCP R11, R12 ;  /* 0x0000000c000b0308 */ /* 0x0003620000001000 */
[----:B------:R-:W-:Y:S01]  /*6e80*/  @P2 FMUL.FTZ R5, R5, 0.69314718246459960938 ;  /* 0x3f31721805052820 */ /* 0x000fe20000410000 */
[----:B------:R-:W-:Y:S01]  /*6e90*/  HGMMA.64x64x16.F32.BF16 R120, gdesc[UR8].tnspB, R120, gsb0 ;  /* 0x40e00000087879f0 */ /* 0x000fe20008001878 */
[----:B------:R-:W-:Y:S01]  /*6ea0*/  UIADD3 UR10, UR6, 0x100, URZ ;  /* 0x00000100060a7890 */ /* 0x000fe2000fffe03f */
[----:B------:R-:W-:Y:S01]  /*6eb0*/  IMAD R15, R155, 0x40, R0 ;  /* 0x000000409b0f7824 */ /* 0x000fe200078e0200 */
[----:B------:R-:W-:Y:S01]  /*6ec0*/  UIADD3 UR8, UR4, 0x4, URZ ;  /* 0x0000000404087890 */ /* 0x000fe2000fffe03f */
[----:B------:R-:W-:Y:S01]  /*6ed0*/  @P2 FFMA.FTZ R21, R5, R3, R6 ;  /* 0x0000000305152223 */ /* 0x000fe20000010006 */
[----:B------:R-:W-:Y:S01]  /*6ee0*/  UMOV UR11, 0x40000040 ;  /* 0x40000040000b7882 */ /* 0x000fe20000000000 */
[----:B------:R-:W-:Y:S01]  /*6ef0*/  UMOV UR9, 0x40000040 ;  /* 0x4000004000097882 */ /* 0x000fe20000000000 */
[----:B------:R-:W-:-:S02]  /*6f00*/  WARPGROUP.DEPBAR.LE gsb0, 0x0 ;  /* 0x00008000000079c5 */ /* 0x000fc40000010000 */
        /* <DEDUP_REMOVED lines=60> */
[----:B------:R-:W-:Y:S01]  /*72d0*/  ULDC UR10, c[0x0][0xc44] ;  /* 0x00031100000a7ab9 */ /* 0x000fe20000000800 */
[----:B------:R-:W-:Y:S01]  /*72e0*/  UMOV UR8, UR40 ;  /* 0x0000002800087c82 */ /* 0x000fe20008000000 */
[----:B------:R-:W-:Y:S01]  /*72f0*/  UMOV UR9, UR5 ;  /* 0x0000000500097c82 */ /* 0x000fe20008000000 */
[----:B------:R-:W-:Y:S01]  /*7300*/  UIMAD UR10, UR10, UR7, UR43 ;  /* 0x000000070a0a72a4 */ /* 0x000fe2000f8e022b */
[----:B------:R-:W-:Y:S01]  /*7310*/  IMAD.U32 R28, RZ, RZ, UR8 ;  /* 0x00000008ff1c7e24 */ /* 0x000fe2000f8e00ff */
[----:B------:R-:W-:Y:S01]  /*7320*/  UMOV UR5, 0x40000040 ;  /* 0x4000004000057882 */ /* 0x000fe20000000000 */
[----:B------:R-:W-:Y:S01]  /*7330*/  UMOV UR7, 0x40000040 ;  /* 0x4000004000077882 */ /* 0x000fe20000000000 */
[----:B------:R-:W-:Y:S01]  /*7340*/  IMAD.U32 R29, RZ, RZ, UR9 ;  /* 0x00000009ff1d7e24 */ /* 0x000fe2000f8e00ff */
[----:B------:R-:W-:Y:S01]  /*7350*/  ISETP.NE.AND P2, PT, R19, 0x1, PT ;  /* 0x000000011300780c */ /* 0x000fe20003f45270 */
[----:B------:R-:W-:Y:S01]  /*7360*/  USHF.R.S32.HI UR11, URZ, 0x1f, UR10 ;  /* 0x0000001f3f0b7899 */ /* 0x000fe2000801140a */
[----:B------:R-:W-:Y:S01]  /*7370*/  IMAD.WIDE R14, R15, 0x2, R28 ;  /* 0x000000020f0e7825 */ /* 0x000fe200078e021c */
[----:B------:R-:W-:-:S03]  /*7380*/  ULDC.64 UR8, c[0x0][0xb90] ;  /* 0x0002e40000087ab9 */ /* 0x000fc60000000a00 */
[----:B----4-:R-:W-:-:S03]  /*7390*/  IMAD.WIDE R28, R13, 0x2, R28 ;  /* 0x000000020d1c7825 */ /* 0x010fc600078e021c */
[----:B------:R-:W-:-:S04]  /*73a0*/  LOP3.LUT R3, R28, 0x380, RZ, 0xc0, !PT ;  /* 0x000003801c037812 */ /* 0x000fc800078ec0ff */
[----:B------:R-:W4:Y:S01]  /*73b0*/  @P2 LDC R23, c[0x0][0xbec] ;  /* 0x0002fb00ff172b82 */ /* 0x000f220000000800 */
[C---:B------:R-:W-:Y:S02]  /*73c0*/  IADD3 R8, P0, R28.reuse, 0x60, RZ ;  /* 0x000000601c087810 */ /* 0x040fe40007f1e0ff */
[----:B------:R-:W-:Y:S02]  /*73d0*/  SHF.R.U64 R3, R3, 0x3, RZ ;  /* 0x0000000303037819 */ /* 0x000fe400000012ff */
[C---:B------:R-:W-:Y:S02]  /*73e0*/  IADD3 R6, P3, R28.reuse, 0x40, RZ ;  /* 0x000000401c067810 */ /* 0x040fe40007f7e0ff */
[----:B------:R-:W-:Y:S01]  /*73f0*/  IADD3 R4, P4, R28, 0x20, RZ ;  /* 0x000000201c047810 */ /* 0x000fe20007f9e0ff */
[----:B------:R-:W5:Y:S01]  /*7400*/  @P2 LDC R33, c[0x0][0xbf0] ;  /* 0x0002fc00ff212b82 */ /* 0x000f620000000800 */
[----:B------:R-:W-:Y:S01]  /*7410*/  LOP3.LUT R28, R3, R28, RZ, 0x3c, !PT ;  /* 0x0000001c031c7212 */ /* 0x000fe200078e3cff */
[----:B------:R-:W-:-:S02]  /*7420*/  WARPGROUP.DEPBAR.LE gsb0, 0x0 ;  /* 0x00008000000079c5 */ /* 0x000fc40000010000 */
[----:B------:R-:W-:-:S06]  /*7430*/  WARPGROUP.ARRIVE ;  /* 0x00000000000079c5 */ /* 0x000fcc0000000000 */
[----:B------:R-:W-:Y:S01]  /*7440*/  HGMMA.64x64x16.F32.BF16 R120, gdesc[UR4].tnspB, R120, gsb0 ;  /* 0x40e00000047879f0 */ /* 0x000fe20008001878 */
[----:B------:R-:W-:Y:S01]  /*7450*/  LOP3.LUT R3, R8, 0x380, RZ, 0xc0, !PT ;  /* 0x0000038008037812 */ /* 0x000fe200078ec0ff */
[----:B------:R-:W-:-:S03]  /*7460*/  IMAD R18, RZ, RZ, -UR43 ;  /* 0x8000002bff127e24 */ /* 0x000fc6000f8e02ff */
[----:B------:R-:W-:Y:S01]  /*7470*/  SHF.R.U64 R3, R3, 0x3, RZ ;  /* 0x0000000303037819 */ /* 0x000fe200000012ff */
[----:B------:R-:W-:Y:S01]  /*7480*/  UIMAD UR4, UR11, UR8, URZ ;  /* 0x000000080b0472a4 */ /* 0x000fe2000f8e023f */
[----:B--2---:R-:W-:Y:S02]  /*7490*/  IMAD R18, R7, R18, UR41 ;  /* 0x0000002907127e24 */ /* 0x004fe4000f8e0212 */
[----:B------:R-:W-:Y:S02]  /*74a0*/  LOP3.LUT R26, R3, R8, RZ, 0x3c, !PT ;  /* 0x00000008031a7212 */ /* 0x000fe400078e3cff */
[----:B------:R-:W-:Y:S01]  /*74b0*/  LOP3.LUT R3, R4, 0x380, RZ, 0xc0, !PT ;  /* 0x0000038004037812 */ /* 0x000fe200078ec0ff */
[----:B------:R-:W-:Y:S01]  /*74c0*/  UIMAD.WIDE.U32 UR6, UR10, UR8, URZ ;  /* 0x000000080a0672a5 */ /* 0x000fe2000f8e003f */
[----:B---3--:R-:W-:Y:S01]  /*74d0*/  IMAD R38, R18, 0xc0, R32 ;  /* 0x000000c012267824 */ /* 0x008fe200078e0220 */
[----:B------:R-:W-:Y:S01]  /*74e0*/  UIMAD UR4, UR10, UR9, UR4 ;  /* 0x000000090a0472a4 */ /* 0x000fe2000f8e0204 */
[----:B------:R-:W-:Y:S01]  /*74f0*/  SHF.R.U64 R3, R3, 0x3, RZ ;  /* 0x0000000303037819 */ /* 0x000fe200000012ff */
[----:B------:R-:W-:Y:S01]  /*7500*/  IMAD.X R27, RZ, RZ, R29, P0 ;  /* 0x000000ffff1b7224 */ /* 0x000fe200000e061d */
[----:B------:R-:W-:Y:S01]  /*7510*/  IADD3 R13, P0, R14, 0x1800, RZ ;  /* 0x000018000e0d7810 */ /* 0x000fe20007f1e0ff */
[----:B------:R-:W-:Y:S01]  /*7520*/  UIADD3 UR4, UR7, UR4, URZ ;  /* 0x0000000407047290 */ /* 0x000fe2000fffe03f */
[----:B------:R-:W-:Y:S01]  /*7530*/  LOP3.LUT R8, R3, R4, RZ, 0x3c, !PT ;  /* 0x0000000403087212 */ /* 0x000fe200078e3cff */
[----:B----4-:R-:W-:-:S04]  /*7540*/  @P2 IMAD.HI.U32 R4, R38, R23, RZ ;  /* 0x0000001726042227 */ /* 0x010fc800078e00ff */
[--C-:B0-----:R-:W-:Y:S01]  /*7550*/  IMAD.X R9, RZ, RZ, R29.reuse, P4 ;  /* 0x000000ffff097224 */ /* 0x101fe200020e061d */
[----:B------:R-:W-:Y:S01]  /*7560*/  IADD3 R23, P4, R14, 0x4800, RZ ;  /* 0x000048000e177810 */ /* 0x000fe20007f9e0ff */
[----:B------:R-:W-:Y:S01]  /*7570*/  IMAD.MOV.U32 R3, RZ, RZ, R38 ;  /* 0x000000ffff037224 */ /* 0x000fe200078e0026 */
[----:B-1----:R-:W-:Y:S01]  /*7580*/  LOP3.LUT R12, R13, 0x380, RZ, 0xc0, !PT ;  /* 0x000003800d0c7812 */ /* 0x002fe200078ec0ff */
[----:B------:R-:W-:Y:S01]  /*7590*/  IMAD.U32 R31, RZ, RZ, UR7 ;  /* 0x00000007ff1f7e24 */ /* 0x000fe2000f8e00ff */
[----:B-----5:R-:W-:Y:S01]  /*75a0*/  @P2 SHF.R.U32.HI R3, RZ, R33, R4 ;  /* 0x00000021ff032219 */ /* 0x020fe20000011604 */
[----:B------:R-:W-:Y:S01]  /*75b0*/  IMAD.U32 R30, RZ, RZ, UR6 ;  /* 0x00000006ff1e7e24 */ /* 0x000fe2000f8e00ff */
[----:B------:R-:W-:Y:S01]  /*75c0*/  LOP3.LUT R4, R23, 0x380, RZ, 0xc0, !PT ;  /* 0x0000038017047812 */ /* 0x000fe200078ec0ff */
[----:B------:R-:W-:Y:S01]  /*75d0*/  IMAD.U32 R31, RZ, RZ, UR4 ;  /* 0x00000004ff1f7e24 */ /* 0x000fe2000f8e00ff */
[----:B------:R-:W-:Y:S01]  /*75e0*/  SHF.R.U64 R12, R12, 0x3, RZ ;  /* 0x000000030c0c7819 */ /* 0x000fe200000012ff */
[----:B------:R-:W-:Y:S01]  /*75f0*/  IMAD.X R25, RZ, RZ, R29, P3 ;  /* 0x000000ffff197224 */ /* 0x000fe200018e061d */
[----:B------:R-:W-:Y:S01]  /*7600*/  USHF.R.S32.HI UR7, URZ, 0x1f, UR45 ;  /* 0x0000001f3f077899 */ /* 0x000fe2000801142d */
[----:B------:R-:W-:Y:S01]  /*7610*/  MOV R59, R28 ;  /* 0x0000001c003b7202 */ /* 0x000fe20000000f00 */
[----:B------:R-:W-:Y:S01]  /*7620*/  IMAD.WIDE.U32 R28, R36, UR45, R30 ;  /* 0x0000002d241c7c25 */ /* 0x000fe2000f8e001e */
[----:B------:R-:W-:Y:S01]  /*7630*/  SHF.R.U64 R4, R4, 0x3, RZ ;  /* 0x0000000304047819 */ /* 0x000fe200000012ff */
[----:B------:R-:W-:Y:S01]  /*7640*/  ULDC.64 UR4, c[0x0][0xb88] ;  /* 0x0002e20000047ab9 */ /* 0x000fe20000000a00 */
[----:B------:R-:W-:Y:S01]  /*7650*/  LOP3.LUT R5, R6, 0x380, RZ, 0xc0, !PT ;  /* 0x0000038006057812 */ /* 0x000fe200078ec0ff */
[--C-:B------:R-:W-:Y:S01]  /*7660*/  IMAD.MOV R34, RZ, RZ, -R3.reuse ;  /* 0x000000ffff227224 */ /* 0x100fe200078e0a03 */
[----:B------:R-:W-:Y:S01]  /*7670*/  LOP3.LUT R12, R12, R13, RZ, 0x3c, !PT ;  /* 0x0000000d0c0c7212 */ /* 0x000fe200078e3cff */
[----:B------:R-:W-:Y:S01]  /*7680*/  IMAD.U32 R33, RZ, RZ, UR12 ;  /* 0x0000000cff217e24 */ /* 0x000fe2000f8e00ff */
[----:B------:R-:W-:Y:S01]  /*7690*/  IADD3.X R13, RZ, R15, RZ, P0, !PT ;  /* 0x0000000fff0d7210 */ /* 0x000fe200007fe4ff */
[----:B------:R-:W-:Y:S01]  /*76a0*/  IMAD R32, R36, UR7, RZ ;  /* 0x0000000724207c24 */ /* 0x000fe2000f8e02ff */
[----:B------:R-:W-:Y:S01]  /*76b0*/  LOP3.LUT R4, R4, R23, RZ, 0x3c, !PT ;  /* 0x0000001704047212 */ /* 0x000fe200078e3cff */
[----:B------:R-:W-:Y:S01]  /*76c0*/  IMAD R23, R19, R34, R38 ;  /* 0x0000002213177224 */ /* 0x000fe200078e0226 */
[----:B------:R-:W-:Y:S01]  /*76d0*/  SHF.R.S32.HI R31, RZ, 0x1f, R3 ;  /* 0x0000001fff1f7819 */ /* 0x000fe20000011403 */
[----:B------:R-:W-:Y:S01]  /*76e0*/  IMAD R54, R18, 0xc0, R40 ;  /* 0x000000c012367824 */ /* 0x000fe200078e0228 */
[----:B------:R-:W-:Y:S01]  /*76f0*/  IADD3 R28, P0, R3, R28, RZ ;  /* 0x0000001c031c7210 */ /* 0x000fe20007f1e0ff */
[----:B------:R-:W-:Y:S01]  /*7700*/  @!P1 VIADD R3, R33, 0x30860 ;  /* 0x0003086021039836 */ /* 0x000fe20000000000 */
[----:B------:R-:W-:Y:S01]  /*7710*/  SHF.R.U64 R5, R5, 0x3, RZ ;  /* 0x0000000305057819 */ /* 0x000fe200000012ff */
[----:B------:R-:W-:Y:S01]  /*7720*/  IMAD R32, R37, UR45, R32 ;  /* 0x0000002d25207c24 */ /* 0x000fe2000f8e0220 */
[----:B------:R-:W-:Y:S01]  /*7730*/  SHF.R.S32.HI R30, RZ, 0x1f, R23 ;  /* 0x0000001fff1e7819 */ /* 0x000fe20000011417 */
[----:B------:R-:W-:Y:S01]  /*7740*/  ULDC.64 UR8, c[0x0][0xae8] ;  /* 0x0002ba0000087ab9 */ /* 0x000fe20000000a00 */
[----:B------:R-:W-:-:S02]  /*7750*/  @!P1 PRMT R3, RZ, 0x654, R3 ;  /* 0x00000654ff039816 */ /* 0x000fc40000000003 */
[----:B------:R-:W-:Y:S01]  /*7760*/  LOP3.LUT R24, R5, R6, RZ, 0x3c, !PT ;  /* 0x0000000605187212 */ /* 0x000fe200078e3cff */
[----:B------:R-:W-:Y:S01]  /*7770*/  IMAD R30, R30, UR4, RZ ;  /* 0x000000041e1e7c24 */ /* 0x000fe2000f8e02ff */
[----:B------:R-:W-:Y:S02]  /*7780*/  IADD3.X R29, R31, R29, R32, P0, !PT ;  /* 0x0000001d1f1d7210 */ /* 0x000fe400007fe420 */
[----:B------:R-:W-:Y:S01]  /*7790*/  MOV R56, R26 ;  /* 0x0000001a00387202 */ /* 0x000fe20000000f00 */
[C---:B------:R-:W-:Y:S01]  /*77a0*/  IMAD R27, R23.reuse, UR5, R30 ;  /* 0x00000005171b7c24 */ /* 0x040fe2000f8e021e */
[----:B------:R-:W-:Y:S01]  /*77b0*/  MOV R57, R24 ;  /* 0x0000001800397202 */ /* 0x000fe20000000f00 */
[----:B------:R-:W-:Y:S01]  /*77c0*/  IMAD.WIDE.U32 R24, R23, UR4, R28 ;  /* 0x0000000417187c25 */ /* 0x000fe2000f8e001c */
[----:B------:R-:W-:Y:S01]  /*77d0*/  ULDC.64 UR4, c[0x0][0xb50] ;  /* 0x0002d40000047ab9 */ /* 0x000fe20000000a00 */
[----:B------:R-:W-:Y:S02]  /*77e0*/  WARPGROUP.DEPBAR.LE gsb0, 0x0 ;  /* 0x00008000000079c5 */ /* 0x000fe40000010000 */
[----:B------:R0:W-:Y:S01]  /*77f0*/  @!P1 SYNCS.ARRIVE.TRANS64.RED.A1T0 RZ, [R3+URZ], RZ ;  /* 0x000000ff03ff99a7 */ /* 0x0001e2000810043f */
[----:B------:R-:W-:Y:S01]  /*7800*/  LEA R47, P0, R24, UR4, 0x2 ;  /* 0x00000004182f7c11 */ /* 0x000fe2000f8010ff */
[----:B------:R-:W-:Y:S01]  /*7810*/  FMUL.FTZ R23, R125, R11 ;  /* 0x0000000b7d177220 */ /* 0x000fe20000410000 */
[----:B------:R-:W-:Y:S01]  /*7820*/  MOV R58, R8 ;  /* 0x00000008003a7202 */ /* 0x000fe20000000f00 */
[----:B0-----:R-:W-:-:S02]  /*7830*/  IMAD.IADD R3, R25, 0x1, R27 ;  /* 0x0000000119037824 */ /* 0x001fc400078e021b */
[-C--:B------:R-:W-:Y:S01]  /*7840*/  FMUL.FTZ R8, R121, R11.reuse ;  /* 0x0000000b79087220 */ /* 0x080fe20000410000 */
        /* <DEDUP_REMOVED lines=13> */
[----:B------:R-:W-:Y:S01]  /*7920*/  FMUL.FTZ R45, R148, R11 ;  /* 0x0000000b942d7220 */ /* 0x000fe20000410000 */
[----:B------:R-:W-:Y:S01]  /*7930*/  LEA.HI.X R60, R24, UR5, R3, 0x2, P0 ;  /* 0x00000005183c7c11 */ /* 0x000fe200080f1403 */
        /* <DEDUP_REMOVED lines=16> */
[----:B------:R-:W-:Y:S01]  /*7a40*/  F2FP.BF16.F32.PACK_AB R8, R8, R9 ;  /* 0x000000090808723e */ /* 0x000fe200000010ff */
[----:B------:R-:W-:Y:S01]  /*7a50*/  ULDC UR4, c[0x0][0xa88] ;  /* 0x0002a20000047ab9 */ /* 0x000fe20000000800 */
[----:B------:R-:W-:-:S02]  /*7a60*/  F2FP.BF16.F32.PACK_AB R9, R11, R24 ;  /* 0x000000180b09723e */ /* 0x000fc400000010ff */
[----:B------:R-:W-:Y:S02]  /*7a70*/  F2FP.BF16.F32.PACK_AB R10, R23, R26 ;  /* 0x0000001a170a723e */ /* 0x000fe400000010ff */
[----:B------:R-:W-:Y:S01]  /*7a80*/  F2FP.BF16.F32.PACK_AB R11, R25, R28 ;  /* 0x0000001c190b723e */ /* 0x000fe200000010ff */
[----:B------:R-:W-:Y:S01]  /*7a90*/  BAR.SYNC.DEFER_BLOCKING 0x1, 0x180 ;  /* 0x0046000000007b1d */ /* 0x000fe20000010000 */
[----:B------:R-:W-:Y:S01]  /*7aa0*/  F2FP.BF16.F32.PACK_AB R24, R27, R30 ;  /* 0x0000001e1b18723e */ /* 0x000fe200000010ff */
[----:B------:R-:W-:Y:S01]  /*7ab0*/  IMAD R3, R19, UR4, RZ ;  /* 0x0000000413037c24 */ /* 0x000fe2000f8e02ff */
[----:B------:R-:W-:Y:S02]  /*7ac0*/  F2FP.BF16.F32.PACK_AB R25, R29, R32 ;  /* 0x000000201d19723e */ /* 0x000fe400000010ff */
[----:B------:R-:W-:Y:S02]  /*7ad0*/  F2FP.BF16.F32.PACK_AB R26, R31, R34 ;  /* 0x000000221f1a723e */ /* 0x000fe400000010ff */
[----:B------:R-:W-:Y:S01]  /*7ae0*/  F2FP.BF16.F32.PACK_AB R27, R33, R36 ;  /* 0x00000024211b723e */ /* 0x000fe200000010ff */
[----:B------:R-:W-:Y:S01]  /*7af0*/  VIADD R52, R54, 0x8 ;  /* 0x0000000836347836 */ /* 0x000fe20000000000 */
[----:B------:R-:W-:-:S02]  /*7b00*/  F2FP.BF16.F32.PACK_AB R28, R35, R38 ;  /* 0x00000026231c723e */ /* 0x000fc400000010ff */
[----:B------:R-:W-:Y:S02]  /*7b10*/  F2FP.BF16.F32.PACK_AB R29, R37, R40 ;  /* 0x00000028251d723e */ /* 0x000fe400000010ff */
[----:B------:R-:W-:Y:S02]  /*7b20*/  F2FP.BF16.F32.PACK_AB R30, R39, R42 ;  /* 0x0000002a271e723e */ /* 0x000fe400000010ff */
[----:B------:R-:W-:Y:S02]  /*7b30*/  F2FP.BF16.F32.PACK_AB R31, R41, R44 ;  /* 0x0000002c291f723e */ /* 0x000fe400000010ff */
[----:B------:R-:W-:Y:S02]  /*7b40*/  LOP3.LUT P0, RZ, R156, 0x3, RZ, 0xc0, !PT ;  /* 0x000000039cff7812 */ /* 0x000fe4000780c0ff */
[----:B------:R-:W-:Y:S02]  /*7b50*/  F2FP.BF16.F32.PACK_AB R48, R48, R43 ;  /* 0x0000002b3030723e */ /* 0x000fe400000010ff */
[----:B------:R-:W-:-:S02]  /*7b60*/  F2FP.BF16.F32.PACK_AB R49, R49, R46 ;  /* 0x0000002e3131723e */ /* 0x000fc400000010ff */
[----:B------:R-:W-:Y:S02]  /*7b70*/  F2FP.BF16.F32.PACK_AB R50, R50, R45 ;  /* 0x0000002d3232723e */ /* 0x000fe400000010ff */
[----:B------:R-:W-:Y:S01]  /*7b80*/  F2FP.BF16.F32.PACK_AB R51, R51, R150 ;  /* 0x000000963333723e */ /* 0x000fe200000010ff */
[----:B------:R0:W-:Y:S01]  /*7b90*/  STSM.16.M88.4 [R59], R8 ;  /* 0x000000083b007844 */ /* 0x0001e20000000200 */
[----:B------:R-:W-:-:S03]  /*7ba0*/  ISETP.GE.OR P1, PT, R54, R3, P0 ;  /* 0x000000033600720c */ /* 0x000fc60000726670 */
[----:B------:R1:W-:Y:S01]  /*7bb0*/  STSM.16.M88.4 [R58], R24 ;  /* 0x000000183a007844 */ /* 0x0003e20000000200 */
[----:B------:R-:W-:-:S03]  /*7bc0*/  ISETP.GE.OR P0, PT, R52, R3, P0 ;  /* 0x000000033400720c */ /* 0x000fc60000706670 */
[----:B------:R-:W-:Y:S04]  /*7bd0*/  STSM.16.M88.4 [R57], R28 ;  /* 0x0000001c39007844 */ /* 0x000fe80000000200 */
[----:B------:R-:W-:Y:S04]  /*7be0*/  STSM.16.M88.4 [R56], R48 ;  /* 0x0000003038007844 */ /* 0x000fe80000000200 */
[----:B------:R-:W-:Y:S01]  /*7bf0*/  SHFL.IDX PT, R52, R47, RZ, 0x1c1f ;  /* 0x001c1fff2f347589 */ /* 0x000fe200000e0000 */
[C---:B------:R-:W-:Y:S01]  /*7c00*/  IADD3 R7, P3, R14.reuse, 0x3000, RZ ;  /* 0x000030000e077810 */ /* 0x040fe20007f7e0ff */
[----:B0-----:R-:W0:Y:S02]  /*7c10*/  @P2 LDC R8, c[0x0][0xbec] ;  /* 0x0002fb00ff082b82 */ /* 0x001e240000000800 */
[----:B------:R-:W2:Y:S06]  /*7c20*/  SHFL.IDX PT, R53, R60, RZ, 0x1c1f ;  /* 0x001c1fff3c357589 */ /* 0x000eac00000e0000 */
[----:B------:R-:W-:Y:S06]  /*7c30*/  BAR.SYNC.DEFER_BLOCKING 0x1, 0x180 ;  /* 0x0046000000007b1d */ /* 0x000fec0000010000 */
[----:B------:R-:W-:Y:S01]  /*7c40*/  SHFL.IDX PT, R55, R60, 0x1, 0x1c1f ;  /* 0x003c1f003c377f89 */ /* 0x000fe200000e0000 */
[----:B------:R-:W-:Y:S01]  /*7c50*/  LOP3.LUT R5, R14, 0x380, RZ, 0xc0, !PT ;  /* 0x000003800e057812 */ /* 0x000fe200078ec0ff */
[----:B-1----:R-:W1:Y:S02]  /*7c60*/  @P2 LDC R24, c[0x0][0xbf0] ;  /* 0x0002fc00ff182b82 */ /* 0x002e640000000800 */
[----:B------:R-:W3:Y:S01]  /*7c70*/  SHFL.IDX PT, R54, R47, 0x1, 0x1c1f ;  /* 0x003c1f002f367f89 */ /* 0x000ee200000e0000 */
[----:B------:R-:W-:-:S02]  /*7c80*/  LOP3.LUT R6, R7, 0x380, RZ, 0xc0, !PT ;  /* 0x0000038007067812 */ /* 0x000fc400078ec0ff */
[----:B------:R-:W-:Y:S02]  /*7c90*/  SHF.R.U64 R5, R5, 0x3, RZ ;  /* 0x0000000305057819 */ /* 0x000fe400000012ff */
[----:B------:R-:W-:Y:S01]  /*7ca0*/  SHF.R.U64 R6, R6, 0x3, RZ ;  /* 0x0000000306067819 */ /* 0x000fe200000012ff */
[----:B------:R-:W4:Y:S01]  /*7cb0*/  LDC.64 R10, c[0x0][0xae0] ;  /* 0x0002b800ff0a7b82 */ /* 0x000f220000000a00 */
[----:B------:R-:W-:Y:S02]  /*7cc0*/  LOP3.LUT R14, R5, R14, RZ, 0x3c, !PT ;  /* 0x0000000e050e7212 */ /* 0x000fe400078e3cff */
[----:B------:R-:W-:Y:S01]  /*7cd0*/  LOP3.LUT R6, R6, R7, RZ, 0x3c, !PT ;  /* 0x0000000706067212 */ /* 0x000fe200078e3cff */
[--C-:B------:R-:W-:Y:S02]  /*7ce0*/  IMAD.X R7, RZ, RZ, R15.reuse, P3 ;  /* 0x000000ffff077224 */ /* 0x100fe400018e060f */
[----:B------:R-:W-:Y:S01]  /*7cf0*/  IMAD.X R5, RZ, RZ, R15, P4 ;  /* 0x000000ffff057224 */ /* 0x000fe200020e060f */
[----:B--2---:R2:W-:Y:S04]  /*7d00*/  @!P1 ST.E desc[UR46][R52.64], R20 ;  /* 0x0000001434009985 */ /* 0x0045e8000c10192e */
[----:B---3--:R-:W-:Y:S04]  /*7d10*/  @!P0 ST.E desc[UR46][R54.64], R21 ;  /* 0x0000001536008985 */ /* 0x008fe8000c10192e */
[----:B------:R-:W3:Y:S04]  /*7d20*/  LD.E.128 R32, desc[UR46][R14.64] ;  /* 0x0000002e0e207980 */ /* 0x000ee8000c101d00 */
[----:B------:R-:W5:Y:S04]  /*7d30*/  LD.E.128 R36, desc[UR46][R12.64] ;  /* 0x0000002e0c247980 */ /* 0x000f68000c101d00 */
[----:B------:R-:W5:Y:S04]  /*7d40*/  LD.E.128 R40, desc[UR46][R6.64] ;  /* 0x0000002e06287980 */ /* 0x000f68000c101d00 */
[----:B------:R0:W5:Y:S01]  /*7d50*/  LD.E.128 R44, desc[UR46][R4.64] ;  /* 0x0000002e042c7980 */ /* 0x000162000c101d00 */
[----:B------:R-:W-:Y:S01]  /*7d60*/  IMAD R9, R154, 0x30, R155 ;  /* 0x000000309a097824 */ /* 0x000fe200078e029b */
[----:B------:R-:W-:-:S02]  /*7d70*/  UIMAD UR6, UR11, UR8, URZ ;  /* 0x000000080b0672a4 */ /* 0x000fc4000f8e023f */
[----:B------:R-:W-:Y:S01]  /*7d80*/  UIMAD.WIDE.U32 UR4, UR10, UR8, URZ ;  /* 0x000000080a0472a5 */ /* 0x000fe2000f8e003f */
[C---:B------:R-:W-:Y:S01]  /*7d90*/  IMAD R9, R18.reuse, 0xc0, R9 ;  /* 0x000000c012097824 */ /* 0x040fe200078e0209 */
[----:B------:R-:W-:Y:S01]  /*7da0*/  UIMAD UR6, UR10, UR9, UR6 ;  /* 0x000000090a0672a4 */ /* 0x000fe2000f8e0206 */
[----:B--2---:R-:W-:Y:S01]  /*7db0*/  IMAD R20, R18, 0xc0, R155 ;  /* 0x000000c012147824 */ /* 0x004fe200078e029b */
[----:B------:R-:W-:Y:S01]  /*7dc0*/  @!PT LDS RZ, [RZ] ;  /* 0x00000000fffff984 */ /* 0x000fe20000000800 */
[----:B------:R-:W-:Y:S01]  /*7dd0*/  @!PT LDS RZ, [RZ] ;  /* 0x00000000fffff984 */ /* 0x000fe20000000800 */
[----:B------:R-:W-:Y:S01]  /*7de0*/  @!PT LDS RZ, [RZ] ;  /* 0x00000000fffff984 */ /* 0x000fe20000000800 */
[----:B------:R-:W-:Y:S01]  /*7df0*/  @!PT LDS RZ, [RZ] ;  /* 0x00000000fffff984 */ /* 0x000fe20000000800 */
[----:B------:R2:W-:Y:S06]  /*7e00*/  MEMBAR.ALL.CTA ;  /* 0x0000000000007992 */ /* 0x0005ec0000008000 */
[----:B--2---:R-:W2:Y:S01]  /*7e10*/  FENCE.VIEW.ASYNC.S ;  /* 0x00000000000073c6 */ /* 0x004ea20000000000 */
[----:B------:R-:W-:Y:S01]  /*7e20*/  ULDC.64 UR8, c[0x0][0xaf0] ;  /* 0x0002bc0000087ab9 */ /* 0x000fe20000000a00 */
[----:B0-----:R-:W-:Y:S01]  /*7e30*/  @P2 IMAD.HI.U32 R5, R9, R8, RZ ;  /* 0x0000000809052227 */ /* 0x001fe200078e00ff */
[----:B------:R-:W-:-:S03]  /*7e40*/  UIADD3 UR5, UR5, UR6, URZ ;  /* 0x0000000605057290 */ /* 0x000fc6000fffe03f */
[----:B------:R-:W-:Y:S01]  /*7e50*/  IMAD.MOV.U32 R4, RZ, RZ, R9 ;  /* 0x000000ffff047224 */ /* 0x000fe200078e0009 */
[----:B-1----:R-:W-:Y:S01]  /*7e60*/  @P2 SHF.R.U32.HI R4, RZ, R24, R5 ;  /* 0x00000018ff042219 */ /* 0x002fe20000011605 */
[----:B------:R-:W-:Y:S02]  /*7e70*/  UIMAD UR6, UR7, UR8, URZ ;  /* 0x00000008070672a4 */ /* 0x000fe4000f8e023f */
[----:B------:R-:W-:Y:S01]  /*7e80*/  UIMAD.WIDE.U32 UR4, UR45, UR8, UR4 ;  /* 0x000000082d0472a5 */ /* 0x000fe2000f8e0004 */
[--C-:B------:R-:W-:Y:S01]  /*7e90*/  SHF.R.S32.HI R5, RZ, 0x1f, R4.reuse ;  /* 0x0000001fff057819 */ /* 0x100fe20000011404 */
[----:B------:R-:W-:Y:S01]  /*7ea0*/  UIMAD UR6, UR45, UR9, UR6 ;  /* 0x000000092d0672a4 */ /* 0x000fe2000f8e0206 */
[----:B------:R-:W-:-:S03]  /*7eb0*/  IMAD.MOV R6, RZ, RZ, -R4 ;  /* 0x000000ffff067224 */ /* 0x000fc600078e0a04 */
[----:B------:R-:W-:Y:S01]  /*7ec0*/  UIADD3 UR5, UR5, UR6, URZ ;  /* 0x0000000605057290 */ /* 0x000fe2000fffe03f */
[----:B------:R-:W-:Y:S02]  /*7ed0*/  IMAD R19, R19, R6, R9 ;  /* 0x0000000613137224 */ /* 0x000fe400078e0209 */
[----:B----4-:R-:W-:-:S03]  /*7ee0*/  IMAD R5, R5, R10, RZ ;  /* 0x0000000a05057224 */ /* 0x010fc600078e02ff */
[----:B------:R-:W-:Y:S01]  /*7ef0*/  SHF.R.S32.HI R6, RZ, 0x1f, R19 ;  /* 0x0000001fff067819 */ /* 0x000fe20000011413 */
[C---:B------:R-:W-:Y:S02]  /*7f00*/  IMAD R7, R4.reuse, R11, R5 ;  /* 0x0000000b04077224 */ /* 0x040fe400078e0205 */
[----:B------:R-:W-:Y:S01]  /*7f10*/  IMAD.WIDE.U32 R4, R4, R10, UR4 ;  /* 0x0000000404047e25 */ /* 0x000fe2000f8e000a */
[----:B------:R-:W-:-:S03]  /*7f20*/  ULDC.64 UR4, c[0x0][0xad8] ;  /* 0x0002b60000047ab9 */ /* 0x000fc60000000a00 */
[----:B------:R-:W-:Y:S02]  /*7f30*/  IMAD.IADD R5, R5, 0x1, R7 ;  /* 0x0000000105057824 */ /* 0x000fe400078e0207 */
[----:B------:R-:W-:Y:S02]  /*7f40*/  IMAD R6, R6, UR4, RZ ;  /* 0x0000000406067c24 */ /* 0x000fe4000f8e02ff */
[----:B------:R-:W-:-:S04]  /*7f50*/  IMAD.WIDE.U32 R4, R19, UR4, R4 ;  /* 0x0000000413047c25 */ /* 0x000fc8000f8e0004 */
[----:B------:R-:W-:Y:S01]  /*7f60*/  IMAD R7, R19, UR5, R6 ;  /* 0x0000000513077c24 */ /* 0x000fe2000f8e0206 */
[----:B------:R-:W-:Y:S02]  /*7f70*/  ULDC.64 UR4, c[0x0][0xa80] ;  /* 0x0002a00000047ab9 */ /* 0x000fe40000000a00 */
[----:B------:R-:W-:Y:S01]  /*7f80*/  LEA R13, P0, R4, UR4, 0x1 ;  /* 0x00000004040d7c11 */ /* 0x000fe2000f8008ff */
[----:B------:R-:W-:Y:S01]  /*7f90*/  IMAD.IADD R5, R5, 0x1, R7 ;  /* 0x0000000105057824 */ /* 0x000fe200078e0207 */
[----:B------:R-:W-:-:S04]  /*7fa0*/  ULDC UR4, c[0x0][0xac8] ;  /* 0x0002b20000047ab9 */ /* 0x000fc80000000800 */
[----:B------:R-:W-:Y:S01]  /*7fb0*/  LEA.HI.X R15, R4, UR5, R5, 0x1, P0 ;  /* 0x00000005040f7c11 */ /* 0x000fe200080f0c05 */
[----:B--2---:R-:W-:Y:S01]  /*7fc0*/  SHFL.IDX PT, R6, R13, 0x1, 0x181f ;  /* 0x00381f000d067f89 */ /* 0x004fe200000e0000 */
[----:B------:R-:W-:-:S03]  /*7fd0*/  VIADD R12, R20, 0x30 ;  /* 0x00000030140c7836 */ /* 0x000fc60000000000 */
[----:B------:R-:W-:Y:S01]  /*7fe0*/  SHFL.IDX PT, R4, R13, RZ, 0x181f ;  /* 0x00181fff0d047589 */ /* 0x000fe200000e0000 */
[----:B------:R-:W-:-:S03]  /*7ff0*/  VIADD R14, R20, 0x60 ;  /* 0x00000060140e7836 */ /* 0x000fc60000000000 */
[----:B------:R-:W0:Y:S01]  /*8000*/  SHFL.IDX PT, R5, R15, RZ, 0x181f ;  /* 0x00181fff0f057589 */ /* 0x000e2200000e0000 */
[----:B------:R-:W-:Y:S01]  /*8010*/  ISETP.GE.AND P0, PT, R0, UR4, PT ;  /* 0x0000000400007c0c */ /* 0x000fe2000bf06270 */
[C---:B------:R-:W-:Y:S02]  /*8020*/  VIADD R18, R20.reuse, 0x90 ;  /* 0x0000009014127836 */ /* 0x040fe40000000000 */
[----:B------:R-:W1:Y:S04]  /*8030*/  SHFL.IDX PT, R7, R15, 0x1, 0x181f ;  /* 0x00381f000f077f89 */ /* 0x000e6800000e0000 */
[----:B------:R-:W-:Y:S04]  /*8040*/  SHFL.IDX PT, R8, R13, 0x2, 0x181f ;  /* 0x00581f000d087f89 */ /* 0x000fe800000e0000 */
[----:B------:R-:W2:Y:S04]  /*8050*/  SHFL.IDX PT, R9, R15, 0x2, 0x181f ;  /* 0x00581f000f097f89 */ /* 0x000ea800000e0000 */
[----:B------:R-:W-:Y:S04]  /*8060*/  SHFL.IDX PT, R10, R13, 0x3, 0x181f ;  /* 0x00781f000d0a7f89 */ /* 0x000fe800000e0000 */
[----:B------:R-:W4:Y:S01]  /*8070*/  SHFL.IDX PT, R11, R15, 0x3, 0x181f ;  /* 0x00781f000f0b7f89 */ /* 0x000f2200000e0000 */
[----:B------:R-:W-:-:S02]  /*8080*/  ISETP.GE.OR P1, PT, R20, R3, P0 ;  /* 0x000000031400720c */ /* 0x000fc40000726670 */
[-C--:B------:R-:W-:Y:S02]  /*8090*/  ISETP.GE.OR P2, PT, R12, R3.reuse, P0 ;  /* 0x000000030c00720c */ /* 0x080fe40000746670 */
[-C--:B------:R-:W-:Y:S02]  /*80a0*/  ISETP.GE.OR P3, PT, R14, R3.reuse, P0 ;  /* 0x000000030e00720c */ /* 0x080fe40000766670 */
[----:B------:R-:W-:Y:S02]  /*80b0*/  ISETP.GE.OR P0, PT, R18, R3, P0 ;  /* 0x000000031200720c */ /* 0x000fe40000706670 */
[----:B------:R-:W5:Y:S01]  /*80c0*/  LDC R3, c[0x0][0xc34] ;  /* 0x00030d00ff037b82 */ /* 0x000f620000000800 */
[----:B------:R-:W-:-:S04]  /*80d0*/  UIADD3 UR4, UR40, 0x30820, URZ ;  /* 0x0003082028047890 */ /* 0x000fc8000fffe03f */
[----:B------:R-:W-:Y:S01]  /*80e0*/  UPRMT UR4, URZ, 0x654, UR4 ;  /* 0x000006543f047896 */ /* 0x000fe20008000004 */
[----:B0-----:R-:W-:-:S04]  /*80f0*/  @!P1 IMAD.WIDE R4, R0, 0x2, R4 ;  /* 0x0000000200049825 */ /* 0x001fc800078e0204 */
[----:B-1----:R-:W-:-:S04]  /*8100*/  @!P2 IMAD.WIDE R6, R0, 0x2, R6 ;  /* 0x000000020006a825 */ /* 0x002fc800078e0206 */
[----:B------:R-:W-:Y:S01]  /*8110*/  SYNCS.ARRIVE.TRANS64.RED.A1T0 RZ, [UR4], RZ ;  /* 0x000000ffffff79a7 */ /* 0x000fe20008100404 */
[----:B------:R-:W-:Y:S01]  /*8120*/  ULDC UR4, c[0x0][0xc] ;  /* 0x0000030000047ab9 */ /* 0x000fe20000000800 */
[----:B--2---:R-:W-:Y:S01]  /*8130*/  @!P3 IMAD.WIDE R8, R0, 0x2, R8 ;  /* 0x000000020008b825 */ /* 0x004fe200078e0208 */
[----:B------:R-:W-:-:S03]  /*8140*/  UIADD3 UR41, UR4, UR41, URZ ;  /* 0x0000002904297290 */ /* 0x000fc6000fffe03f */
[----:B----4-:R-:W-:Y:S01]  /*8150*/  @!P0 IMAD.WIDE R10, R0, 0x2, R10 ;  /* 0x00000002000a8825 */ /* 0x010fe200078e020a */
[----:B------:R-:W-:-:S04]  /*8160*/  UIADD3 UR39, UR39, 0x1, URZ ;  /* 0x0000000127277890 */ /* 0x000fc8000fffe03f */
[----:B------:R-:W-:-:S04]  /*8170*/  UISETP.NE.AND UP0, UPT, UR39, 0x2, UPT ;  /* 0x000000022700788c */ /* 0x000fc8000bf05270 */
[----:B------:R-:W-:Y:S02]  /*8180*/  USEL UR4, URZ, 0x1, UP0 ;  /* 0x000000013f047887 */ /* 0x000fe40008000000 */
[----:B------:R-:W-:Y:S02]  /*8190*/  UIADD3 UR37, UR37, 0x1, URZ ;  /* 0x0000000125257890 */ /* 0x000fe4000fffe03f */
[----:B------:R-:W-:Y:S02]  /*81a0*/  ULOP3.LUT UR38, UR38, UR4, URZ, 0x3c, !UPT ;  /* 0x0000000426267292 */ /* 0x000fe4000f8e3c3f */
[----:B------:R-:W-:Y:S01]  /*81b0*/  USEL UR39, UR39, URZ, UP0 ;  /* 0x0000003f27277287 */ /* 0x000fe20008000000 */
[----:B---3--:R1:W-:Y:S04]  /*81c0*/  @!P1 ST.E.128 desc[UR46][R4.64], R32 ;  /* 0x0000002004009985 */ /* 0x0083e8000c101d2e */
[----:B-----5:R1:W-:Y:S04]  /*81d0*/  @!P2 ST.E.128 desc[UR46][R6.64], R36 ;  /* 0x000000240600a985 */ /* 0x0203e8000c101d2e */
[----:B------:R1:W-:Y:S04]  /*81e0*/  @!P3 ST.E.128 desc[UR46][R8.64], R40 ;  /* 0x000000280800b985 */ /* 0x0003e8000c101d2e */
[----:B------:R1:W-:Y:S01]  /*81f0*/  @!P0 ST.E.128 desc[UR46][R10.64], R44 ;  /* 0x0000002c0a008985 */ /* 0x0003e2000c101d2e */
[----:B------:R-:W-:-:S13]  /*8200*/  ISETP.LE.AND P0, PT, R3, UR41, PT ;  /* 0x0000002903007c0c */ /* 0x000fda000bf03270 */
[----:B------:R-:W-:Y:S05]  /*8210*/  @!P0 BRA `(.L_x_29) ;  /* 0xffffff8c00508947 */ /* 0x000fea000383ffff */
[----:B------:R-:W-:Y:S05]  /*8220*/  EXIT ;  /* 0x000000000000794d */ /* 0x000fea0003800000 */
.L_x_7:
[----:B------:R-:W-:-:S08]  /*8230*/  NOP ;  /* 0x0000000000007918 */ /* 0x000fd00000000000 */
[----:B------:R-:W0:-:S00]  /*8240*/  USETMAXREG.DEALLOC.CTAPOOL 0x20 ;  /* 0x00000020000079c8 */ /* 0x000e0000080e0500 */
[----:B------:R-:W1:Y:S01]  /*8250*/  S2UR UR5, SR_CTAID.X ;  /* 0x00000000000579c3 */ /* 0x000e620000002500 */
[----:B0-----:R-:W-:Y:S02]  /*8260*/  IMAD.MOV.U32 R0, RZ, RZ, 0x1 ;  /* 0x00000001ff007424 */ /* 0x001fe400078e00ff */
[----:B------:R-:W-:Y:S02]  /*8270*/  IMAD.MOV.U32 R16, RZ, RZ, RZ ;  /* 0x000000ffff107224 */ /* 0x000fe400078e00ff */
[----:B------:R-:W-:-:S03]  /*8280*/  IMAD.MOV.U32 R23, RZ, RZ, 0x1 ;  /* 0x00000001ff177424 */ /* 0x000fc600078e00ff */
[----:B------:R-:W1:Y:S02]  /*8290*/  LDC R2, c[0x0][0xc34] ;  /* 0x00030d00ff027b82 */ /* 0x000e640000000800 */
[----:B-1----:R-:W-:-:S13]  /*82a0*/  ISETP.LE.AND P0, PT, R2, UR5, PT ;  /* 0x0000000502007c0c */ /* 0x002fda000bf03270 */
[----:B------:R-:W-:Y:S05]  /*82b0*/  @P0 BRA `(.L_x_30) ;  /* 0x0000003000dc0947 */ /* 0x000fea0003800000 */
[----:B------:R-:W0:Y:S01]  /*82c0*/  S2R R5, SR_TID.X ;  /* 0x0000000000057919 */ /* 0x000e220000002100 */
[----:B------:R-:W1:Y:S01]  /*82d0*/  S2UR UR4, SR_CgaCtaId ;  /* 0x00000000000479c3 */ /* 0x000e620000008800 */
[----:B------:R-:W-:Y:S01]  /*82e0*/  UMOV UR37, 0x400 ;  /* 0x0000040000257882 */ /* 0x000fe20000000000 */
[----:B------:R-:W-:Y:S01]  /*82f0*/  IMAD.MOV.U32 R23, RZ, RZ, 0x1 ;  /* 0x00000001ff177424 */ /* 0x000fe200078e00ff */
[----:B------:R-:W-:Y:S01]  /*8300*/  ULDC.64 UR40, c[0x0][0x198] ;  /* 0x0000660000287ab9 */ /* 0x000fe20000000a00 */
[----:B------:R-:W-:Y:S01]  /*8310*/  IMAD.MOV.U32 R16, RZ, RZ, RZ ;  /* 0x000000ffff107224 */ /* 0x000fe200078e00ff */
[----:B------:R-:W-:Y:S01]  /*8320*/  ULDC UR38, c[0x0][0xc] ;  /* 0x0000030000267ab9 */ /* 0x000fe20000000800 */
[----:B-1----:R-:W-:Y:S01]  /*8330*/  ULEA UR37, UR4, UR37, 0x18 ;  /* 0x0000002504257291 */ /* 0x002fe2000f8ec03f */
[C---:B0-----:R-:W-:Y:S01]  /*8340*/  IMAD.SHL.U32 R0, R5.reuse, 0x8, RZ ;  /* 0x0000000805007824 */ /* 0x041fe200078e00ff */
[----:B------:R-:W-:-:S04]  /*8350*/  LOP3.LUT R4, R5, 0x7f, RZ, 0xc0, !PT ;  /* 0x0000007f05047812 */ /* 0x000fc800078ec0ff */
[----:B------:R-:W-:Y:S01]  /*8360*/  LOP3.LUT R2, R0, 0x1f8, RZ, 0xc0, !PT ;  /* 0x000001f800027812 */ /* 0x000fe200078ec0ff */
[----:B------:R-:W-:Y:S02]  /*8370*/  IMAD.U32 R0, RZ, RZ, UR5 ;  /* 0x00000005ff007e24 */ /* 0x000fe4000f8e00ff */
[----:B------:R-:W-:Y:S01]  /*8380*/  IMAD.SHL.U32 R3, R4, 0x8, RZ ;  /* 0x0000000804037824 */ /* 0x000fe200078e00ff */
[----:B------:R-:W-:Y:S02]  /*8390*/  LOP3.LUT R2, R2, 0x38, R5, 0x78, !PT ;  /* 0x0000003802027812 */ /* 0x000fe400078e7805 */
[----:B------:R0:W-:Y:S01]  /*83a0*/  STL [R1+0x4], R0 ;  /* 0x0000040001007387 */ /* 0x0001e20000100800 */
[----:B------:R-:W-:Y:S02]  /*83b0*/  SHF.R.U32.HI R4, RZ, 0x3, R4 ;  /* 0x00000003ff047819 */ /* 0x000fe40000011604 */
[----:B------:R-:W-:Y:S01]  /*83c0*/  LOP3.LUT R2, R2, 0x200, R3, 0xf8, !PT ;  /* 0x0000020002027812 */ /* 0x000fe200078ef803 */
[----:B------:R1:W-:Y:S01]  /*83d0*/  STL [R1+0x18], RZ ;  /* 0x000018ff01007387 */ /* 0x0003e20000100800 */
[----:B------:R-:W-:-:S02]  /*83e0*/  IMAD.SHL.U32 R3, R5, 0x10, RZ ;  /* 0x0000001005037824 */ /* 0x000fc400078e00ff */
[----:B------:R-:W-:-:S03]  /*83f0*/  LEA R26, R2, UR37, 0x1 ;  /* 0x00000025021a7c11 */ /* 0x000fc6000f8e08ff */
[----:B0-----:R-:W-:-:S07]  /*8400*/  LOP3.LUT R0, R4, 0x70, R3, 0xf8, !PT ;  /* 0x0000007004007812 */ /* 0x001fce00078ef803 */
.L_x_94:
[----:B------:R-:W2:Y:S01]  /*8410*/  LDL R4, [R1+0x4] ;  /* 0x0000040001047983 */ /* 0x000ea20000100800 */
[----:B------:R-:W0:Y:S01]  /*8420*/  LDC R0, c[0x0][0xc38] ;  /* 0x00030e00ff007b82 */ /* 0x000e220000000800 */
[----:B------:R-:W-:Y:S05]  /*8430*/  YIELD ;  /* 0x0000000000007946 */ /* 0x000fea0003800000 */
[----:B------:R-:W-:Y:S02]  /*8440*/  ULDC.64 UR4, c[0x0][0x418] ;  /* 0x0001060000047ab9 */ /* 0x000fe40000000a00 */
[----:B------:R-:W3:Y:S01]  /*8450*/  LDC R17, c[0x0][0xc44] ;  /* 0x00031100ff117b82 */ /* 0x000ee20000000800 */
[----:B------:R-:W-:-:S03]  /*8460*/  UISETP.NE.U32.AND UP0, UPT, UR4, URZ, UPT ;  /* 0x0000003f0400728c */ /* 0x000fc6000bf05070 */
[----:B------:R-:W-:Y:S01]  /*8470*/  ULDC UR4, c[0x0][0x424] ;  /* 0x0001090000047ab9 */ /* 0x000fe20000000800 */
[----:B------:R-:W-:-:S04]  /*8480*/  UISETP.NE.AND.EX UP0, UPT, UR5, URZ, UPT, UP0 ;  /* 0x0000003f0500728c */ /* 0x000fc8000bf05300 */
[----:B------:R-:W-:Y:S01]  /*8490*/  USEL UR4, UR4, 0x1, UP0 ;  /* 0x0000000104047887 */ /* 0x000fe20008000000 */
[----:B0-----:R-:W-:Y:S02]  /*84a0*/  ISETP.NE.AND P0, PT, R0, 0x1, PT ;  /* 0x000000010000780c */ /* 0x001fe40003f05270 */
[----:B---3--:R-:W-:-:S11]  /*84b0*/  ISETP.NE.AND P1, PT, R17, 0x1, PT ;  /* 0x000000011100780c */ /* 0x008fd60003f25270 */
[----:B------:R-:W2:Y:S08]  /*84c0*/  @P0 LDC R0, c[0x0][0xc3c] ;  /* 0x00030f00ff000b82 */ /* 0x000eb00000000800 */
[----:B------:R-:W0:Y:S08]  /*84d0*/  @P0 LDC R5, c[0x0][0xc40] ;  /* 0x00031000ff050b82 */ /* 0x000e300000000800 */
[----:B------:R-:W3:Y:S01]  /*84e0*/  @P1 LDC.64 R2, c[0x0][0xc48] ;  /* 0x00031200ff021b82 */ /* 0x000ee20000000a00 */
[----:B--2---:R-:W-:-:S04]  /*84f0*/  @P0 IMAD.HI.U32 R0, R4, R0, RZ ;  /* 0x0000000004000227 */ /* 0x004fc800078e00ff */
[----:B------:R-:W-:Y:S01]  /*8500*/  IMAD.MOV.U32 R29, RZ, RZ, R4 ;  /* 0x000000ffff1d7224 */ /* 0x000fe200078e0004 */
[----:B0-----:R-:W-:Y:S02]  /*8510*/  @P0 SHF.R.U32.HI R29, RZ, R5, R0 ;  /* 0x00000005ff1d0219 */ /* 0x001fe40000011600 */
[----:B------:R-:W0:Y:S03]  /*8520*/  LDC R0, c[0x0][0x2f0] ;  /* 0x0000bc00ff007b82 */ /* 0x000e260000000800 */
[----:B---3--:R-:W-:-:S04]  /*8530*/  @P1 IMAD.HI.U32 R2, R29, R2, RZ ;  /* 0x000000021d021227 */ /* 0x008fc800078e00ff */
[--C-:B------:R-:W-:Y:S01]  /*8540*/  IMAD.MOV.U32 R27, RZ, RZ, R29.reuse ;  /* 0x000000ffff1b7224 */ /* 0x100fe200078e001d */
[----:B------:R-:W-:Y:S01]  /*8550*/  @P1 SHF.R.U32.HI R27, RZ, R3, R2 ;  /* 0x00000003ff1b1219 */ /* 0x000fe20000011602 */
[----:B0-----:R-:W-:Y:S01]  /*8560*/  IMAD R4, R0, UR4, RZ ;  /* 0x0000000400047c24 */ /* 0x001fe2000f8e02ff */
[----:B------:R-:W-:Y:S02]  /*8570*/  UIADD3 UR4, UR37, 0x12400, URZ ;  /* 0x0001240025047890 */ /* 0x000fe4000fffe03f */
[----:B------:R-:W-:Y:S01]  /*8580*/  IADD3 R0, -R27, RZ, RZ ;  /* 0x000000ff1b007210 */ /* 0x000fe20007ffe1ff */
[----:B------:R-:W-:Y:S01]  /*8590*/  VIADD R2, R4, 0xbf ;  /* 0x000000bf04027836 */ /* 0x000fe20000000000 */
[----:B------:R0:W-:Y:S01]  /*85a0*/  STL [R1+0xc], R4 ;  /* 0x00000c0401007387 */ /* 0x0001e20000100800 */
[----:B------:R-:W-:Y:S02]  /*85b0*/  ULOP3.LUT UP0, URZ, UR4, 0x3ff, URZ, 0xc0, !UPT ;  /* 0x000003ff043f7892 */ /* 0x000fe4000f80c03f */
[----:B------:R-:W-:-:S02]  /*85c0*/  IMAD R17, R17, R0, R29 ;  /* 0x0000000011117224 */ /* 0x000fc400078e021d */
[----:B------:R-:W-:Y:S02]  /*85d0*/  IMAD.HI R2, R2, 0x2aaaaaab, RZ ;  /* 0x2aaaaaab02027827 */ /* 0x000fe400078e02ff */
[----:B------:R-:W-:-:S03]  /*85e0*/  PLOP3.LUT P0, PT, PT, PT, UP0, 0x80, 0x0 ;  /* 0x000000000000781c */ /* 0x000fc60003f0f008 */
[----:B------:R-:W-:-:S04]  /*85f0*/  SHF.R.U32.HI R3, RZ, 0x1f, R2 ;  /* 0x0000001fff037819 */ /* 0x000fc80000011602 */
[----:B------:R-:W-:-:S05]  /*8600*/  LEA.HI.SX32 R25, R2, R3, 0x1b ;  /* 0x0000000302197211 */ /* 0x000fca00078fdaff */
[----:B------:R0:W-:Y:S01]  /*8610*/  STL [R1], R25 ;  /* 0x0000001901007387 */ /* 0x0001e20000100800 */
[----:B------:R-:W-:Y:S05]  /*8620*/  @!P0 BRA `(.L_x_31) ;  /* 0x0000000000408947 */ /* 0x000fea0003800000 */
[----:B------:R-:W-:Y:S01]  /*8630*/  MOV R2, 0x0 ;  /* 0x0000000000027802 */ /* 0x000fe20000000f00 */
[----:B------:R-:W-:Y:S01]  /*8640*/  ULDC.64 UR6, c[0x4][0xa8] ;  /* 0x01002a0000067ab9 */ /* 0x000fe20000000a00 */
[----:B------:R-:W-:Y:S01]  /*8650*/  ULDC.64 UR8, c[0x4][0xb0] ;  /* 0x01002c0000087ab9 */ /* 0x000fe20000000a00 */
[----:B------:R-:W-:Y:S01]  /*8660*/  ULDC.64 UR4, c[0x4][0x30] ;  /* 0x01000c0000047ab9 */ /* 0x000fe20000000a00 */
[----:B0-----:R-:W-:Y:S02]  /*8670*/  IMAD.U32 R4, RZ, RZ, UR6 ;  /* 0x00000006ff047e24 */ /* 0x001fe4000f8e00ff */
[----:B------:R-:W0:Y:S01]  /*8680*/  LDC.64 R2, c[0x4][R2] ;  /* 0x0100000002027b82 */ /* 0x000e220000000a00 */
[----:B------:R-:W-:Y:S02]  /*8690*/  IMAD.U32 R5, RZ, RZ, UR7 ;  /* 0x00000007ff057e24 */ /* 0x000fe4000f8e00ff */
[----:B------:R-:W-:Y:S02]  /*86a0*/  IMAD.U32 R6, RZ, RZ, UR8 ;  /* 0x00000008ff067e24 */ /* 0x000fe4000f8e00ff */
[----:B------:R-:W-:-:S02]  /*86b0*/  IMAD.U32 R7, RZ, RZ, UR9 ;  /* 0x00000009ff077e24 */ /* 0x000fc4000f8e00ff */
[----:B------:R-:W-:Y:S02]  /*86c0*/  IMAD.U32 R10, RZ, RZ, UR4 ;  /* 0x00000004ff0a7e24 */ /* 0x000fe4000f8e00ff */
[----:B------:R-:W-:Y:S02]  /*86d0*/  IMAD.U32 R11, RZ, RZ, UR5 ;  /* 0x00000005ff0b7e24 */ /* 0x000fe4000f8e00ff */
[----:B------:R-:W-:Y:S02]  /*86e0*/  IMAD.MOV.U32 R8, RZ, RZ, 0x70 ;  /* 0x00000070ff087424 */ /* 0x000fe400078e00ff */
[----:B------:R-:W-:Y:S02]  /*86f0*/  IMAD.MOV.U32 R12, RZ, RZ, 0x1 ;  /* 0x00000001ff0c7424 */ /* 0x000fe400078e00ff */
[----:B------:R-:W-:-:S07]  /*8700*/  IMAD.MOV.U32 R13, RZ, RZ, RZ ;  /* 0x000000ffff0d7224 */ /* 0x000fce00078e00ff */
[----:B------:R-:W-:-:S07]  /*8710*/  LEPC R20, `(.L_x_31) ;  /* 0x000000001014794e */ /* 0x000fce0000000000 */
[----:B01----:R-:W-:Y:S05]  /*8720*/  CALL.ABS.NOINC R2 ;  /* 0x0000000002007343 */ /* 0x003fea0003c00000 */
.L_x_31:
[----:B------:R-:W-:-:S04]  /*8730*/  UIADD3 UR4, UR37, 0x400, URZ ;  /* 0x0000040025047890 */ /* 0x000fc8000fffe03f */
[----:B------:R-:W-:-:S06]  /*8740*/  ULOP3.LUT UP0, URZ, UR4, 0x3ff, URZ, 0xc0, !UPT ;  /* 0x000003ff043f7892 */ /* 0x000fcc000f80c03f */
[----:B------:R-:W-:-:S13]  /*8750*/  PLOP3.LUT P0, PT, PT, PT, UP0, 0x80, 0x0 ;  /* 0x000000000000781c */ /* 0x000fda0003f0f008 */
[----:B------:R-:W-:Y:S05]  /*8760*/  @!P0 BRA `(.L_x_32) ;  /* 0x00000000007c8947 */ /* 0x000fea0003800000 */
[----:B------:R-:W-:Y:S01]  /*8770*/  MOV R18, 0x0 ;  /* 0x0000000000127802 */ /* 0x000fe20000000f00 */
[----:B------:R-:W-:Y:S01]  /*8780*/  ULDC.64 UR6, c[0x4][0xa8] ;  /* 0x01002a0000067ab9 */ /* 0x000fe20000000a00 */
[----:B------:R-:W-:Y:S01]  /*8790*/  ULDC.64 UR8, c[0x4][0xb0] ;  /* 0x01002c0000087ab9 */ /* 0x000fe20000000a00 */
[----:B------:R-:W-:Y:S01]  /*87a0*/  ULDC.64 UR4, c[0x4][0x38] ;  /* 0x01000e0000047ab9 */ /* 0x000fe20000000a00 */
[----:B------:R2:W3:Y:S01]  /*87b0*/  LDC.64 R2, c[0x4][R18] ;  /* 0x0100000012027b82 */ /* 0x0004e20000000a00 */
[----:B0-----:R-:W-:Y:S02]  /*87c0*/  IMAD.U32 R4, RZ, RZ, UR6 ;  /* 0x00000006ff047e24 */ /* 0x001fe4000f8e00ff */
[----:B------:R-:W-:Y:S02]  /*87d0*/  IMAD.U32 R5, RZ, RZ, UR7 ;  /* 0x00000007ff057e24 */ /* 0x000fe4000f8e00ff */
[----:B------:R-:W-:Y:S02]  /*87e0*/  IMAD.U32 R6, RZ, RZ, UR8 ;  /* 0x00000008ff067e24 */ /* 0x000fe4000f8e00ff */
[----:B------:R-:W-:-:S02]  /*87f0*/  IMAD.U32 R7, RZ, RZ, UR9 ;  /* 0x00000009ff077e24 */ /* 0x000fc4000f8e00ff */
[----:B------:R-:W-:Y:S02]  /*8800*/  IMAD.U32 R10, RZ, RZ, UR4 ;  /* 0x00000004ff0a7e24 */ /* 0x000fe4000f8e00ff */
[----:B------:R-:W-:Y:S02]  /*8810*/  IMAD.U32 R11, RZ, RZ, UR5 ;  /* 0x00000005ff0b7e24 */ /* 0x000fe4000f8e00ff */
[----:B------:R-:W-:Y:S02]  /*8820*/  IMAD.MOV.U32 R8, RZ, RZ, 0x70 ;  /* 0x00000070ff087424 */ /* 0x000fe400078e00ff */
[----:B------:R-:W-:Y:S02]  /*8830*/  IMAD.MOV.U32 R12, RZ, RZ, 0x1 ;  /* 0x00000001ff0c7424 */ /* 0x000fe400078e00ff */
[----:B--2---:R-:W-:-:S07]  /*8840*/  IMAD.MOV.U32 R13, RZ, RZ, RZ ;  /* 0x000000ffff0d7224 */ /* 0x004fce00078e00ff */
[----:B------:R-:W-:-:S07]  /*8850*/  LEPC R20, `(.L_x_33) ;  /* 0x000000001014794e */ /* 0x000fce0000000000 */
[----:B-1-3--:R-:W-:Y:S05]  /*8860*/  CALL.ABS.NOINC R2 ;  /* 0x0000000002007343 */ /* 0x00afea0003c00000 */
.L_x_33:
[----:B------:R0:W1:Y:S01]  /*8870*/  LDC.64 R2, c[0x4][R18] ;  /* 0x0100000012027b82 */ /* 0x0000620000000a00 */
[----:B------:R-:W-:Y:S01]  /*8880*/  ULDC.64 UR6, c[0x4][0xa8] ;  /* 0x01002a0000067ab9 */ /* 0x000fe20000000a00 */
[----:B------:R-:W-:Y:S01]  /*8890*/  ULDC.64 UR8, c[0x4][0xb0] ;  /* 0x01002c0000087ab9 */ /* 0x000fe20000000a00 */
[----:B------:R-:W-:Y:S01]  /*88a0*/  ULDC.64 UR4, c[0x4][0x40] ;  /* 0x0100100000047ab9 */ /* 0x000fe20000000a00 */
[----:B------:R-:W-:Y:S01]  /*88b0*/  IMAD.U32 R4, RZ, RZ, UR6 ;  /* 0x00000006ff047e24 */ /* 0x000fe2000f8e00ff */
[----:B------:R-:W-:Y:S01]  /*88c0*/  MOV R13, RZ ;  /* 0x000000ff000d7202 */ /* 0x000fe20000000f00 */
[----:B------:R-:W-:Y:S02]  /*88d0*/  IMAD.U32 R5, RZ, RZ, UR7 ;  /* 0x00000007ff057e24 */ /* 0x000fe4000f8e00ff */
[----:B------:R-:W-:Y:S02]  /*88e0*/  IMAD.U32 R6, RZ, RZ, UR8 ;  /* 0x00000008ff067e24 */ /* 0x000fe4000f8e00ff */
[----:B------:R-:W-:-:S02]  /*88f0*/  IMAD.U32 R7, RZ, RZ, UR9 ;  /* 0x00000009ff077e24 */ /* 0x000fc4000f8e00ff */
[----:B------:R-:W-:Y:S02]  /*8900*/  IMAD.U32 R10, RZ, RZ, UR4 ;  /* 0x00000004ff0a7e24 */ /* 0x000fe4000f8e00ff */
[----:B------:R-:W-:Y:S02]  /*8910*/  IMAD.U32 R11, RZ, RZ, UR5 ;  /* 0x00000005ff0b7e24 */ /* 0x000fe4000f8e00ff */
[----:B------:R-:W-:Y:S02]  /*8920*/  IMAD.MOV.U32 R8, RZ, RZ, 0x70 ;  /* 0x00000070ff087424 */ /* 0x000fe400078e00ff */
[----:B0-----:R-:W-:-:S07]  /*8930*/  IMAD.MOV.U32 R12, RZ, RZ, 0x1 ;  /* 0x00000001ff0c7424 */ /* 0x001fce00078e00ff */
[----:B------:R-:W-:-:S07]  /*8940*/  LEPC R20, `(.L_x_32) ;  /* 0x000000001014794e */ /* 0x000fce0000000000 */
[----:B-1----:R-:W-:Y:S05]  /*8950*/  CALL.ABS.NOINC R2 ;  /* 0x0000000002007343 */ /* 0x002fea0003c00000 */
.L_x_32:
[----:B------:R-:W-:Y:S01]  /*8960*/  ULDC.64 UR4, c[0x0][0x9f8] ;  /* 0x00027e0000047ab9 */ /* 0x000fe20000000a00 */
[----:B------:R-:W-:Y:S01]  /*8970*/  IMAD.MOV.U32 R22, RZ, RZ, R27 ;  /* 0x000000ffff167224 */ /* 0x000fe200078e001b */
[----:B------:R-:W-:-:S04]  /*8980*/  ISETP.NE.U32.AND P0, PT, RZ, UR4, PT ;  /* 0x00000004ff007c0c */ /* 0x000fc8000bf05070 */
[----:B------:R-:W-:-:S13]  /*8990*/  ISETP.NE.AND.EX P0, PT, RZ, UR5, PT, P0 ;  /* 0x00000005ff007c0c */ /* 0x000fda000bf05300 */
[----:B------:R-:W2:Y:S02]  /*89a0*/  @P0 LDC.64 R2, c[0x0][0x9f8] ;  /* 0x00027e00ff020b82 */ /* 0x000ea40000000a00 */
[----:B--2---:R-:W-:-:S05]  /*89b0*/  @P0 IMAD.WIDE R2, R27, 0x4, R2 ;  /* 0x000000041b020825 */ /* 0x004fca00078e0202 */
[----:B------:R2:W0:Y:S01]  /*89c0*/  @P0 LDG.E R22, desc[UR46][R2.64] ;  /* 0x0000002e02160981 */ /* 0x000422000c1e1900 */
[----:B------:R-:W-:Y:S01]  /*89d0*/  UMOV UR4, 0xffffffff ;  /* 0xffffffff00047882 */ /* 0x000fe20000000000 */
[----:B------:R-:W-:Y:S01]  /*89e0*/  LOP3.LUT R19, R19, 0xfffffffe, RZ, 0xc0, !PT ;  /* 0xfffffffe13137812 */ /* 0x000fe200078ec0ff */
[----:B------:R-:W-:Y:S01]  /*89f0*/  VIADD R28, R25, 0xffffffff ;  /* 0xffffffff191c7836 */ /* 0x000fe20000000000 */
[----:B--2---:R-:W2:Y:S02]  /*8a00*/  LDC.64 R2, c[0x0][0x418] ;  /* 0x00010600ff027b82 */ /* 0x004ea40000000a00 */
[----:B--2---:R-:W-:-:S04]  /*8a10*/  ISETP.NE.U32.AND P0, PT, R2, RZ, PT ;  /* 0x000000ff0200720c */ /* 0x004fc80003f05070 */
[----:B------:R-:W-:-:S13]  /*8a20*/  ISETP.NE.AND.EX P1, PT, R3, RZ, PT, P0 ;  /* 0x000000ff0300720c */ /* 0x000fda0003f25300 */
[----:B------:R-:W-:Y:S02]  /*8a30*/  @P1 LOP3.LUT R19, R19, 0x1, RZ, 0xfc, !PT ;  /* 0x0000000113131812 */ /* 0x000fe400078efcff */
[----:B0-----:R-:W-:Y:S02]  /*8a40*/  SHF.R.S32.HI R25, RZ, 0x1f, R22 ;  /* 0x0000001fff197819 */ /* 0x001fe40000011416 */
[----:B------:R-:W-:Y:S01]  /*8a50*/  SEL R18, R22, RZ, !P1 ;  /* 0x000000ff16127207 */ /* 0x000fe20004800000 */
[----:B------:R-:W-:Y:S06]  /*8a60*/  BRA.DIV UR4, `(.L_x_34) ;  /* 0x0000003204387947 */ /* 0x000fec000b800000 */
[----:B------:R-:W0:Y:S02]  /*8a70*/  S2R R0, SR_TID.X ;  /* 0x0000000000007919 */ /* 0x000e240000002100 */
[----:B0-----:R-:W-:-:S04]  /*8a80*/  SHF.R.U32.HI R0, RZ, 0x5, R0 ;  /* 0x00000005ff007819 */ /* 0x001fc80000011600 */
[----:B------:R-:W-:-:S05]  /*8a90*/  LOP3.LUT R0, R0, 0x3, RZ, 0xc0, !PT ;  /* 0x0000000300007812 */ /* 0x000fca00078ec0ff */
[----:B------:R0:W2:Y:S02]  /*8aa0*/  SHFL.IDX PT, R14, R0, RZ, 0x1f ;  /* 0x00001fff000e7589 */ /* 0x0000a400000e0000 */
.L_x_110:
[----:B--2---:R-:W-:Y:S02]  /*8ab0*/  ISETP.NE.AND P0, PT, R14, RZ, PT ;  /* 0x000000ff0e00720c */ /* 0x004fe40003f05270 */
[----:B------:R-:W-:Y:S02]  /*8ac0*/  PLOP3.LUT P2, PT, PT, PT, PT, 0x8, 0x0 ;  /* 0x000000000000781c */ /* 0x000fe40003f4e170 */
[----:B------:R-:W-:-:S11]  /*8ad0*/  LOP3.LUT R19, R19, 0xfffffffd, RZ, 0xc0, !PT ;  /* 0xfffffffd13137812 */ /* 0x000fd600078ec0ff */
[----:B------:R-:W-:Y:S01]  /*8ae0*/  @P2 LOP3.LUT R19, R19, 0x2, RZ, 0xfc, !PT ;  /* 0x0000000213132812 */ /* 0x000fe200078efcff */
[----:B------:R-:W-:Y:S06]  /*8af0*/  @P0 BRA `(.L_x_35) ;  /* 0x0000000000ec0947 */ /* 0x000fec0003800000 */
[----:B------:R-:W-:-:S03]  /*8b00*/  UMOV UR4, 0xffffffff ;  /* 0xffffffff00047882 */ /* 0x000fc60000000000 */
[----:B------:R-:W-:Y:S05]  /*8b10*/  BRA.DIV UR4, `(.L_x_36) ;  /* 0x0000003204407947 */ /* 0x000fea000b800000 */
[----:B------:R-:W-:-:S13]  /*8b20*/  ELECT P6, URZ, PT ;  /* 0x00000000003f782f */ /* 0x000fda00038c0000 */
.L_x_113:
[----:B------:R-:W-:Y:S05]  /*8b30*/  @!P6 BRA `(.L_x_35) ;  /* 0x0000000000dce947 */ /* 0x000fea0003800000 */
[----:B------:R-:W-:Y:S02]  /*8b40*/  IMAD.MOV.U32 R24, RZ, RZ, R28 ;  /* 0x000000ffff187224 */ /* 0x000fe400078e001c */
[----:B------:R-:W-:Y:S01]  /*8b50*/  IMAD.MOV.U32 R18, RZ, RZ, R22 ;  /* 0x000000ffff127224 */ /* 0x000fe200078e0016 */
[----:B------:R-:W-:Y:S06]  /*8b60*/  @!P1 BRA `(.L_x_37) ;  /* 0x0000000000489947 */ /* 0x000fec0003800000 */
[----:B------:R-:W2:Y:S01]  /*8b70*/  LDC R24, c[0x0][0x43c] ;  /* 0x00010f00ff187b82 */ /* 0x000ea20000000800 */
[----:B0-----:R-:W-:Y:S01]  /*8b80*/  IMAD.MOV.U32 R0, RZ, RZ, R28 ;  /* 0x000000ffff007224 */ /* 0x001fe200078e001c */
[----:B------:R-:W-:Y:S02]  /*8b90*/  ULDC.64 UR4, c[0x0][0x428] ;  /* 0x00010a0000047ab9 */ /* 0x000fe40000000a00 */
[----:B------:R-:W-:-:S04]  /*8ba0*/  IMAD R7, R25, UR4, RZ ;  /* 0x0000000419077c24 */ /* 0x000fc8000f8e02ff */
[----:B------:R-:W-:Y:S01]  /*8bb0*/  IMAD R7, R22, UR5, R7 ;  /* 0x0000000516077c24 */ /* 0x000fe2000f8e0207 */
[----:B--2---:R-:W-:-:S13]  /*8bc0*/  ISETP.NE.AND P0, PT, R24, 0x1, PT ;  /* 0x000000011800780c */ /* 0x004fda0003f05270 */
[----:B------:R-:W0:Y:S02]  /*8bd0*/  @P0 LDC.64 R4, c[0x0][0x440] ;  /* 0x00011000ff040b82 */ /* 0x000e240000000a00 */
[----:B0-----:R-:W-:-:S05]  /*8be0*/  @P0 IMAD.HI.U32 R4, R28, R4, RZ ;  /* 0x000000041c040227 */ /* 0x001fca00078e00ff */
[----:B------:R-:W-:-:S04]  /*8bf0*/  @P0 SHF.R.U32.HI R0, RZ, R5, R4 ;  /* 0x00000005ff000219 */ /* 0x000fc80000011604 */
[--C-:B------:R-:W-:Y:S01]  /*8c00*/  SHF.R.S32.HI R5, RZ, 0x1f, R0.reuse ;  /* 0x0000001fff057819 */ /* 0x100fe20000011400 */
[----:B------:R-:W-:-:S04]  /*8c10*/  IMAD.MOV.U32 R4, RZ, RZ, R0 ;  /* 0x000000ffff047224 */ /* 0x000fc800078e0000 */
[----:B------:R-:W-:-:S04]  /*8c20*/  IMAD.WIDE.U32 R4, R22, UR4, R4 ;  /* 0x0000000416047c25 */ /* 0x000fc8000f8e0004 */
[----:B------:R-:W-:Y:S01]  /*8c30*/  IMAD.IADD R5, R5, 0x1, R7 ;  /* 0x0000000105057824 */ /* 0x000fe200078e0207 */
[----:B------:R-:W-:-:S04]  /*8c40*/  LEA R2, P0, R4, R2, 0x2 ;  /* 0x0000000204027211 */ /* 0x000fc800078010ff */
[----:B------:R-:W-:-:S05]  /*8c50*/  LEA.HI.X R3, R4, R3, R5, 0x2, P0 ;  /* 0x0000000304037211 */ /* 0x000fca00000f1405 */
[----:B------:R2:W5:Y:S01]  /*8c60*/  LDG.E R18, desc[UR46][R2.64] ;  /* 0x0000002e02127981 */ /* 0x000562000c1e1900 */
[----:B------:R-:W-:-:S04]  /*8c70*/  IMAD.MOV R5, RZ, RZ, -R0 ;  /* 0x000000ffff057224 */ /* 0x000fc800078e0a00 */
[----:B------:R-:W-:-:S07]  /*8c80*/  IMAD R24, R24, R5, R28 ;  /* 0x0000000518187224 */ /* 0x000fce00078e021c */
.L_x_37:
[----:B0-----:R-:W0:Y:S01]  /*8c90*/  S2R R0, SR_TID.X ;  /* 0x0000000000007919 */ /* 0x001e220000002100 */
[----:B--2---:R-:W-:Y:S02]  /*8ca0*/  LEA R3, R16, UR37, 0x3 ;  /* 0x0000002510037c11 */ /* 0x004fe4000f8e18ff */
[----:B0-----:R-:W-:Y:S02]  /*8cb0*/  LOP3.LUT R2, R0, 0x7f, RZ, 0xc0, !PT ;  /* 0x0000007f00027812 */ /* 0x001fe400078ec0ff */
[----:B------:R-:W-:Y:S02]  /*8cc0*/  SHF.L.U32 R0, R23, 0x1f, RZ ;  /* 0x0000001f17007819 */ /* 0x000fe400000006ff */
[----:B------:R-:W-:Y:S02]  /*8cd0*/  ISETP.NE.AND P1, PT, R2, RZ, PT ;  /* 0x000000ff0200720c */ /* 0x000fe40003f25270 */
[----:B------:R-:W0:Y:S02]  /*8ce0*/  SYNCS.PHASECHK.TRANS64.TRYWAIT P0, [R3+URZ+0x30840], R0 ;  /* 0x03084000030075a7 */ /* 0x000e24000800017f */
[----:B0-----:R-:W-:Y:S09]  /*8cf0*/  @!P0 BRA `(.L_x_38) ;  /* 0x0000002c00e88947 */ /* 0x001ff20003800000 */
.L_x_114:
[----:B------:R-:W-:Y:S05]  /*8d00*/  @P1 BRA `(.L_x_39) ;  /* 0x00000000001c1947 */ /* 0x000fea0003800000 */
[----:B------:R-:W2:Y:S01]  /*8d10*/  S2R R2, SR_TID.X ;  /* 0x0000000000027919 */ /* 0x000ea20000002100 */
[----:B0-----:R-:W-:-:S04]  /*8d20*/  IMAD.MOV.U32 R0, RZ, RZ, 0x6000 ;  /* 0x00006000ff007424 */ /* 0x001fc800078e00ff */
[----:B------:R3:W-:Y:S01]  /*8d30*/  SYNCS.ARRIVE.TRANS64 RZ, [R3+URZ+0x30830], R0 ;  /* 0x0308300003ff79a7 */ /* 0x0007e2000800003f */
[----:B--2---:R-:W-:-:S04]  /*8d40*/  LOP3.LUT R2, R2, 0x1f, RZ, 0xc0, !PT ;  /* 0x0000001f02027812 */ /* 0x004fc800078ec0ff */
[----:B------:R-:W-:-:S13]  /*8d50*/  ISETP.NE.AND P0, PT, R2, RZ, PT ;  /* 0x000000ff0200720c */ /* 0x000fda0003f05270 */
[----:B---3--:R-:W-:Y:S05]  /*8d60*/  @!P0 BRA `(.L_x_39) ;  /* 0x0000000000048947 */ /* 0x008fea0003800000 */
[----:B------:R-:W-:Y:S01]  /*8d70*/  BPT.TRAP 0x1 ;  /* 0x000000040000795c */ /* 0x000fe20000300000 */
.L_x_39:
[----:B------:R-:W-:Y:S01]  /*8d80*/  R2UR UR8, R16 ;  /* 0x00000000100872ca */ /* 0x000fe200000e0000 */
[----:B------:R-:W-:Y:S01]  /*8d90*/  UIADD3 UR4, UP0, UR40, 0x370, URZ ;  /* 0x0000037028047890 */ /* 0x000fe2000ff1e03f */
[----:B------:R-:W-:Y:S01]  /*8da0*/  R2UR UR9, R3 ;  /* 0x00000000030972ca */ /* 0x000fe200000e0000 */
[----:B------:R-:W-:Y:S01]  /*8db0*/  UMOV UR6, 0x0 ;  /* 0x0000000000067882 */ /* 0x000fe20000000000 */
[----:B------:R-:W-:Y:S01]  /*8dc0*/  R2UR UR11, R24 ;  /* 0x00000000180b72ca */ /* 0x000fe200000e0000 */
[----:B------:R-:W-:Y:S01]  /*8dd0*/  UIADD3.X UR5, URZ, UR41, URZ, UP0, !UPT ;  /* 0x000000293f057290 */ /* 0x000fe200087fe43f */
[----:B------:R-:W-:Y:S01]  /*8de0*/  R2UR UR12, R17 ;  /* 0x00000000110c72ca */ /* 0x000fe200000e0000 */
[----:B------:R-:W-:Y:S01]  /*8df0*/  UMOV UR7, 0x14f00000 ;  /* 0x14f0000000077882 */ /* 0x000fe20000000000 */
[----:B-----5:R-:W-:Y:S01]  /*8e00*/  R2UR UR13, R18 ;  /* 0x00000000120d72ca */ /* 0x020fe200000e0000 */
[----:B------:R-:W-:Y:S01]  /*8e10*/  UMOV UR10, URZ ;  /* 0x0000003f000a7c82 */ /* 0x000fe20008000000 */
[----:B------:R-:W-:-:S02]  /*8e20*/  PLOP3.LUT P0, PT, PT, PT, PT, 0x80, 0x0 ;  /* 0x000000000000781c */ /* 0x000fc40003f0f070 */
[----:B------:R-:W-:Y:S01]  /*8e30*/  LOP3.LUT R19, R19, 0xfffffffd, RZ, 0xc0, !PT ;  /* 0xfffffffd13137812 */ /* 0x000fe200078ec0ff */
[----:B------:R-:W-:Y:S02]  /*8e40*/  UIMAD UR8, UR8, 0x6000, UR37 ;  /* 0x00006000080878a4 */ /* 0x000fe4000f8e0225 */
[----:B------:R-:W-:Y:S02]  /*8e50*/  UIADD3 UR9, UR9, 0x30830, URZ ;  /* 0x0003083009097890 */ /* 0x000fe4000fffe03f */
[----:B------:R-:W-:Y:S02]  /*8e60*/  UIMAD UR11, UR11, 0xc0, URZ ;  /* 0x000000c00b0b78a4 */ /* 0x000fe4000f8e023f */
[----:B------:R-:W-:-:S04]  /*8e70*/  UIADD3 UR8, UR8, 0x12400, URZ ;  /* 0x0001240008087890 */ /* 0x000fc8000fffe03f */
[----:B------:R-:W-:-:S05]  /*8e80*/  @P0 LOP3.LUT R19, R19, 0x2, RZ, 0xfc, !PT ;  /* 0x0000000213130812 */ /* 0x000fca00078efcff */
[----:B------:R2:W-:Y:S02]  /*8e90*/  UTMALDG.4D [UR8], [UR4], desc[UR6] ;  /* 0x00000608040075b4 */ /* 0x0005e40008019000 */
[----:B--2---:R-:W-:Y:S01]  /*8ea0*/  NOP ;  /* 0x0000000000007918 */ /* 0x004fe20000000000 */
.L_x_35:
[----:B------:R-:W-:Y:S05]  /*8eb0*/  WARPSYNC.ALL ;  /* 0x0000000000007948 */ /* 0x000fea0003800000 */
[----:B------:R-:W-:Y:S01]  /*8ec0*/  UIADD3 UR4, UR37, 0xc400, URZ ;  /* 0x0000c40025047890 */ /* 0x000fe2000fffe03f */
[----:B0-----:R-:W-:Y:S01]  /*8ed0*/  SHF.R.S32.HI R0, RZ, 0x1f, R17 ;  /* 0x0000001fff007819 */ /* 0x001fe20000011411 */
[----:B------:R-:W-:Y:S02]  /*8ee0*/  BAR.SYNC.DEFER_BLOCKING 0x8, 0x200 ;  /* 0x0208000000007b1d */ /* 0x000fe40000010000 */
[----:B------:R-:W-:-:S04]  /*8ef0*/  ULOP3.LUT UP0, URZ, UR4, 0x3ff, URZ, 0xc0, !UPT ;  /* 0x000003ff043f7892 */ /* 0x000fc8000f80c03f */
[----:B------:R-:W-:Y:S02]  /*8f00*/  ULDC.64 UR4, c[0x0][0x2d8] ;  /* 0x0000b60000047ab9 */ /* 0x000fe40000000a00 */
[----:B------:R-:W-:Y:S01]  /*8f10*/  IMAD R0, R0, UR4, RZ ;  /* 0x0000000400007c24 */ /* 0x000fe2000f8e02ff */
[----:B------:R-:W-:Y:S01]  /*8f20*/  PLOP3.LUT P0, PT, PT, PT, UP0, 0x80, 0x0 ;  /* 0x000000000000781c */ /* 0x000fe20003f0f008 */
[----:B------:R-:W-:-:S04]  /*8f30*/  IMAD.WIDE.U32 R2, R17, UR4, RZ ;  /* 0x0000000411027c25 */ /* 0x000fc8000f8e00ff */
[----:B------:R-:W-:Y:S01]  /*8f40*/  IMAD R0, R17, UR5, R0 ;  /* 0x0000000511007c24 */ /* 0x000fe2000f8e0200 */
[----:B------:R0:W-:Y:S03]  /*8f50*/  STL.64 [R1+0x10], R2 ;  /* 0x0000100201007387 */ /* 0x0001e60000100a00 */
[----:B0-----:R-:W-:Y:S01]  /*8f60*/  IMAD.IADD R2, R3, 0x1, R0 ;  /* 0x0000000103027824 */ /* 0x001fe200078e0200 */
[----:B------:R-:W-:-:S05]  /*8f70*/  SHF.R.S32.HI R0, RZ, 0x1f, R27 ;  /* 0x0000001fff007819 */ /* 0x000fca000001141b */
[----:B------:R0:W-:Y:S04]  /*8f80*/  STL [R1+0x20], R0 ;  /* 0x0000200001007387 */ /* 0x0001e80000100800 */
[----:B------:R0:W-:Y:S01]  /*8f90*/  STL [R1+0x1c], R2 ;  /* 0x00001c0201007387 */ /* 0x0001e20000100800 */
[----:B------:R-:W-:Y:S05]  /*8fa0*/  @!P0 BRA `(.L_x_40) ;  /* 0x0000000000408947 */ /* 0x000fea0003800000 */
[----:B0-----:R-:W-:Y:S01]  /*8fb0*/  MOV R2, 0x0 ;  /* 0x0000000000027802 */ /* 0x001fe20000000f00 */
[----:B------:R-:W-:Y:S01]  /*8fc0*/  ULDC.64 UR6, c[0x4][0xa8] ;  /* 0x01002a0000067ab9 */ /* 0x000fe20000000a00 */
[----:B------:R-:W-:Y:S01]  /*8fd0*/  ULDC.64 UR8, c[0x4][0xb0] ;  /* 0x01002c0000087ab9 */ /* 0x000fe20000000a00 */
[----:B------:R-:W-:Y:S01]  /*8fe0*/  ULDC.64 UR4, c[0x4][0x20] ;  /* 0x0100080000047ab9 */ /* 0x000fe20000000a00 */
[----:B------:R-:W-:Y:S02]  /*8ff0*/  IMAD.U32 R4, RZ, RZ, UR6 ;  /* 0x00000006ff047e24 */ /* 0x000fe4000f8e00ff */
        /* <DEDUP_REMOVED lines=11> */
.L_x_40:
[----:B------:R-:W2:Y:S01]  /*90b0*/  LDL.LU R20, [R1+0x1c] ;  /* 0x00001c0001147983 */ /* 0x000ea20000300800 */
[----:B------:R-:W3:Y:S01]  /*90c0*/  LDC R9, c[0x0][0x448] ;  /* 0x00011200ff097b82 */ /* 0x000ee20000000800 */
[----:B------:R-:W-:Y:S01]  /*90d0*/  ULDC.64 UR4, c[0x0][0x2e0] ;  /* 0x0000b80000047ab9 */ /* 0x000fe20000000a00 */
[----:B------:R-:W-:Y:S01]  /*90e0*/  ULDC.64 UR6, c[0x0][0x2c8] ;  /* 0x0000b20000067ab9 */ /* 0x000fe20000000a00 */
[----:B0-----:R-:W2:Y:S01]  /*90f0*/  LDL.LU.64 R2, [R1+0x10] ;  /* 0x0000100001027983 */ /* 0x001ea20000300a00 */
[----:B------:R-:W-:-:S03]  /*9100*/  ULDC.64 UR8, c[0x0][0x280] ;  /* 0x0000a00000087ab9 */ /* 0x000fc60000000a00 */
[----:B------:R-:W4:Y:S04]  /*9110*/  LDL.LU R0, [R1+0x20] ;  /* 0x0000200001007983 */ /* 0x000f280000300800 */
[----:B------:R-:W5:Y:S01]  /*9120*/  LDL R21, [R1+0x4] ;  /* 0x0000040001157983 */ /* 0x000f620000100800 */
[----:B------:R-:W0:Y:S01]  /*9130*/  S2R R12, SR_TID.X ;  /* 0x00000000000c7919 */ /* 0x000e220000002100 */
[----:B---3--:R-:W-:-:S13]  /*9140*/  ISETP.NE.AND P0, PT, R9, 0x1, PT ;  /* 0x000000010900780c */ /* 0x008fda0003f05270 */
[----:B------:R-:W3:Y:S08]  /*9150*/  @P0 LDC R4, c[0x0][0x450] ;  /* 0x00011400ff040b82 */ /* 0x000ef00000000800 */
[----:B------:R-:W1:Y:S01]  /*9160*/  @P0 LDC R10, c[0x0][0x44c] ;  /* 0x00011300ff0a0b82 */ /* 0x000e620000000800 */
[----:B--2---:R-:W-:Y:S02]  /*9170*/  IMAD.MOV.U32 R3, RZ, RZ, R20 ;  /* 0x000000ffff037224 */ /* 0x004fe400078e0014 */
[----:B------:R-:W2:Y:S01]  /*9180*/  S2R R20, SR_TID.X ;  /* 0x0000000000147919 */ /* 0x000ea20000002100 */
[----:B----4-:R-:W-:-:S02]  /*9190*/  IMAD R0, R0, UR4, RZ ;  /* 0x0000000400007c24 */ /* 0x010fc4000f8e02ff */
[----:B------:R-:W-:Y:S01]  /*91a0*/  IMAD.WIDE.U32 R2, R27, UR4, R2 ;  /* 0x000000041b027c25 */ /* 0x000fe2000f8e0002 */
[----:B------:R-:W-:-:S03]  /*91b0*/  ULDC UR4, c[0x0][0xc38] ;  /* 0x00030e0000047ab9 */ /* 0x000fc60000000800 */
[----:B------:R-:W-:Y:S02]  /*91c0*/  IMAD R5, R27, UR5, R0 ;  /* 0x000000051b057c24 */ /* 0x000fe4000f8e0200 */
[----:B------:R-:W4:Y:S02]  /*91d0*/  @P0 LDC R0, c[0x0][0x44c] ;  /* 0x00011300ff000b82 */ /* 0x000f240000000800 */
[----:B------:R-:W-:Y:S01]  /*91e0*/  IMAD.IADD R3, R3, 0x1, R5 ;  /* 0x0000000103037824 */ /* 0x000fe200078e0205 */
[C---:B--2---:R-:W-:Y:S01]  /*91f0*/  LOP3.LUT R6, R20.reuse, 0x7f, RZ, 0xc0, !PT ;  /* 0x0000007f14067812 */ /* 0x044fe200078ec0ff */
[----:B------:R-:W-:-:S03]  /*9200*/  IMAD.SHL.U32 R20, R20, 0x10, RZ ;  /* 0x0000001014147824 */ /* 0x000fc600078e00ff */
[----:B------:R-:W-:Y:S01]  /*9210*/  SHF.R.U32.HI R7, RZ, 0x3, R6 ;  /* 0x00000003ff077819 */ /* 0x000fe20000011606 */
[----:B------:R-:W-:-:S03]  /*9220*/  IMAD.MOV R6, RZ, RZ, -R29 ;  /* 0x000000ffff067224 */ /* 0x000fc600078e0a1d */
[----:B------:R-:W-:Y:S01]  /*9230*/  LOP3.LUT R20, R7, 0x70, R20, 0xf8, !PT ;  /* 0x0000007007147812 */ /* 0x000fe200078ef814 */
[----:B-----5:R-:W-:Y:S01]  /*9240*/  IMAD R6, R6, UR4, R21 ;  /* 0x0000000406067c24 */ /* 0x020fe2000f8e0215 */
[----:B------:R-:W-:Y:S01]  /*9250*/  ULDC.64 UR4, c[0x0][0x2d0] ;  /* 0x0000b40000047ab9 */ /* 0x000fe20000000a00 */
[----:B0-----:R-:W-:Y:S02]  /*9260*/  LOP3.LUT R21, R12, 0x7f, RZ, 0xc0, !PT ;  /* 0x0000007f0c157812 */ /* 0x001fe400078ec0ff */
[----:B------:R-:W-:Y:S02]  /*9270*/  IMAD R7, R6, 0xc0, R20 ;  /* 0x000000c006077824 */ /* 0x000fe400078e0214 */
[----:B------:R-:W-:Y:S01]  /*9280*/  IMAD.SHL.U32 R20, R12, 0x8, RZ ;  /* 0x000000080c147824 */ /* 0x000fe200078e00ff */
[----:B------:R-:W-:Y:S01]  /*9290*/  SHF.R.U32.HI R21, RZ, 0x3, R21 ;  /* 0x00000003ff157819 */ /* 0x000fe20000011615 */
[----:B----4-:R-:W-:-:S03]  /*92a0*/  @P0 IMAD.HI.U32 R11, R7, R0, RZ ;  /* 0x00000000070b0227 */ /* 0x010fc600078e00ff */
[----:B------:R-:W-:Y:S01]  /*92b0*/  LOP3.LUT R20, R20, 0x38, RZ, 0xc0, !PT ;  /* 0x0000003814147812 */ /* 0x000fe200078ec0ff */
[----:B------:R-:W-:Y:S01]  /*92c0*/  IMAD.MOV.U32 R5, RZ, RZ, R7 ;  /* 0x000000ffff057224 */ /* 0x000fe200078e0007 */
[----:B---3--:R-:W-:-:S04]  /*92d0*/  @P0 SHF.R.U32.HI R5, RZ, R4, R11 ;  /* 0x00000004ff050219 */ /* 0x008fc8000001160b */
[----:B------:R-:W-:-:S05]  /*92e0*/  SHF.R.S32.HI R0, RZ, 0x1f, R5 ;  /* 0x0000001fff007819 */ /* 0x000fca0000011405 */
[----:B------:R-:W-:-:S04]  /*92f0*/  IMAD R0, R0, UR4, RZ ;  /* 0x0000000400007c24 */ /* 0x000fc8000f8e02ff */
[C---:B------:R-:W-:Y:S02]  /*9300*/  IMAD R11, R5.reuse, UR5, R0 ;  /* 0x00000005050b7c24 */ /* 0x040fe4000f8e0200 */
[----:B------:R-:W-:Y:S02]  /*9310*/  IMAD.MOV R0, RZ, RZ, -R5 ;  /* 0x000000ffff007224 */ /* 0x000fe400078e0a05 */
[----:B------:R-:W-:-:S04]  /*9320*/  IMAD.WIDE.U32 R4, R5, UR4, R2 ;  /* 0x0000000405047c25 */ /* 0x000fc8000f8e0002 */
[----:B------:R-:W-:Y:S02]  /*9330*/  IMAD R0, R9, R0, R7 ;  /* 0x0000000009007224 */ /* 0x000fe400078e0207 */
[----:B------:R-:W-:-:S03]  /*9340*/  IMAD.IADD R5, R5, 0x1, R11 ;  /* 0x0000000105057824 */ /* 0x000fc600078e020b */
[----:B------:R-:W-:Y:S01]  /*9350*/  SHF.R.S32.HI R8, RZ, 0x1f, R0 ;  /* 0x0000001fff087819 */ /* 0x000fe20000011400 */
[----:B------:R-:W-:-:S04]  /*9360*/  IMAD.WIDE.U32 R4, R0, UR6, R4 ;  /* 0x0000000600047c25 */ /* 0x000fc8000f8e0004 */
[----:B------:R-:W-:-:S04]  /*9370*/  IMAD R8, R8, UR6, RZ ;  /* 0x0000000608087c24 */ /* 0x000fc8000f8e02ff */
[----:B------:R-:W-:Y:S01]  /*9380*/  IMAD R11, R0, UR7, R8 ;  /* 0x00000007000b7c24 */ /* 0x000fe2000f8e0208 */
[----:B------:R-:W-:Y:S01]  /*9390*/  LEA R0, P1, R4, UR8, 0x1 ;  /* 0x0000000804007c11 */ /* 0x000fe2000f8208ff */
[----:B------:R-:W-:-:S03]  /*93a0*/  VIADD R8, R7, 0x80 ;  /* 0x0000008007087836 */ /* 0x000fc60000000000 */
[----:B------:R-:W-:Y:S01]  /*93b0*/  IADD3 R5, R5, R11, RZ ;  /* 0x0000000b05057210 */ /* 0x000fe20007ffe0ff */
[----:B-1----:R-:W-:-:S03]  /*93c0*/  @P0 IMAD.HI.U32 R10, R8, R10, RZ ;  /* 0x0000000a080a0227 */ /* 0x002fc600078e00ff */
[----:B------:R-:W-:Y:S01]  /*93d0*/  LEA.HI.X R4, R4, UR9, R5, 0x1, P1 ;  /* 0x0000000904047c11 */ /* 0x000fe200088f0c05 */
[----:B------:R-:W-:Y:S01]  /*93e0*/  IMAD.MOV.U32 R7, RZ, RZ, R8 ;  /* 0x000000ffff077224 */ /* 0x000fe200078e0008 */
[----:B------:R-:W0:Y:S02]  /*93f0*/  @P0 LDC R5, c[0x0][0x450] ;  /* 0x00011400ff050b82 */ /* 0x000e240000000800 */
[----:B0-----:R-:W-:-:S05]  /*9400*/  @P0 SHF.R.U32.HI R7, RZ, R5, R10 ;  /* 0x00000005ff070219 */ /* 0x001fca000001160a */
[----:B------:R-:W-:Y:S02]  /*9410*/  IMAD.MOV R5, RZ, RZ, -R7 ;  /* 0x000000ffff057224 */ /* 0x000fe400078e0a07 */
[----:B------:R-:W-:-:S04]  /*9420*/  IMAD.WIDE.U32 R2, R7, UR4, R2 ;  /* 0x0000000407027c25 */ /* 0x000fc8000f8e0002 */
[----:B------:R-:W-:Y:S01]  /*9430*/  IMAD R5, R9, R5, R8 ;  /* 0x0000000509057224 */ /* 0x000fe200078e0208 */
[----:B------:R-:W-:-:S05]  /*9440*/  SHF.R.S32.HI R8, RZ, 0x1f, R7 ;  /* 0x0000001fff087819 */ /* 0x000fca0000011407 */
[----:B------:R-:W-:Y:S01]  /*9450*/  IMAD R8, R8, UR4, RZ ;  /* 0x0000000408087c24 */ /* 0x000fe2000f8e02ff */
[----:B------:R-:W-:Y:S02]  /*9460*/  ULDC UR4, c[0x0][0x2b8] ;  /* 0x0000ae0000047ab9 */ /* 0x000fe40000000800 */
[----:B------:R-:W-:Y:S01]  /*9470*/  ISETP.GE.AND P0, PT, R20, UR4, PT ;  /* 0x0000000414007c0c */ /* 0x000fe2000bf06270 */
[----:B------:R-:W-:Y:S01]  /*9480*/  IMAD R7, R7, UR5, R8 ;  /* 0x0000000507077c24 */ /* 0x000fe2000f8e0208 */
[----:B------:R-:W-:-:S03]  /*9490*/  UMOV UR4, 0xffffffff ;  /* 0xffffffff00047882 */ /* 0x000fc60000000000 */
[----:B------:R-:W-:Y:S01]  /*94a0*/  IMAD.IADD R3, R3, 0x1, R7 ;  /* 0x0000000103037824 */ /* 0x000fe200078e0207 */
[----:B------:R-:W-:Y:S01]  /*94b0*/  SHF.R.S32.HI R7, RZ, 0x1f, R5 ;  /* 0x0000001fff077819 */ /* 0x000fe20000011405 */
[----:B------:R-:W-:-:S04]  /*94c0*/  IMAD.WIDE.U32 R2, R5, UR6, R2 ;  /* 0x0000000605027c25 */ /* 0x000fc8000f8e0002 */
[----:B------:R-:W-:-:S04]  /*94d0*/  IMAD R7, R7, UR6, RZ ;  /* 0x0000000607077c24 */ /* 0x000fc8000f8e02ff */
[----:B------:R-:W-:Y:S01]  /*94e0*/  IMAD R7, R5, UR7, R7 ;  /* 0x0000000705077c24 */ /* 0x000fe2000f8e0207 */
[----:B------:R-:W-:-:S03]  /*94f0*/  LEA R5, P1, R2, UR8, 0x1 ;  /* 0x0000000802057c11 */ /* 0x000fc6000f8208ff */
[----:B------:R-:W-:-:S05]  /*9500*/  IMAD.IADD R3, R3, 0x1, R7 ;  /* 0x0000000103037824 */ /* 0x000fca00078e0207 */
[----:B------:R-:W-:Y:S01]  /*9510*/  LEA.HI.X R8, R2, UR9, R3, 0x1, P1 ;  /* 0x0000000902087c11 */ /* 0x000fe200088f0c03 */
[----:B------:R-:W-:Y:S06]  /*9520*/  BRA.DIV UR4, `(.L_x_41) ;  /* 0x0000002604f07947 */ /* 0x000fec000b800000 */
[----:B------:R-:W0:Y:S01]  /*9530*/  SHFL.IDX PT, R3, R0, RZ, 0x181f ;  /* 0x00181fff00037589 */ /* 0x000e2200000e0000 */
[----:B------:R-:W-:Y:S01]  /*9540*/  ULDC UR4, c[0x0][0x288] ;  /* 0x0000a20000047ab9 */ /* 0x000fe20000000800 */
[----:B------:R-:W-:Y:S02]  /*9550*/  IMAD R7, R6, 0xc0, R21 ;  /* 0x000000c006077824 */ /* 0x000fe400078e0215 */
[----:B------:R-:W1:Y:S01]  /*9560*/  SHFL.IDX PT, R2, R4, RZ, 0x181f ;  /* 0x00181fff04027589 */ /* 0x000e6200000e0000 */
[----:B------:R-:W-:Y:S02]  /*9570*/  IMAD R6, R9, UR4, RZ ;  /* 0x0000000409067c24 */ /* 0x000fe4000f8e02ff */
[C---:B------:R-:W-:Y:S01]  /*9580*/  IADD3 R11, R7.reuse, 0x80, RZ ;  /* 0x00000080070b7810 */ /* 0x040fe20007ffe0ff */
[----:B------:R-:W2:Y:S02]  /*9590*/  SHFL.IDX PT, R14, R0, 0x1, 0x181f ;  /* 0x00381f00000e7f89 */ /* 0x000ea400000e0000 */
[----:B------:R-:W-:-:S13]  /*95a0*/  ISETP.GE.AND P1, PT, R7, R6, PT ;  /* 0x000000060700720c */ /* 0x000fda0003f26270 */
[----:B0-----:R-:W-:-:S05]  /*95b0*/  @!P1 LEA R9, P2, R20, R3, 0x1 ;  /* 0x0000000314099211 */ /* 0x001fca00078408ff */
[----:B-1----:R-:W-:Y:S02]  /*95c0*/  @!P1 IMAD.X R3, RZ, RZ, R2, P2 ;  /* 0x000000ffff039224 */ /* 0x002fe400010e0602 */
[----:B------:R-:W-:Y:S02]  /*95d0*/  @!P1 IMAD.MOV.U32 R2, RZ, RZ, R9 ;  /* 0x000000ffff029224 */ /* 0x000fe400078e0009 */
[----:B------:R-:W-:-:S03]  /*95e0*/  VIADD R9, R7, 0x10 ;  /* 0x0000001007097836 */ /* 0x000fc60000000000 */
[----:B------:R0:W-:Y:S02]  /*95f0*/  @!P1 LDGSTS.E.BYPASS.LTC128B.128 [R26+0xc400], desc[UR46][R2.64], !P0 ;  /* 0x0c400000021a9fae */ /* 0x0001e4000c101d6e */
[----:B------:R-:W-:Y:S01]  /*9600*/  ISETP.GE.AND P1, PT, R9, R6, PT ;  /* 0x000000060900720c */ /* 0x000fe20003f26270 */
[----:B------:R-:W-:Y:S01]  /*9610*/  VIADD R9, R7, 0x20 ;  /* 0x0000002007097836 */ /* 0x000fe20000000000 */
[----:B0-----:R-:W0:Y:S11]  /*9620*/  SHFL.IDX PT, R2, R4, 0x1, 0x181f ;  /* 0x00381f0004027f89 */ /* 0x001e3600000e0000 */
[----:B--2---:R-:W-:-:S05]  /*9630*/  @!P1 LEA R14, P2, R20, R14, 0x1 ;  /* 0x0000000e140e9211 */ /* 0x004fca00078408ff */
[----:B0-----:R-:W-:Y:S02]  /*9640*/  @!P1 IMAD.X R3, RZ, RZ, R2, P2 ;  /* 0x000000ffff039224 */ /* 0x001fe400010e0602 */
[----:B------:R-:W-:Y:S02]  /*9650*/  @!P1 IMAD.MOV.U32 R2, RZ, RZ, R14 ;  /* 0x000000ffff029224 */ /* 0x000fe400078e000e */
[----:B------:R-:W0:Y:S04]  /*9660*/  SHFL.IDX PT, R14, R0, 0x2, 0x181f ;  /* 0x00581f00000e7f89 */ /* 0x000e2800000e0000 */
[----:B------:R1:W-:Y:S01]  /*9670*/  @!P1 LDGSTS.E.BYPASS.LTC128B.128 [R26+0xcc00], desc[UR46][R2.64], !P0 ;  /* 0x0cc00000021a9fae */ /* 0x0003e2000c101d6e */
[----:B------:R-:W-:Y:S01]  /*9680*/  ISETP.GE.AND P1, PT, R9, R6, PT ;  /* 0x000000060900720c */ /* 0x000fe20003f26270 */
[----:B------:R-:W-:-:S02]  /*9690*/  VIADD R9, R7, 0x30 ;  /* 0x0000003007097836 */ /* 0x000fc40000000000 */
[----:B-1----:R-:W1:Y:S10]  /*96a0*/  SHFL.IDX PT, R2, R4, 0x2, 0x181f ;  /* 0x00581f0004027f89 */ /* 0x002e7400000e0000 */
[----:B0-----:R-:W-:-:S05]  /*96b0*/  @!P1 LEA R14, P2, R20, R14, 0x1 ;  /* 0x0000000e140e9211 */ /* 0x001fca00078408ff */
[----:B-1----:R-:W-:Y:S02]  /*96c0*/  @!P1 IMAD.X R3, RZ, RZ, R2, P2 ;  /* 0x000000ffff039224 */ /* 0x002fe400010e0602 */
        /* <DEDUP_REMOVED lines=27> */
[----:B------:R-:W-:-:S03]  /*9880*/  ISETP.GE.AND P1, PT, R9, R6, PT ;  /* 0x000000060900720c */ /* 0x000fc60003f26270 */
[----:B------:R-:W-:Y:S04]  /*9890*/  SHFL.IDX PT, R9, R0, 0x7, 0x181f ;  /* 0x00f81f0000097f89 */ /* 0x000fe800000e0000 */
[----:B------:R-:W-:Y:S04]  /*98a0*/  SHFL.IDX PT, R0, R8, RZ, 0x181f ;  /* 0x00181fff08007589 */ /* 0x000fe800000e0000 */
[----:B-1----:R-:W1:Y:S04]  /*98b0*/  SHFL.IDX PT, R2, R4, 0x6, 0x181f ;  /* 0x00d81f0004027f89 */ /* 0x002e6800000e0000 */
[----:B------:R-:W2:Y:S01]  /*98c0*/  SHFL.IDX PT, R4, R4, 0x7, 0x181f ;  /* 0x00f81f0004047f89 */ /* 0x000ea200000e0000 */
[----:B0-----:R-:W-:-:S05]  /*98d0*/  @!P1 LEA R14, P2, R20, R14, 0x1 ;  /* 0x0000000e140e9211 */ /* 0x001fca00078408ff */
[----:B-1----:R-:W-:Y:S01]  /*98e0*/  @!P1 IMAD.X R3, RZ, RZ, R2, P2 ;  /* 0x000000ffff039224 */ /* 0x002fe200010e0602 */
[-C--:B------:R-:W-:Y:S01]  /*98f0*/  ISETP.GE.AND P2, PT, R11, R6.reuse, PT ;  /* 0x000000060b00720c */ /* 0x080fe20003f46270 */
[----:B------:R-:W-:Y:S02]  /*9900*/  @!P1 IMAD.MOV.U32 R2, RZ, RZ, R14 ;  /* 0x000000ffff029224 */ /* 0x000fe400078e000e */
[----:B------:R-:W-:Y:S01]  /*9910*/  VIADD R11, R7, 0x70 ;  /* 0x00000070070b7836 */ /* 0x000fe20000000000 */
[----:B------:R-:W0:Y:S04]  /*9920*/  SHFL.IDX PT, R14, R5, RZ, 0x181f ;  /* 0x00181fff050e7589 */ /* 0x000e2800000e0000 */
[----:B------:R1:W-:Y:S01]  /*9930*/  @!P1 LDGSTS.E.BYPASS.LTC128B.128 [R26+0xf400], desc[UR46][R2.64], !P0 ;  /* 0x0f400000021a9fae */ /* 0x0003e2000c101d6e */
[----:B------:R-:W-:-:S13]  /*9940*/  ISETP.GE.AND P1, PT, R11, R6, PT ;  /* 0x000000060b00720c */ /* 0x000fda0003f26270 */
[----:B-1----:R-:W-:Y:S01]  /*9950*/  @!P1 LEA R2, P3, R20, R9, 0x1 ;  /* 0x0000000914029211 */ /* 0x002fe200078608ff */
[----:B------:R-:W-:-:S04]  /*9960*/  VIADD R9, R7, 0x90 ;  /* 0x0000009007097836 */ /* 0x000fc80000000000 */
[----:B--2---:R-:W-:-:S05]  /*9970*/  @!P1 IMAD.X R3, RZ, RZ, R4, P3 ;  /* 0x000000ffff039224 */ /* 0x004fca00018e0604 */
[----:B------:R0:W-:Y:S02]  /*9980*/  @!P1 LDGSTS.E.BYPASS.LTC128B.128 [R26+0xfc00], desc[UR46][R2.64], !P0 ;  /* 0x0fc00000021a9fae */ /* 0x0001e4000c101d6e */
[C---:B0-----:R-:W-:Y:S02]  /*9990*/  @!P2 LEA R2, P1, R20.reuse, R14, 0x1 ;  /* 0x0000000e1402a211 */ /* 0x041fe400078208ff */
[----:B------:R-:W0:Y:S03]  /*99a0*/  SHFL.IDX PT, R14, R5, 0x1, 0x181f ;  /* 0x00381f00050e7f89 */ /* 0x000e2600000e0000 */
[----:B------:R-:W-:Y:S01]  /*99b0*/  @!P2 IMAD.X R3, RZ, RZ, R0, P1 ;  /* 0x000000ffff03a224 */ /* 0x000fe200008e0600 */
[----:B------:R-:W-:Y:S01]  /*99c0*/  ISETP.GE.AND P1, PT, R9, R6, PT ;  /* 0x000000060900720c */ /* 0x000fe20003f26270 */
[----:B------:R-:W1:Y:S04]  /*99d0*/  SHFL.IDX PT, R0, R8, 0x1, 0x181f ;  /* 0x00381f0008007f89 */ /* 0x000e6800000e0000 */
[----:B------:R2:W-:Y:S08]  /*99e0*/  @!P2 LDGSTS.E.BYPASS.LTC128B.128 [R26+0x10400], desc[UR46][R2.64], !P0 ;  /* 0x10400000021aafae */ /* 0x0005f0000c101d6e */
[----:B0-----:R-:W-:-:S05]  /*99f0*/  @!P1 LEA R14, P2, R20, R14, 0x1 ;  /* 0x0000000e140e9211 */ /* 0x001fca00078408ff */
[----:B--2---:R-:W-:Y:S02]  /*9a00*/  @!P1 IMAD.MOV.U32 R2, RZ, RZ, R14 ;  /* 0x000000ffff029224 */ /* 0x004fe400078e000e */
[----:B------:R-:W0:Y:S01]  /*9a10*/  SHFL.IDX PT, R14, R5, 0x2, 0x181f ;  /* 0x00581f00050e7f89 */ /* 0x000e2200000e0000 */
[----:B-1----:R-:W-:-:S03]  /*9a20*/  @!P1 IMAD.X R9, RZ, RZ, R0, P2 ;  /* 0x000000ffff099224 */ /* 0x002fc600010e0600 */
[----:B------:R-:W1:Y:S01]  /*9a30*/  SHFL.IDX PT, R0, R8, 0x2, 0x181f ;  /* 0x00581f0008007f89 */ /* 0x000e6200000e0000 */
[----:B------:R-:W-:Y:S02]  /*9a40*/  @!P1 IMAD.MOV.U32 R3, RZ, RZ, R9 ;  /* 0x000000ffff039224 */ /* 0x000fe400078e0009 */
[----:B------:R-:W-:Y:S01]  /*9a50*/  VIADD R9, R7, 0xa0 ;  /* 0x000000a007097836 */ /* 0x000fe20000000000 */
[----:B------:R-:W2:Y:S04]  /*9a60*/  SHFL.IDX PT, R8, R8, 0x3, 0x181f ;  /* 0x00781f0008087f89 */ /* 0x000ea800000e0000 */
[----:B------:R0:W-:Y:S01]  /*9a70*/  @!P1 LDGSTS.E.BYPASS.LTC128B.128 [R26+0x10c00], desc[UR46][R2.64], !P0 ;  /* 0x10c00000021a9fae */ /* 0x0001e2000c101d6e */
[----:B------:R-:W-:-:S13]  /*9a80*/  ISETP.GE.AND P1, PT, R9, R6, PT ;  /* 0x000000060900720c */ /* 0x000fda0003f26270 */
[----:B0-----:R-:W-:Y:S02]  /*9a90*/  @!P1 LEA R2, P2, R20, R14, 0x1 ;  /* 0x0000000e14029211 */ /* 0x001fe400078408ff */
[----:B------:R0:W3:Y:S03]  /*9aa0*/  SHFL.IDX PT, R14, R5, 0x3, 0x181f ;  /* 0x00781f00050e7f89 */ /* 0x0000e600000e0000 */
[----:B-1----:R-:W-:-:S05]  /*9ab0*/  @!P1 IMAD.X R3, RZ, RZ, R0, P2 ;  /* 0x000000ffff039224 */ /* 0x002fca00010e0600 */
[----:B--2---:R0:W-:Y:S03]  /*9ac0*/  @!P1 LDGSTS.E.BYPASS.LTC128B.128 [R26+0x11400], desc[UR46][R2.64], !P0 ;  /* 0x11400000021a9fae */ /* 0x0041e6000c101d6e */
.L_x_139:
[----:B------:R-:W2:Y:S01]  /*9ad0*/  LDL R0, [R1+0x18] ;  /* 0x0000180001007983 */ /* 0x000ea20000100800 */
[----:B------:R-:W-:-:S05]  /*9ae0*/  VIADD R7, R7, 0xb0 ;  /* 0x000000b007077836 */ /* 0x000fca0000000000 */
[----:B------:R-:W-:-:S13]  /*9af0*/  ISETP.GE.AND P1, PT, R7, R6, PT ;  /* 0x000000060700720c */ /* 0x000fda0003f26270 */
[----:B0--3--:R-:W-:-:S05]  /*9b00*/  @!P1 LEA R2, P2, R20, R14, 0x1 ;  /* 0x0000000e14029211 */ /* 0x009fca00078408ff */
[----:B------:R-:W-:-:S05]  /*9b10*/  @!P1 IMAD.X R3, RZ, RZ, R8, P2 ;  /* 0x000000ffff039224 */ /* 0x000fca00010e0608 */
[----:B------:R-:W-:Y:S01]  /*9b20*/  @!PT LDS RZ, [RZ] ;  /* 0x00000000fffff984 */ /* 0x000fe20000000800 */
[----:B------:R-:W-:Y:S01]  /*9b30*/  @!PT LDS RZ, [RZ] ;  /* 0x00000000fffff984 */ /* 0x000fe20000000800 */
[----:B------:R-:W-:Y:S01]  /*9b40*/  @!PT LDS RZ, [RZ] ;  /* 0x00000000fffff984 */ /* 0x000fe20000000800 */
[----:B------:R0:W-:Y:S01]  /*9b50*/  @!P1 LDGSTS.E.BYPASS.LTC128B.128 [R26+0x11c00], desc[UR46][R2.64], !P0 ;  /* 0x11c00000021a9fae */ /* 0x0001e2000c101d6e */
[----:B------:R-:W-:Y:S01]  /*9b60*/  NOP ;  /* 0x0000000000007918 */ /* 0x000fe20000000000 */
[----:B------:R-:W-:Y:S02]  /*9b70*/  SYNCS.ARRIVE.TRANS64.RED.A0T1 RZ, [UR37+0x30800], RZ ;  /* 0x030800ffffff79a7 */ /* 0x000fe40008200425 */
[----:B------:R-:W-:Y:S01]  /*9b80*/  ARRIVES.LDGSTSBAR.64.TRANSCNT [UR37+0x30800] ;  /* 0x03080000ff0079b0 */ /* 0x000fe20008000aa5 */
[----:B--2---:R-:W-:-:S04]  /*9b90*/  LOP3.LUT R0, R0, 0x1, RZ, 0xc, !PT ;  /* 0x0000000100007812 */ /* 0x004fc800078e0cff */
[----:B------:R-:W-:Y:S01]  /*9ba0*/  SHF.L.U32 R0, R0, 0x1f, RZ ;  /* 0x0000001f00007819 */ /* 0x000fe200000006ff */
[----:B------:R-:W-:Y:S01]  /*9bb0*/  NOP ;  /* 0x0000000000007918 */ /* 0x000fe20000000000 */
[----:B------:R-:W2:Y:S01]  /*9bc0*/  LDL.LU R5, [R1+0xc] ;  /* 0x00000c0001057983 */ /* 0x000ea20000300800 */
[----:B------:R-:W-:Y:S01]  /*9bd0*/  SYNCS.ARRIVE.TRANS64.A1T0 RZ, [UR37+0x30800], RZ ;  /* 0x030800ffffff79a7 */ /* 0x000fe20008100025 */
[----:B------:R-:W-:Y:S01]  /*9be0*/  BSSY B0, `(.L_x_42) ;  /* 0x0000005000007945 */ /* 0x000fe20003800000 */
[----:B------:R-:W-:Y:S01]  /*9bf0*/  IMAD.U32 R9, RZ, RZ, UR37 ;  /* 0x00000025ff097e24 */ /* 0x000fe2000f8e00ff */
[----:B------:R-:W1:Y:S01]  /*9c00*/  SYNCS.PHASECHK.TRANS64.TRYWAIT P0, [UR37+0x30820], R0 ;  /* 0x03082000ff0075a7 */ /* 0x000e620008000165 */
[----:B--2---:R-:W-:Y:S01]  /*9c10*/  ISETP.GE.AND P1, PT, R5, 0xc1, PT ;  /* 0x000000c10500780c */ /* 0x004fe20003f26270 */
[----:B01----:R-:W-:-:S12]  /*9c20*/  @!P0 BRA `(.L_x_43) ;  /* 0x0000002c00b08947 */ /* 0x003fd80003800000 */
.L_x_140:
[----:B------:R-:W-:Y:S05]  /*9c30*/  BSYNC B0 ;  /* 0x0000000000007941 */ /* 0x000fea0003800000 */
.L_x_42:
[----:B------:R-:W-:Y:S01]  /*9c40*/  VIADD R8, R9, 0x30800 ;  /* 0x0003080009087836 */ /* 0x000fe20000000000 */
[----:B------:R-:W-:Y:S06]  /*9c50*/  @!P1 BRA `(.L_x_44) ;  /* 0x00000014008c9947 */ /* 0x000fec0003800000 */
[----:B------:R-:W2:Y:S01]  /*9c60*/  LDL R2, [R1] ;  /* 0x0000000001027983 */ /* 0x000ea20000100800 */
[----:B------:R-:W-:Y:S02]  /*9c70*/  IMAD.MOV.U32 R3, RZ, RZ, 0x1 ;  /* 0x00000001ff037424 */ /* 0x000fe400078e00ff */
[----:B--2---:R-:W-:-:S05]  /*9c80*/  IMAD.MOV R6, RZ, RZ, -R2 ;  /* 0x000000ffff067224 */ /* 0x004fca00078e0a02 */
[----:B------:R-:W-:-:S05]  /*9c90*/  VIADDMNMX R6, R6, R3, 0xffffffff, !PT ;  /* 0xffffffff06067446 */ /* 0x000fca0007800103 */
[----:B0-----:R-:W-:-:S05]  /*9ca0*/  IMAD.IADD R0, R2, 0x1, R6 ;  /* 0x0000000102007824 */ /* 0x001fca00078e0206 */
[----:B------:R-:W-:-:S04]  /*9cb0*/  LOP3.LUT R0, R0, 0x1, RZ, 0xc0, !PT ;  /* 0x0000000100007812 */ /* 0x000fc800078ec0ff */
[----:B------:R-:W-:Y:S01]  /*9cc0*/  ISETP.NE.U32.AND P0, PT, R0, 0x1, PT ;  /* 0x000000010000780c */ /* 0x000fe20003f05070 */
[----:B------:R-:W-:-:S12]  /*9cd0*/  VIADD R0, R2, 0xfffffffe ;  /* 0xfffffffe02007836 */ /* 0x000fd80000000000 */
[----:B------:R-:W-:Y:S05]  /*9ce0*/  @P0 BRA `(.L_x_45) ;  /* 0x0000000400d00947 */ /* 0x000fea0003800000 */
[----:B------:R-:W-:Y:S01]  /*9cf0*/  LOP3.LUT P2, RZ, R19, 0x2, RZ, 0xc0, !PT ;  /* 0x0000000213ff7812 */ /* 0x000fe2000784c0ff */
[----:B------:R-:W-:Y:S01]  /*9d00*/  VIADD R7, R16, 0x1 ;  /* 0x0000000110077836 */ /* 0x000fe20000000000 */
[----:B------:R-:W-:Y:S04]  /*9d10*/  BSSY B0, `(.L_x_46) ;  /* 0x000006d000007945 */ /* 0x000fe80003800000 */
[----:B------:R-:W-:-:S04]  /*9d20*/  ISETP.NE.AND P0, PT, R7, 0x2, PT ;  /* 0x000000020700780c */ /* 0x000fc80003f05270 */
[----:B------:R-:W-:Y:S02]  /*9d30*/  SEL R10, RZ, 0x1, P0 ;  /* 0x00000001ff0a7807 */ /* 0x000fe40000000000 */
[----:B------:R-:W-:Y:S02]  /*9d40*/  SEL R7, R7, RZ, P0 ;  /* 0x000000ff07077207 */ /* 0x000fe40000000000 */
[----:B------:R-:W-:Y:S01]  /*9d50*/  LOP3.LUT R10, R23, R10, RZ, 0x3c, !PT ;  /* 0x0000000a170a7212 */ /* 0x000fe200078e3cff */
[----:B------:R-:W-:Y:S06]  /*9d60*/  @!P2 BRA `(.L_x_47) ;  /* 0x00000004009ca947 */ /* 0x000fec0003800000 */
[----:B------:R-:W-:Y:S01]  /*9d70*/  LOP3.LUT P2, RZ, R19, 0x1, RZ, 0xc0, !PT ;  /* 0x0000000113ff7812 */ /* 0x000fe2000784c0ff */
[----:B------:R-:W-:-:S12]  /*9d80*/  IMAD.MOV.U32 R4, RZ, RZ, R18 ;  /* 0x000000ffff047224 */ /* 0x000fd800078e0012 */
[----:B------:R-:W-:Y:S05]  /*9d90*/  @!P2 BRA `(.L_x_48) ;  /* 0x000000000048a947 */ /* 0x000fea0003800000 */
[----:B------:R-:W0:Y:S01]  /*9da0*/  LDC R5, c[0x0][0x43c] ;  /* 0x00010f00ff057b82 */ /* 0x000e220000000800 */
[----:B------:R-:W-:Y:S01]  /*9db0*/  ULDC.64 UR4, c[0x0][0x428] ;  /* 0x00010a0000047ab9 */ /* 0x000fe20000000a00 */
[----:B0-----:R-:W-:-:S13]  /*9dc0*/  ISETP.NE.AND P0, PT, R5, 0x1, PT ;  /* 0x000000010500780c */ /* 0x001fda0003f05270 */
[----:B------:R-:W0:Y:S02]  /*9dd0*/  @P0 LDC.64 R2, c[0x0][0x440] ;  /* 0x00011000ff020b82 */ /* 0x000e240000000a00 */
[----:B0-----:R-:W-:-:S04]  /*9de0*/  @P0 IMAD.HI.U32 R4, R0, R2, RZ ;  /* 0x0000000200040227 */ /* 0x001fc800078e00ff */
[----:B------:R-:W-:Y:S01]  /*9df0*/  IMAD.MOV.U32 R2, RZ, RZ, R0 ;  /* 0x000000ffff027224 */ /* 0x000fe200078e0000 */
[----:B------:R-:W-:-:S05]  /*9e00*/  @P0 SHF.R.U32.HI R2, RZ, R3, R4 ;  /* 0x00000003ff020219 */ /* 0x000fca0000011604 */
[----:B------:R-:W-:-:S04]  /*9e10*/  IMAD.MOV R3, RZ, RZ, -R2 ;  /* 0x000000ffff037224 */ /* 0x000fc800078e0a02 */
[----:B------:R-:W-:Y:S01]  /*9e20*/  IMAD R0, R5, R3, R0 ;  /* 0x0000000305007224 */ /* 0x000fe200078e0200 */
[----:B------:R-:W-:Y:S01]  /*9e30*/  SHF.R.S32.HI R3, RZ, 0x1f, R2 ;  /* 0x0000001fff037819 */ /* 0x000fe20000011402 */
[----:B------:R-:W-:-:S04]  /*9e40*/  IMAD R5, R25, UR4, RZ ;  /* 0x0000000419057c24 */ /* 0x000fc8000f8e02ff */
[C---:B------:R-:W-:Y:S02]  /*9e50*/  IMAD R4, R22.reuse, UR5, R5 ;  /* 0x0000000516047c24 */ /* 0x040fe4000f8e0205 */
[----:B------:R-:W-:Y:S01]  /*9e60*/  IMAD.WIDE.U32 R2, R22, UR4, R2 ;  /* 0x0000000416027c25 */ /* 0x000fe2000f8e0002 */
[----:B------:R-:W-:-:S03]  /*9e70*/  ULDC.64 UR4, c[0x0][0x418] ;  /* 0x0001060000047ab9 */ /* 0x000fc60000000a00 */
[----:B------:R-:W-:Y:S01]  /*9e80*/  IMAD.IADD R3, R4, 0x1, R3 ;  /* 0x0000000104037824 */ /* 0x000fe200078e0203 */
[----:B------:R-:W-:-:S04]  /*9e90*/  LEA R4, P0, R2, UR4, 0x2 ;  /* 0x0000000402047c11 */ /* 0x000fc8000f8010ff */
[----:B------:R-:W-:-:S05]  /*9ea0*/  LEA.HI.X R5, R2, UR5, R3, 0x2, P0 ;  /* 0x0000000502057c11 */ /* 0x000fca00080f1403 */
[----:B------:R0:W5:Y:S04]  /*9eb0*/  LDG.E R4, desc[UR46][R4.64] ;  /* 0x0000002e04047981 */ /* 0x000168000c1e1900 */
.L_x_48:
[----:B------:R-:W-:Y:S01]  /*9ec0*/  LEA R3, R7, UR37, 0x3 ;  /* 0x0000002507037c11 */ /* 0x000fe2000f8e18ff */
[----:B------:R-:W-:Y:S01]  /*9ed0*/  BSSY B1, `(.L_x_49) ;  /* 0x0000004000017945 */ /* 0x000fe20003800000 */
[----:B------:R-:W-:-:S04]  /*9ee0*/  SHF.L.U32 R2, R10, 0x1f, RZ ;  /* 0x0000001f0a027819 */ /* 0x000fc800000006ff */
[----:B------:R-:W1:Y:S02]  /*9ef0*/  SYNCS.PHASECHK.TRANS64.TRYWAIT P0, [R3+URZ+0x30840], R2 ;  /* 0x03084002030075a7 */ /* 0x000e64000800017f */
[----:B-1----:R-:W-:Y:S05]  /*9f00*/  @!P0 BRA `(.L_x_50) ;  /* 0x0000002c000c8947 */ /* 0x002fea0003800000 */
.L_x_141:
[----:B------:R-:W-:Y:S05]  /*9f10*/  BSYNC B1 ;  /* 0x0000000000017941 */ /* 0x000fea0003800000 */
.L_x_49:
[----:B0-----:R-:W0:Y:S01]  /*9f20*/  S2R R5, SR_TID.X ;  /* 0x0000000000057919 */ /* 0x001e220000002100 */
[----:B------:R-:W-:Y:S01]  /*9f30*/  BSSY B1, `(.L_x_51) ;  /* 0x000000b000017945 */ /* 0x000fe20003800000 */
[----:B0-----:R-:W-:-:S04]  /*9f40*/  LOP3.LUT R5, R5, 0x7f, RZ, 0xc0, !PT ;  /* 0x0000007f05057812 */ /* 0x001fc800078ec0ff */
[----:B------:R-:W-:-:S13]  /*9f50*/  ISETP.NE.AND P1, PT, R5, RZ, PT ;  /* 0x000000ff0500720c */ /* 0x000fda0003f25270 */
[----:B------:R-:W-:Y:S05]  /*9f60*/  @P1 BRA `(.L_x_52) ;  /* 0x00000000001c1947 */ /* 0x000fea0003800000 */
[----:B------:R-:W0:Y:S01]  /*9f70*/  S2R R5, SR_TID.X ;  /* 0x0000000000057919 */ /* 0x000e220000002100 */
[----:B-1----:R-:W-:-:S04]  /*9f80*/  IMAD.MOV.U32 R2, RZ, RZ, 0x6000 ;  /* 0x00006000ff027424 */ /* 0x002fc800078e00ff */
[----:B------:R2:W-:Y:S01]  /*9f90*/  SYNCS.ARRIVE.TRANS64 RZ, [R3+URZ+0x30830], R2 ;  /* 0x0308300203ff79a7 */ /* 0x0005e2000800003f */
[----:B0-----:R-:W-:-:S04]  /*9fa0*/  LOP3.LUT R5, R5, 0x1f, RZ, 0xc0, !PT ;  /* 0x0000001f05057812 */ /* 0x001fc800078ec0ff */
[----:B------:R-:W-:-:S13]  /*9fb0*/  ISETP.NE.AND P0, PT, R5, RZ, PT ;  /* 0x000000ff0500720c */ /* 0x000fda0003f05270 */
[----:B--2---:R-:W-:Y:S05]  /*9fc0*/  @!P0 BRA `(.L_x_52) ;  /* 0x0000000000048947 */ /* 0x004fea0003800000 */
[----:B------:R-:W-:Y:S01]  /*9fd0*/  BPT.TRAP 0x1 ;  /* 0x000000040000795c */ /* 0x000fe20000300000 */
.L_x_52:
[----:B------:R-:W-:Y:S05]  /*9fe0*/  BSYNC B1 ;  /* 0x0000000000017941 */ /* 0x000fea0003800000 */
.L_x_51:
[----:B-1----:R-:W-:Y:S01]  /*9ff0*/  IMAD.MOV.U32 R2, RZ, RZ, RZ ;  /* 0x000000ffff027224 */ /* 0x002fe200078e00ff */
[----:B------:R-:W-:Y:S01]  /*a000*/  UIADD3 UR4, UP0, UR40, 0x370, URZ ;  /* 0x0000037028047890 */ /* 0x000fe2000ff1e03f */
[----:B------:R-:W-:Y:S01]  /*a010*/  IMAD R5, R7, 0x6000, R9 ;  /* 0x0000600007057824 */ /* 0x000fe200078e0209 */
[----:B------:R-:W-:Y:S01]  /*a020*/  PLOP3.LUT P0, PT, PT, PT, PT, 0x80, 0x0 ;  /* 0x000000000000781c */ /* 0x000fe20003f0f070 */
[----:B------:R-:W-:Y:S01]  /*a030*/  VIADD R3, R3, 0x30830 ;  /* 0x0003083003037836 */ /* 0x000fe20000000000 */
[----:B------:R-:W-:Y:S01]  /*a040*/  R2UR UR10, R2 ;  /* 0x00000000020a72ca */ /* 0x000fe200000e0000 */
[----:B------:R-:W-:Y:S01]  /*a050*/  VIADD R5, R5, 0x12400 ;  /* 0x0001240005057836 */ /* 0x000fe20000000000 */
[----:B------:R-:W-:Y:S01]  /*a060*/  UIADD3.X UR5, URZ, UR41, URZ, UP0, !UPT ;  /* 0x000000293f057290 */ /* 0x000fe200087fe43f */
[----:B------:R-:W-:Y:S01]  /*a070*/  IMAD R11, R0, 0xc0, RZ ;  /* 0x000000c0000b7824 */ /* 0x000fe200078e02ff */
[----:B------:R-:W-:Y:S01]  /*a080*/  UMOV UR6, 0x0 ;  /* 0x0000000000067882 */ /* 0x000fe20000000000 */
[----:B------:R-:W-:-:S10]  /*a090*/  UMOV UR7, 0x14f00000 ;  /* 0x14f0000000077882 */ /* 0x000fd40000000000 */
.L_x_53:
[----:B------:R-:W-:-:S13]  /*a0a0*/  @P0 ELECT P2, URZ, PT ;  /* 0x00000000003f082f */ /* 0x000fda0003840000 */
[----:B-----5:R-:W-:Y:S02]  /*a0b0*/  @P2 R2UR UR13, R4 ;  /* 0x00000000040d22ca */ /* 0x020fe400000e0000 */
[----:B------:R-:W-:Y:S02]  /*a0c0*/  @P2 R2UR UR12, R17 ;  /* 0x00000000110c22ca */ /* 0x000fe400000e0000 */
[----:B------:R-:W-:Y:S02]  /*a0d0*/  @P2 R2UR UR11, R11 ;  /* 0x000000000b0b22ca */ /* 0x000fe400000e0000 */
[----:B------:R-:W-:Y:S02]  /*a0e0*/  @P2 R2UR UR9, R3 ;  /* 0x00000000030922ca */ /* 0x000fe400000e0000 */
[----:B------:R-:W-:Y:S02]  /*a0f0*/  @P2 R2UR UR8, R5 ;  /* 0x00000000050822ca */ /* 0x000fe400000e0000 */
[----:B------:R-:W-:-:S02]  /*a100*/  @P2 PLOP3.LUT P0, PT, P2, PT, PT, 0x8, 0x0 ;  /* 0x000000000000281c */ /* 0x000fc4000170e170 */
[----:B------:R-:W-:-:S09]  /*a110*/  PLOP3.LUT P2, PT, PT, PT, PT, 0x8, 0x0 ;  /* 0x000000000000781c */ /* 0x000fd20003f4e170 */
[----:B------:R0:W-:Y:S02]  /*a120*/  UTMALDG.4D [UR8], [UR4], desc[UR6] ;  /* 0x00000608040075b4 */ /* 0x0001e40008019000 */
[----:B0-----:R-:W-:Y:S05]  /*a130*/  @P0 BRA.U.ANY `(.L_x_53) ;  /* 0xfffffffd00d80947 */ /* 0x001fea000393ffff */
[----:B------:R-:W-:Y:S01]  /*a140*/  SHF.L.U32 R12, R23, 0x1f, RZ ;  /* 0x0000001f170c7819 */ /* 0x000fe200000006ff */
[----:B------:R-:W-:Y:S01]  /*a150*/  BSSY B1, `(.L_x_54) ;  /* 0x0000004000017945 */ /* 0x000fe20003800000 */
[----:B------:R-:W-:-:S04]  /*a160*/  LEA R3, R16, R8, 0x3 ;  /* 0x0000000810037211 */ /* 0x000fc800078e18ff */
[----:B------:R-:W0:Y:S02]  /*a170*/  SYNCS.PHASECHK.TRANS64.TRYWAIT P0, [R3+URZ+0x60], R12 ;  /* 0x0000600c030075a7 */ /* 0x000e24000800017f */
[----:B0-----:R-:W-:Y:S05]  /*a180*/  @!P0 BRA `(.L_x_55) ;  /* 0x0000002800808947 */ /* 0x001fea0003800000 */
.L_x_142:
[----:B------:R-:W-:Y:S05]  /*a190*/  BSYNC B1 ;  /* 0x0000000000017941 */ /* 0x000fea0003800000 */
.L_x_54:
[----:B------:R-:W-:Y:S01]  /*a1a0*/  BSSY B1, `(.L_x_56) ;  /* 0x000000c000017945 */ /* 0x000fe20003800000 */
[----:B0-----:R-:W-:Y:S02]  /*a1b0*/  IMAD.MOV.U32 R12, RZ, RZ, 0x0 ;  /* 0x00000000ff0c7424 */ /* 0x001fe400078e00ff */
[----:B------:R-:W-:Y:S01]  /*a1c0*/  IMAD.MOV.U32 R13, RZ, RZ, 0x14f00000 ;  /* 0x14f00000ff0d7424 */ /* 0x000fe200078e00ff */
[----:B------:R-:W-:Y:S06]  /*a1d0*/  @P1 BRA `(.L_x_57) ;  /* 0x0000000000201947 */ /* 0x000fec0003800000 */
[----:B------:R-:W0:Y:S01]  /*a1e0*/  S2R R5, SR_TID.X ;  /* 0x0000000000057919 */ /* 0x000e220000002100 */
[----:B------:R-:W-:Y:S01]  /*a1f0*/  LEA R3, R16, UR37, 0x3 ;  /* 0x0000002510037c11 */ /* 0x000fe2000f8e18ff */
[----:B------:R-:W-:-:S04]  /*a200*/  IMAD.MOV.U32 R14, RZ, RZ, 0x6000 ;  /* 0x00006000ff0e7424 */ /* 0x000fc800078e00ff */
[----:B------:R1:W-:Y:S01]  /*a210*/  SYNCS.ARRIVE.TRANS64 RZ, [R3+URZ+0x30850], R14 ;  /* 0x0308500e03ff79a7 */ /* 0x0003e2000800003f */
[----:B0-----:R-:W-:-:S04]  /*a220*/  LOP3.LUT R5, R5, 0x1f, RZ, 0xc0, !PT ;  /* 0x0000001f05057812 */ /* 0x001fc800078ec0ff */
[----:B------:R-:W-:-:S13]  /*a230*/  ISETP.NE.AND P0, PT, R5, RZ, PT ;  /* 0x000000ff0500720c */ /* 0x000fda0003f05270 */
[----:B-1----:R-:W-:Y:S05]  /*a240*/  @!P0 BRA `(.L_x_57) ;  /* 0x0000000000048947 */ /* 0x002fea0003800000 */
[----:B------:R-:W-:Y:S01]  /*a250*/  BPT.TRAP 0x1 ;  /* 0x000000040000795c */ /* 0x000fe20000300000 */
.L_x_57:
[----:B------:R-:W-:Y:S05]  /*a260*/  BSYNC B1 ;  /* 0x0000000000017941 */ /* 0x000fea0003800000 */
.L_x_56:
[----:B------:R-:W-:Y:S01]  /*a270*/  R2UR UR6, R12 ;  /* 0x000000000c0672ca */ /* 0x000fe200000e0000 */
[----:B------:R-:W-:Y:S01]  /*a280*/  IMAD R3, R16, 0x6000, R9 ;  /* 0x0000600010037824 */ /* 0x000fe200078e0209 */
[----:B------:R-:W-:Y:S01]  /*a290*/  R2UR UR7, R13 ;  /* 0x000000000d0772ca */ /* 0x000fe200000e0000 */
[----:B------:R-:W-:Y:S01]  /*a2a0*/  UIADD3 UR4, UP0, UR40, 0x470, URZ ;  /* 0x0000047028047890 */ /* 0x000fe2000ff1e03f */
[----:B------:R-:W-:Y:S01]  /*a2b0*/  R2UR UR10, R2 ;  /* 0x00000000020a72ca */ /* 0x000fe200000e0000 */
[----:B------:R-:W-:Y:S01]  /*a2c0*/  IMAD R5, R24, 0xc0, RZ ;  /* 0x000000c018057824 */ /* 0x000fe200078e02ff */
[----:B------:R-:W-:Y:S01]  /*a2d0*/  LEA R2, R16, UR37, 0x3 ;  /* 0x0000002510027c11 */ /* 0x000fe2000f8e18ff */
[----:B------:R-:W-:Y:S01]  /*a2e0*/  VIADD R3, R3, 0x400 ;  /* 0x0000040003037836 */ /* 0x000fe20000000000 */
[----:B------:R-:W-:Y:S01]  /*a2f0*/  PLOP3.LUT P0, PT, PT, PT, PT, 0x80, 0x0 ;  /* 0x000000000000781c */ /* 0x000fe20003f0f070 */
[----:B------:R-:W-:Y:S02]  /*a300*/  UIADD3.X UR5, URZ, UR41, URZ, UP0, !UPT ;  /* 0x000000293f057290 */ /* 0x000fe400087fe43f */
[----:B------:R-:W-:-:S10]  /*a310*/  VIADD R2, R2, 0x30850 ;  /* 0x0003085002027836 */ /* 0x000fd40000000000 */
.L_x_58:
[----:B------:R-:W-:-:S13]  /*a320*/  @P0 ELECT P1, URZ, PT ;  /* 0x00000000003f082f */ /* 0x000fda0003820000 */
[----:B------:R-:W-:Y:S02]  /*a330*/  @P1 R2UR UR13, R18 ;  /* 0x00000000120d12ca */ /* 0x000fe400000e0000 */
        /* <DEDUP_REMOVED lines=8> */
[----:B------:R-:W-:Y:S02]  /*a3c0*/  IMAD.MOV.U32 R18, RZ, RZ, R4 ;  /* 0x000000ffff127224 */ /* 0x000fe400078e0004 */
[----:B------:R-:W-:-:S07]  /*a3d0*/  IMAD.MOV.U32 R24, RZ, RZ, R0 ;  /* 0x000000ffff187224 */ /* 0x000fce00078e0000 */
.L_x_47:
[----:B------:R-:W-:Y:S05]  /*a3e0*/  BSYNC B0 ;  /* 0x0000000000007941 */ /* 0x000fea0003800000 */
.L_x_46:
[----:B------:R-:W2:Y:S01]  /*a3f0*/  LDL.LU R0, [R1] ;  /* 0x0000000001007983 */ /* 0x000ea20000300800 */
[----:B------:R-:W-:Y:S02]  /*a400*/  IMAD.MOV.U32 R16, RZ, RZ, R7 ;  /* 0x000000ffff107224 */ /* 0x000fe400078e0007 */
[----:B------:R-:W-:Y:S02]  /*a410*/  IMAD.MOV.U32 R23, RZ, RZ, R10 ;  /* 0x000000ffff177224 */ /* 0x000fe400078e000a */
[----:B--2---:R-:W-:-:S07]  /*a420*/  VIADD R0, R0, 0xfffffffd ;  /* 0xfffffffd00007836 */ /* 0x004fce0000000000 */
.L_x_45:
[----:B------:R-:W-:Y:S01]  /*a430*/  IMAD.MOV R3, RZ, RZ, -R6 ;  /* 0x000000ffff037224 */ /* 0x000fe200078e0a06 */
[----:B------:R-:W-:Y:S04]  /*a440*/  BSSY B0, `(.L_x_44) ;  /* 0x00000e4000007945 */ /* 0x000fe80003800000 */
[----:B------:R-:W-:-:S13]  /*a450*/  ISETP.NE.AND P0, PT, R28, R3, PT ;  /* 0x000000031c00720c */ /* 0x000fda0003f05270 */
[----:B------:R-:W-:Y:S05]  /*a460*/  @!P0 BRA `(.L_x_59) ;  /* 0x0000000c00848947 */ /* 0x000fea0003800000 */
[----:B------:R-:W-:-:S07]  /*a470*/  IMAD.MOV.U32 R4, RZ, RZ, R18 ;  /* 0x000000ffff047224 */ /* 0x000fce00078e0012 */
.L_x_86:
        /* <DEDUP_REMOVED lines=12> */
[----:B------:R-:W-:Y:S02]  /*a540*/  ULDC.64 UR4, c[0x0][0x428] ;  /* 0x00010a0000047ab9 */ /* 0x000fe40000000a00 */
[----:B------:R-:W-:-:S04]  /*a550*/  IMAD R11, R25, UR4, RZ ;  /* 0x00000004190b7c24 */ /* 0x000fc8000f8e02ff */
[----:B------:R-:W-:Y:S01]  /*a560*/  IMAD R11, R22, UR5, R11 ;  /* 0x00000005160b7c24 */ /* 0x000fe2000f8e020b */
[----:B0-----:R-:W-:-:S13]  /*a570*/  ISETP.NE.AND P0, PT, R5, 0x1, PT ;  /* 0x000000010500780c */ /* 0x001fda0003f05270 */
[----:B------:R-:W0:Y:S02]  /*a580*/  @P0 LDC.64 R2, c[0x0][0x440] ;  /* 0x00011000ff020b82 */ /* 0x000e240000000a00 */
[----:B0-----:R-:W-:-:S04]  /*a590*/  @P0 IMAD.HI.U32 R4, R0, R2, RZ ;  /* 0x0000000200040227 */ /* 0x001fc800078e00ff */
[----:B------:R-:W-:Y:S01]  /*a5a0*/  IMAD.MOV.U32 R2, RZ, RZ, R0 ;  /* 0x000000ffff027224 */ /* 0x000fe200078e0000 */
[----:B------:R-:W-:-:S04]  /*a5b0*/  @P0 SHF.R.U32.HI R2, RZ, R3, R4 ;  /* 0x00000003ff020219 */ /* 0x000fc80000011604 */
[--C-:B------:R-:W-:Y:S01]  /*a5c0*/  SHF.R.S32.HI R3, RZ, 0x1f, R2.reuse ;  /* 0x0000001fff037819 */ /* 0x100fe20000011402 */
[--C-:B------:R-:W-:Y:S02]  /*a5d0*/  IMAD.MOV R10, RZ, RZ, -R2.reuse ;  /* 0x000000ffff0a7224 */ /* 0x100fe400078e0a02 */
[----:B------:R-:W-:Y:S01]  /*a5e0*/  IMAD.WIDE.U32 R2, R22, UR4, R2 ;  /* 0x0000000416027c25 */ /* 0x000fe2000f8e0002 */
[----:B------:R-:W-:-:S03]  /*a5f0*/  ULDC.64 UR4, c[0x0][0x418] ;  /* 0x0001060000047ab9 */ /* 0x000fc60000000a00 */
[----:B------:R-:W-:Y:S01]  /*a600*/  IMAD.IADD R11, R11, 0x1, R3 ;  /* 0x000000010b0b7824 */ /* 0x000fe200078e0203 */
[----:B------:R-:W-:Y:S01]  /*a610*/  LEA R4, P0, R2, UR4, 0x2 ;  /* 0x0000000402047c11 */ /* 0x000fe2000f8010ff */
[----:B------:R-:W-:-:S03]  /*a620*/  IMAD R10, R5, R10, R0 ;  /* 0x0000000a050a7224 */ /* 0x000fc600078e0200 */
[----:B------:R-:W-:-:S05]  /*a630*/  LEA.HI.X R5, R2, UR5, R11, 0x2, P0 ;  /* 0x0000000502057c11 */ /* 0x000fca00080f140b */
[----:B------:R0:W5:Y:S04]  /*a640*/  LDG.E R4, desc[UR46][R4.64] ;  /* 0x0000002e04047981 */ /* 0x000168000c1e1900 */
.L_x_62:
[----:B------:R-:W0:Y:S01]  /*a650*/  S2R R2, SR_TID.X ;  /* 0x0000000000027919 */ /* 0x000e220000002100 */
[----:B------:R-:W-:Y:S01]  /*a660*/  LEA R3, R6, UR37, 0x3 ;  /* 0x0000002506037c11 */ /* 0x000fe2000f8e18ff */
[----:B------:R-:W-:Y:S01]  /*a670*/  BSSY B2, `(.L_x_63) ;  /* 0x0000006000027945 */ /* 0x000fe20003800000 */
[----:B0-----:R-:W-:Y:S02]  /*a680*/  LOP3.LUT R5, R2, 0x7f, RZ, 0xc0, !PT ;  /* 0x0000007f02057812 */ /* 0x001fe400078ec0ff */
[----:B------:R-:W-:Y:S02]  /*a690*/  SHF.L.U32 R2, R7, 0x1f, RZ ;  /* 0x0000001f07027819 */ /* 0x000fe400000006ff */
[----:B------:R-:W-:Y:S02]  /*a6a0*/  ISETP.NE.AND P1, PT, R5, RZ, PT ;  /* 0x000000ff0500720c */ /* 0x000fe40003f25270 */
[----:B------:R-:W0:Y:S02]  /*a6b0*/  SYNCS.PHASECHK.TRANS64.TRYWAIT P0, [R3+URZ+0x30840], R2 ;  /* 0x03084002030075a7 */ /* 0x000e24000800017f */
[----:B0-----:R-:W-:Y:S09]  /*a6c0*/  @!P0 BRA `(.L_x_64) ;  /* 0x0000002400448947 */ /* 0x001ff20003800000 */
.L_x_143:
[----:B------:R-:W-:Y:S05]  /*a6d0*/  BSYNC B2 ;  /* 0x0000000000027941 */ /* 0x000fea0003800000 */
.L_x_63:
[----:B------:R-:W-:Y:S04]  /*a6e0*/  BSSY B2, `(.L_x_65) ;  /* 0x0000009000027945 */ /* 0x000fe80003800000 */
[----:B------:R-:W-:Y:S05]  /*a6f0*/  @P1 BRA `(.L_x_66) ;  /* 0x00000000001c1947 */ /* 0x000fea0003800000 */
[----:B------:R-:W1:Y:S01]  /*a700*/  S2R R5, SR_TID.X ;  /* 0x0000000000057919 */ /* 0x000e620000002100 */
[----:B0-----:R-:W-:-:S04]  /*a710*/  IMAD.MOV.U32 R2, RZ, RZ, 0x6000 ;  /* 0x00006000ff027424 */ /* 0x001fc800078e00ff */
[----:B------:R2:W-:Y:S01]  /*a720*/  SYNCS.ARRIVE.TRANS64 RZ, [R3+URZ+0x30830], R2 ;  /* 0x0308300203ff79a7 */ /* 0x0005e2000800003f */
[----:B-1----:R-:W-:-:S04]  /*a730*/  LOP3.LUT R5, R5, 0x1f, RZ, 0xc0, !PT ;  /* 0x0000001f05057812 */ /* 0x002fc800078ec0ff */
[----:B------:R-:W-:-:S13]  /*a740*/  ISETP.NE.AND P0, PT, R5, RZ, PT ;  /* 0x000000ff0500720c */ /* 0x000fda0003f05270 */
[----:B--2---:R-:W-:Y:S05]  /*a750*/  @!P0 BRA `(.L_x_66) ;  /* 0x0000000000048947 */ /* 0x004fea0003800000 */
[----:B------:R-:W-:Y:S01]  /*a760*/  BPT.TRAP 0x1 ;  /* 0x000000040000795c */ /* 0x000fe20000300000 */
.L_x_66:
[----:B------:R-:W-:Y:S05]  /*a770*/  BSYNC B2 ;  /* 0x0000000000027941 */ /* 0x000fea0003800000 */
.L_x_65:
[----:B------:R-:W-:Y:S01]  /*a780*/  IMAD.MOV.U32 R11, RZ, RZ, RZ ;  /* 0x000000ffff0b7224 */ /* 0x000fe200078e00ff */
[----:B------:R-:W-:Y:S01]  /*a790*/  UIADD3 UR4, UP0, UR40, 0x370, URZ ;  /* 0x0000037028047890 */ /* 0x000fe2000ff1e03f */
[----:B0-----:R-:W-:Y:S01]  /*a7a0*/  IMAD R2, R6, 0x6000, R9 ;  /* 0x0000600006027824 */ /* 0x001fe200078e0209 */
        /* <DEDUP_REMOVED lines=8> */
.L_x_67:
        /* <DEDUP_REMOVED lines=11> */
[----:B------:R-:W-:Y:S01]  /*a8e0*/  IMAD R5, R16, 0x8, R8 ;  /* 0x0000000810057824 */ /* 0x000fe200078e0208 */
[----:B------:R-:W-:Y:S03]  /*a8f0*/  BSSY B2, `(.L_x_68) ;  /* 0x0000003000027945 */ /* 0x000fe60003800000 */
[----:B------:R-:W0:Y:S02]  /*a900*/  SYNCS.PHASECHK.TRANS64.TRYWAIT P0, [R5+URZ+0x60], R2 ;  /* 0x00006002050075a7 */ /* 0x000e24000800017f */
[----:B0-----:R-:W-:Y:S05]  /*a910*/  @!P0 BRA `(.L_x_69) ;  /* 0x0000002000c48947 */ /* 0x001fea0003800000 */
.L_x_144:
[----:B------:R-:W-:Y:S05]  /*a920*/  BSYNC B2 ;  /* 0x0000000000027941 */ /* 0x000fea0003800000 */
.L_x_68:
[----:B------:R-:W-:Y:S01]  /*a930*/  BSSY B2, `(.L_x_70) ;  /* 0x000000b000027945 */ /* 0x000fe20003800000 */
[----:B0-----:R-:W-:Y:S02]  /*a940*/  IMAD.MOV.U32 R2, RZ, RZ, 0x0 ;  /* 0x00000000ff027424 */ /* 0x001fe400078e00ff */
[----:B------:R-:W-:Y:S01]  /*a950*/  IMAD.MOV.U32 R3, RZ, RZ, 0x14f00000 ;  /* 0x14f00000ff037424 */ /* 0x000fe200078e00ff */
[----:B------:R-:W-:Y:S06]  /*a960*/  @P1 BRA `(.L_x_71) ;  /* 0x00000000001c1947 */ /* 0x000fec0003800000 */
[----:B------:R-:W0:Y:S02]  /*a970*/  S2R R12, SR_TID.X ;  /* 0x00000000000c7919 */ /* 0x000e240000002100 */
[----:B0-----:R-:W-:Y:S01]  /*a980*/  LOP3.LUT R13, R12, 0x1f, RZ, 0xc0, !PT ;  /* 0x0000001f0c0d7812 */ /* 0x001fe200078ec0ff */
[----:B------:R-:W-:-:S03]  /*a990*/  IMAD.MOV.U32 R12, RZ, RZ, 0x6000 ;  /* 0x00006000ff0c7424 */ /* 0x000fc600078e00ff */
[----:B------:R-:W-:Y:S01]  /*a9a0*/  ISETP.NE.AND P0, PT, R13, RZ, PT ;  /* 0x000000ff0d00720c */ /* 0x000fe20003f05270 */
[----:B------:R0:W-:-:S12]  /*a9b0*/  SYNCS.ARRIVE.TRANS64 RZ, [R5+URZ+0x50], R12 ;  /* 0x0000500c05ff79a7 */ /* 0x0001d8000800003f */
[----:B0-----:R-:W-:Y:S05]  /*a9c0*/  @!P0 BRA `(.L_x_71) ;  /* 0x0000000000048947 */ /* 0x001fea0003800000 */
[----:B------:R-:W-:Y:S01]  /*a9d0*/  BPT.TRAP 0x1 ;  /* 0x000000040000795c */ /* 0x000fe20000300000 */
.L_x_71:
[----:B------:R-:W-:Y:S05]  /*a9e0*/  BSYNC B2 ;  /* 0x0000000000027941 */ /* 0x000fea0003800000 */
.L_x_70:
[----:B------:R-:W-:Y:S01]  /*a9f0*/  R2UR UR7, R3 ;  /* 0x00000000030772ca */ /* 0x000fe200000e0000 */
[----:B------:R-:W-:Y:S01]  /*aa00*/  IMAD R16, R16, 0x6000, R9 ;  /* 0x0000600010107824 */ /* 0x000fe200078e0209 */
[----:B------:R-:W-:Y:S01]  /*aa10*/  R2UR UR10, R11 ;  /* 0x000000000b0a72ca */ /* 0x000fe200000e0000 */
[----:B------:R-:W-:Y:S01]  /*aa20*/  UIADD3 UR4, UP0, UR40, 0x470, URZ ;  /* 0x0000047028047890 */ /* 0x000fe2000ff1e03f */
[----:B------:R-:W-:Y:S01]  /*aa30*/  R2UR UR6, R2 ;  /* 0x00000000020672ca */ /* 0x000fe200000e0000 */
[----:B------:R-:W-:Y:S01]  /*aa40*/  IMAD R2, R24, 0xc0, RZ ;  /* 0x000000c018027824 */ /* 0x000fe200078e02ff */
[----:B------:R-:W-:Y:S01]  /*aa50*/  PLOP3.LUT P0, PT, PT, PT, PT, 0x80, 0x0 ;  /* 0x000000000000781c */ /* 0x000fe20003f0f070 */
[----:B------:R-:W-:Y:S01]  /*aa60*/  VIADD R5, R5, 0x50 ;  /* 0x0000005005057836 */ /* 0x000fe20000000000 */
[----:B------:R-:W-:Y:S01]  /*aa70*/  IADD3 R16, R16, 0x400, RZ ;  /* 0x0000040010107810 */ /* 0x000fe20007ffe0ff */
[----:B------:R-:W-:-:S12]  /*aa80*/  UIADD3.X UR5, URZ, UR41, URZ, UP0, !UPT ;  /* 0x000000293f057290 */ /* 0x000fd800087fe43f */
.L_x_72:
        /* <DEDUP_REMOVED lines=12> */
.L_x_61:
[----:B------:R-:W-:Y:S05]  /*ab50*/  BSYNC B1 ;  /* 0x0000000000017941 */ /* 0x000fea0003800000 */
.L_x_60:
        /* <DEDUP_REMOVED lines=9> */
[----:B------:R-:W-:-:S12]  /*abf0*/  VIADD R10, R0, 0xffffffff ;  /* 0xffffffff000a7836 */ /* 0x000fd80000000000 */
        /* <DEDUP_REMOVED lines=19> */
.L_x_75:
[----:B------:R-:W0:Y:S01]  /*ad30*/  S2R R2, SR_TID.X ;  /* 0x0000000000027919 */ /* 0x000e220000002100 */
[----:B------:R-:W-:Y:S01]  /*ad40*/  SHF.L.U32 R3, R23, 0x1f, RZ ;  /* 0x0000001f17037819 */ /* 0x000fe200000006ff */
[----:B------:R-:W-:Y:S01]  /*ad50*/  BSSY B2, `(.L_x_76) ;  /* 0x0000006000027945 */ /* 0x000fe20003800000 */
[----:B0-----:R-:W-:Y:S02]  /*ad60*/  LOP3.LUT R5, R2, 0x7f, RZ, 0xc0, !PT ;  /* 0x0000007f02057812 */ /* 0x001fe400078ec0ff */
[----:B------:R-:W-:Y:S02]  /*ad70*/  LEA R2, R16, UR37, 0x3 ;  /* 0x0000002510027c11 */ /* 0x000fe4000f8e18ff */
[----:B------:R-:W-:Y:S02]  /*ad80*/  ISETP.NE.AND P1, PT, R5, RZ, PT ;  /* 0x000000ff0500720c */ /* 0x000fe40003f25270 */
[----:B------:R-:W0:Y:S02]  /*ad90*/  SYNCS.PHASECHK.TRANS64.TRYWAIT P0, [R2+URZ+0x30840], R3 ;  /* 0x03084003020075a7 */ /* 0x000e24000800017f */
[----:B0-----:R-:W-:Y:S09]  /*ada0*/  @!P0 BRA `(.L_x_77) ;  /* 0x0000001c00b48947 */ /* 0x001ff20003800000 */
.L_x_145:
[----:B------:R-:W-:Y:S05]  /*adb0*/  BSYNC B2 ;  /* 0x0000000000027941 */ /* 0x000fea0003800000 */
.L_x_76:
        /* <DEDUP_REMOVED lines=9> */
.L_x_79:
[----:B------:R-:W-:Y:S05]  /*ae50*/  BSYNC B2 ;  /* 0x0000000000027941 */ /* 0x000fea0003800000 */
.L_x_78:
[----:B------:R-:W-:Y:S01]  /*ae60*/  IMAD.MOV.U32 R11, RZ, RZ, RZ ;  /* 0x000000ffff0b7224 */ /* 0x000fe200078e00ff */
[----:B------:R-:W-:Y:S01]  /*ae70*/  UIADD3 UR4, UP0, UR40, 0x370, URZ ;  /* 0x0000037028047890 */ /* 0x000fe2000ff1e03f */
[C---:B0-----:R-:W-:Y:S01]  /*ae80*/  IMAD R3, R16.reuse, 0x6000, R9 ;  /* 0x0000600010037824 */ /* 0x041fe200078e0209 */
[----:B------:R-:W-:Y:S01]  /*ae90*/  PLOP3.LUT P0, PT, PT, PT, PT, 0x80, 0x0 ;  /* 0x000000000000781c */ /* 0x000fe20003f0f070 */
[----:B------:R-:W-:Y:S01]  /*aea0*/  IMAD R2, R16, 0x8, R8 ;  /* 0x0000000810027824 */ /* 0x000fe200078e0208 */
[----:B------:R-:W-:Y:S01]  /*aeb0*/  R2UR UR10, R11 ;  /* 0x000000000b0a72ca */ /* 0x000fe200000e0000 */
[----:B------:R-:W-:Y:S01]  /*aec0*/  VIADD R3, R3, 0x12400 ;  /* 0x0001240003037836 */ /* 0x000fe20000000000 */
[----:B------:R-:W-:Y:S01]  /*aed0*/  UIADD3.X UR5, URZ, UR41, URZ, UP0, !UPT ;  /* 0x000000293f057290 */ /* 0x000fe200087fe43f */
[----:B------:R-:W-:Y:S01]  /*aee0*/  VIADD R2, R2, 0x30 ;  /* 0x0000003002027836 */ /* 0x000fe20000000000 */
[----:B------:R-:W-:Y:S01]  /*aef0*/  UMOV UR6, 0x0 ;  /* 0x0000000000067882 */ /* 0x000fe20000000000 */
[----:B------:R-:W-:Y:S01]  /*af00*/  IMAD R5, R10, 0xc0, RZ ;  /* 0x000000c00a057824 */ /* 0x000fe200078e02ff */
[----:B------:R-:W-:-:S09]  /*af10*/  UMOV UR7, 0x14f00000 ;  /* 0x14f0000000077882 */ /* 0x000fd20000000000 */
.L_x_80:
        /* <DEDUP_REMOVED lines=15> */
.L_x_146:
[----:B------:R-:W-:Y:S05]  /*b010*/  BSYNC B2 ;  /* 0x0000000000027941 */ /* 0x000fea0003800000 */
.L_x_81:
[----:B------:R-:W-:Y:S01]  /*b020*/  BSSY B2, `(.L_x_83) ;  /* 0x000000b000027945 */ /* 0x000fe20003800000 */
[----:B0-----:R-:W-:Y:S02]  /*b030*/  IMAD.MOV.U32 R2, RZ, RZ, 0x0 ;  /* 0x00000000ff027424 */ /* 0x001fe400078e00ff */
[----:B------:R-:W-:Y:S01]  /*b040*/  IMAD.MOV.U32 R3, RZ, RZ, 0x14f00000 ;  /* 0x14f00000ff037424 */ /* 0x000fe200078e00ff */
[----:B------:R-:W-:Y:S06]  /*b050*/  @P1 BRA `(.L_x_84) ;  /* 0x00000000001c1947 */ /* 0x000fec0003800000 */
[----:B------:R-:W0:Y:S01]  /*b060*/  S2R R7, SR_TID.X ;  /* 0x0000000000077919 */ /* 0x000e220000002100 */
[----:B------:R-:W-:-:S04]  /*b070*/  IMAD.MOV.U32 R12, RZ, RZ, 0x6000 ;  /* 0x00006000ff0c7424 */ /* 0x000fc800078e00ff */
[----:B------:R1:W-:Y:S01]  /*b080*/  SYNCS.ARRIVE.TRANS64 RZ, [R5+URZ+0x50], R12 ;  /* 0x0000500c05ff79a7 */ /* 0x0003e2000800003f */
[----:B0-----:R-:W-:-:S04]  /*b090*/  LOP3.LUT R7, R7, 0x1f, RZ, 0xc0, !PT ;  /* 0x0000001f07077812 */ /* 0x001fc800078ec0ff */
[----:B------:R-:W-:-:S13]  /*b0a0*/  ISETP.NE.AND P0, PT, R7, RZ, PT ;  /* 0x000000ff0700720c */ /* 0x000fda0003f05270 */
[----:B-1----:R-:W-:Y:S05]  /*b0b0*/  @!P0 BRA `(.L_x_84) ;  /* 0x0000000000048947 */ /* 0x002fea0003800000 */
[----:B------:R-:W-:Y:S01]  /*b0c0*/  BPT.TRAP 0x1 ;  /* 0x000000040000795c */ /* 0x000fe20000300000 */
.L_x_84:
[----:B------:R-:W-:Y:S05]  /*b0d0*/  BSYNC B2 ;  /* 0x0000000000027941 */ /* 0x000fea0003800000 */
.L_x_83:
[----:B------:R-:W-:Y:S01]  /*b0e0*/  R2UR UR10, R11 ;  /* 0x000000000b0a72ca */ /* 0x000fe200000e0000 */
[----:B------:R-:W-:Y:S01]  /*b0f0*/  UIADD3 UR4, UP0, UR40, 0x470, URZ ;  /* 0x0000047028047890 */ /* 0x000fe2000ff1e03f */
[----:B------:R-:W-:Y:S01]  /*b100*/  R2UR UR6, R2 ;  /* 0x00000000020672ca */ /* 0x000fe200000e0000 */
[----:B------:R-:W-:Y:S01]  /*b110*/  IMAD R2, R6, 0x6000, R9 ;  /* 0x0000600006027824 */ /* 0x000fe200078e0209 */
[----:B------:R-:W-:Y:S01]  /*b120*/  R2UR UR7, R3 ;  /* 0x00000000030772ca */ /* 0x000fe200000e0000 */
[----:B------:R-:W-:Y:S01]  /*b130*/  IMAD R3, R24, 0xc0, RZ ;  /* 0x000000c018037824 */ /* 0x000fe200078e02ff */
[----:B------:R-:W-:Y:S01]  /*b140*/  PLOP3.LUT P0, PT, PT, PT, PT, 0x80, 0x0 ;  /* 0x000000000000781c */ /* 0x000fe20003f0f070 */
[----:B------:R-:W-:Y:S01]  /*b150*/  VIADD R5, R5, 0x50 ;  /* 0x0000005005057836 */ /* 0x000fe20000000000 */
[----:B------:R-:W-:Y:S01]  /*b160*/  UIADD3.X UR5, URZ, UR41, URZ, UP0, !UPT ;  /* 0x000000293f057290 */ /* 0x000fe200087fe43f */
[----:B------:R-:W-:-:S11]  /*b170*/  VIADD R2, R2, 0x400 ;  /* 0x0000040002027836 */ /* 0x000fd60000000000 */
.L_x_85:
        /* <DEDUP_REMOVED lines=12> */
.L_x_74:
[----:B------:R-:W-:Y:S05]  /*b240*/  BSYNC B1 ;  /* 0x0000000000017941 */ /* 0x000fea0003800000 */
.L_x_73:
[C---:B------:R-:W-:Y:S01]  /*b250*/  ISETP.GT.AND P0, PT, R0.reuse, 0x1, PT ;  /* 0x000000010000780c */ /* 0x040fe20003f04270 */
[----:B------:R-:W-:-:S12]  /*b260*/  VIADD R0, R0, 0xfffffffe ;  /* 0xfffffffe00007836 */ /* 0x000fd80000000000 */
[----:B------:R-:W-:Y:S05]  /*b270*/  @P0 BRA `(.L_x_86) ;  /* 0xfffffff000800947 */ /* 0x000fea000383ffff */
.L_x_59:
[----:B------:R-:W-:Y:S05]  /*b280*/  BSYNC B0 ;  /* 0x0000000000007941 */ /* 0x000fea0003800000 */
.L_x_44:
[----:B------:R-:W-:Y:S01]  /*b290*/  LOP3.LUT P0, RZ, R19, 0x2, RZ, 0xc0, !PT ;  /* 0x0000000213ff7812 */ /* 0x000fe2000780c0ff */
[----:B------:R-:W-:-:S12]  /*b2a0*/  BSSY B0, `(.L_x_87) ;  /* 0x0000029000007945 */ /* 0x000fd80003800000 */
[----:B------:R-:W-:Y:S05]  /*b2b0*/  @!P0 BRA `(.L_x_88) ;  /* 0x00000000009c8947 */ /* 0x000fea0003800000 */
[----:B0-----:R-:W0:Y:S01]  /*b2c0*/  S2R R0, SR_TID.X ;  /* 0x0000000000007919 */ /* 0x001e220000002100 */
[----:B------:R-:W-:Y:S01]  /*b2d0*/  LEA R3, R16, UR37, 0x3 ;  /* 0x0000002510037c11 */ /* 0x000fe2000f8e18ff */
[----:B------:R-:W-:Y:S01]  /*b2e0*/  BSSY B1, `(.L_x_89) ;  /* 0x0000006000017945 */ /* 0x000fe20003800000 */
[----:B0-----:R-:W-:Y:S02]  /*b2f0*/  LOP3.LUT R2, R0, 0x7f, RZ, 0xc0, !PT ;  /* 0x0000007f00027812 */ /* 0x001fe400078ec0ff */
[----:B------:R-:W-:Y:S02]  /*b300*/  SHF.L.U32 R0, R23, 0x1f, RZ ;  /* 0x0000001f17007819 */ /* 0x000fe400000006ff */
[----:B------:R-:W-:Y:S02]  /*b310*/  ISETP.NE.AND P1, PT, R2, RZ, PT ;  /* 0x000000ff0200720c */ /* 0x000fe40003f25270 */
[----:B------:R-:W0:Y:S02]  /*b320*/  SYNCS.PHASECHK.TRANS64.TRYWAIT P0, [R3+URZ+0x30860], R0 ;  /* 0x03086000030075a7 */ /* 0x000e24000800017f */
[----:B0-----:R-:W-:Y:S09]  /*b330*/  @!P0 BRA `(.L_x_90) ;  /* 0x0000001800788947 */ /* 0x001ff20003800000 */
.L_x_147:
[----:B------:R-:W-:Y:S05]  /*b340*/  BSYNC B1 ;  /* 0x0000000000017941 */ /* 0x000fea0003800000 */
.L_x_89:
        /* <DEDUP_REMOVED lines=9> */
.L_x_92:
[----:B------:R-:W-:Y:S05]  /*b3e0*/  BSYNC B1 ;  /* 0x0000000000017941 */ /* 0x000fea0003800000 */
.L_x_91:
[----:B------:R-:W-:Y:S01]  /*b3f0*/  IMAD R9, R16, 0x6000, R9 ;  /* 0x0000600010097824 */ /* 0x000fe200078e0209 */
[----:B------:R-:W-:Y:S01]  /*b400*/  UIADD3 UR4, UP0, UR40, 0x470, URZ ;  /* 0x0000047028047890 */ /* 0x000fe2000ff1e03f */
[----:B------:R-:W-:Y:S01]  /*b410*/  PLOP3.LUT P0, PT, PT, PT, PT, 0x80, 0x0 ;  /* 0x000000000000781c */ /* 0x000fe20003f0f070 */
[----:B0-----:R-:W-:Y:S01]  /*b420*/  VIADD R0, R3, 0x30850 ;  /* 0x0003085003007836 */ /* 0x001fe20000000000 */
[----:B------:R-:W-:Y:S01]  /*b430*/  UMOV UR6, 0x0 ;  /* 0x0000000000067882 */ /* 0x000fe20000000000 */
[----:B------:R-:W-:Y:S01]  /*b440*/  VIADD R9, R9, 0x400 ;  /* 0x0000040009097836 */ /* 0x000fe20000000000 */
[----:B------:R-:W-:Y:S01]  /*b450*/  UIADD3.X UR5, URZ, UR41, URZ, UP0, !UPT ;  /* 0x000000293f057290 */ /* 0x000fe200087fe43f */
[----:B------:R-:W-:Y:S01]  /*b460*/  IMAD R2, R24, 0xc0, RZ ;  /* 0x000000c018027824 */ /* 0x000fe200078e02ff */
[----:B------:R-:W-:Y:S01]  /*b470*/  UMOV UR7, 0x14f00000 ;  /* 0x14f0000000077882 */ /* 0x000fe20000000000 */
[----:B------:R-:W-:-:S09]  /*b480*/  UMOV UR10, URZ ;  /* 0x0000003f000a7c82 */ /* 0x000fd20008000000 */
.L_x_93:
        /* <DEDUP_REMOVED lines=9> */
[----:B-1----:R-:W-:Y:S05]  /*b520*/  @P0 BRA.U.ANY `(.L_x_93) ;  /* 0xfffffffd00d80947 */ /* 0x002fea000393ffff */
.L_x_88:
[----:B------:R-:W-:Y:S05]  /*b530*/  BSYNC B0 ;  /* 0x0000000000007941 */ /* 0x000fea0003800000 */
.L_x_87:
[----:B------:R-:W2:Y:S01]  /*b540*/  LDL.LU R4, [R1+0x4] ;  /* 0x0000040001047983 */ /* 0x000ea20000300800 */
[----:B------:R-:W-:-:S03]  /*b550*/  ULDC UR4, c[0x0][0xc34] ;  /* 0x00030d0000047ab9 */ /* 0x000fc60000000800 */
[----:B------:R-:W3:Y:S01]  /*b560*/  LDL.LU R3, [R1+0x18] ;  /* 0x0000180001037983 */ /* 0x000ee20000300800 */
[----:B------:R-:W-:-:S05]  /*b570*/  VIADD R16, R16, 0x1 ;  /* 0x0000000110107836 */ /* 0x000fca0000000000 */
[----:B------:R-:W-:-:S04]  /*b580*/  ISETP.NE.AND P0, PT, R16, 0x2, PT ;  /* 0x000000021000780c */ /* 0x000fc80003f05270 */
[----:B0-----:R-:W-:Y:S02]  /*b590*/  SEL R0, RZ, 0x1, P0 ;  /* 0x00000001ff007807 */ /* 0x001fe40000000000 */
[----:B------:R-:W-:Y:S02]  /*b5a0*/  SEL R16, R16, RZ, P0 ;  /* 0x000000ff10107207 */ /* 0x000fe40000000000 */
[----:B------:R-:W-:Y:S01]  /*b5b0*/  LOP3.LUT R23, R23, R0, RZ, 0x3c, !PT ;  /* 0x0000000017177212 */ /* 0x000fe200078e3cff */
[----:B--2---:R-:W-:Y:S01]  /*b5c0*/  VIADD R4, R4, UR38 ;  /* 0x0000002604047c36 */ /* 0x004fe20008000000 */
[----:B---3--:R-:W-:-:S04]  /*b5d0*/  IADD3 R3, R3, 0x1, RZ ;  /* 0x0000000103037810 */ /* 0x008fc80007ffe0ff */
[----:B------:R0:W-:Y:S01]  /*b5e0*/  STL [R1+0x4], R4 ;  /* 0x0000040401007387 */ /* 0x0001e20000100800 */
[----:B------:R-:W-:-:S03]  /*b5f0*/  ISETP.GE.AND P1, PT, R4, UR4, PT ;  /* 0x0000000404007c0c */ /* 0x000fc6000bf26270 */
[----:B------:R0:W-:Y:S10]  /*b600*/  STL [R1+0x18], R3 ;  /* 0x0000180301007387 */ /* 0x0001f40000100800 */
[----:B0-----:R-:W-:Y:S05]  /*b610*/  @!P1 BRA `(.L_x_94) ;  /* 0xffffffcc007c9947 */ /* 0x001fea000383ffff */
[----:B------:R-:W-:-:S07]  /*b620*/  LOP3.LUT R0, R3, 0x1, RZ, 0xc, !PT ;  /* 0x0000000103007812 */ /* 0x000fce00078e0cff */
.L_x_30:
[----:B------:R-:W0:Y:S01]  /*b630*/  S2R R3, SR_CgaCtaId ;  /* 0x0000000000037919 */ /* 0x000e220000008800 */
[----:B------:R-:W-:Y:S01]  /*b640*/  MOV R2, 0x400 ;  /* 0x0000040000027802 */ /* 0x000fe20000000f00 */
[----:B------:R-:W-:Y:S01]  /*b650*/  BSSY B0, `(.L_x_95) ;  /* 0x0000005000007945 */ /* 0x000fe20003800000 */
[----:B------:R-:W-:Y:S02]  /*b660*/  SHF.L.U32 R0, R0, 0x1f, RZ ;  /* 0x0000001f00007819 */ /* 0x000fe400000006ff */
[----:B0-----:R-:W-:-:S04]  /*b670*/  LEA R7, R3, R2, 0x18 ;  /* 0x0000000203077211 */ /* 0x001fc800078ec0ff */
[----:B------:R-:W0:Y:S02]  /*b680*/  SYNCS.PHASECHK.TRANS64.TRYWAIT P0, [R7+URZ+0x30820], R0 ;  /* 0x03082000070075a7 */ /* 0x000e24000800017f */
[----:B0-----:R-:W-:Y:S05]  /*b690*/  @!P0 BRA `(.L_x_96) ;  /* 0x0000001400b48947 */ /* 0x001fea0003800000 */
.L_x_148:
[----:B------:R-:W-:Y:S05]  /*b6a0*/  BSYNC B0 ;  /* 0x0000000000007941 */ /* 0x000fea0003800000 */
.L_x_95:
[----:B------:R-:W-:-:S03]  /*b6b0*/  UMOV UR4, 0xffffffff ;  /* 0xffffffff00047882 */ /* 0x000fc60000000000 */
[----:B------:R-:W-:Y:S05]  /*b6c0*/  BRA.DIV UR4, `(.L_x_97) ;  /* 0x0000001604bc7947 */ /* 0x000fea000b800000 */
[----:B0-----:R-:W0:Y:S02]  /*b6d0*/  S2R R0, SR_TID.X ;  /* 0x0000000000007919 */ /* 0x001e240000002100 */
[----:B0-----:R-:W-:-:S04]  /*b6e0*/  SHF.R.U32.HI R0, RZ, 0x5, R0 ;  /* 0x00000005ff007819 */ /* 0x001fc80000011600 */
[----:B------:R-:W-:-:S05]  /*b6f0*/  LOP3.LUT R0, R0, 0x3, RZ, 0xc0, !PT ;  /* 0x0000000300007812 */ /* 0x000fca00078ec0ff */
[----:B------:R0:W1:Y:S02]  /*b700*/  SHFL.IDX PT, R14, R0, RZ, 0x1f ;  /* 0x00001fff000e7589 */ /* 0x00006400000e0000 */
.L_x_151:
[----:B-1----:R-:W-:Y:S01]  /*b710*/  ISETP.NE.AND P0, PT, R14, RZ, PT ;  /* 0x000000ff0e00720c */ /* 0x002fe20003f05270 */
[----:B------:R-:W-:-:S12]  /*b720*/  BSSY B0, `(.L_x_98) ;  /* 0x0000024000007945 */ /* 0x000fd80003800000 */
[----:B------:R-:W-:Y:S05]  /*b730*/  @P0 BRA `(.L_x_99) ;  /* 0x0000000000880947 */ /* 0x000fea0003800000 */
[----:B------:R-:W-:-:S03]  /*b740*/  UMOV UR4, 0xffffffff ;  /* 0xffffffff00047882 */ /* 0x000fc60000000000 */
[----:B------:R-:W-:Y:S05]  /*b750*/  BRA.DIV UR4, `(.L_x_100) ;  /* 0x0000001604cc7947 */ /* 0x000fea000b800000 */
[----:B------:R-:W-:-:S13]  /*b760*/  ELECT P6, URZ, PT ;  /* 0x00000000003f782f */ /* 0x000fda00038c0000 */
.L_x_154:
[----:B------:R-:W-:Y:S05]  /*b770*/  @!P6 BRA `(.L_x_99) ;  /* 0x000000000078e947 */ /* 0x000fea0003800000 */
[----:B------:R-:W-:-:S06]  /*b780*/  ULOP3.LUT UR4, UR36, 0x2, URZ, 0xfc, !UPT ;  /* 0x0000000224047892 */ /* 0x000fcc000f8efc3f */
[----:B0-----:R-:W-:-:S05]  /*b790*/  IMAD.U32 R0, RZ, RZ, UR4 ;  /* 0x00000004ff007e24 */ /* 0x001fca000f8e00ff */
[----:B------:R-:W-:-:S13]  /*b7a0*/  ISETP.NE.AND P2, PT, R0, 0x3, PT ;  /* 0x000000030000780c */ /* 0x000fda0003f45270 */
[----:B------:R-:W-:Y:S05]  /*b7b0*/  @!P2 BRA `(.L_x_101) ;  /* 0x000000000004a947 */ /* 0x000fea0003800000 */
[----:B------:R-:W-:Y:S01]  /*b7c0*/  BPT.TRAP 0x1 ;  /* 0x000000040000795c */ /* 0x000fe20000300000 */
.L_x_101:
[----:B------:R-:W-:Y:S01]  /*b7d0*/  VIADD R3, R7, 0x30840 ;  /* 0x0003084007037836 */ /* 0x000fe20000000000 */
[----:B------:R-:W-:Y:S01]  /*b7e0*/  SHF.L.U32 R4, R23, 0x1f, RZ ;  /* 0x0000001f17047819 */ /* 0x000fe200000006ff */
[C---:B------:R-:W-:Y:S02]  /*b7f0*/  VIADD R0, R16.reuse, 0x1 ;  /* 0x0000000110007836 */ /* 0x040fe40000000000 */
[----:B------:R-:W-:-:S03]  /*b800*/  IMAD R5, R16, 0x8, R3 ;  /* 0x0000000810057824 */ /* 0x000fc600078e0203 */
[C---:B------:R-:W-:Y:S01]  /*b810*/  ISETP.NE.AND P1, PT, R0.reuse, 0x2, PT ;  /* 0x000000020000780c */ /* 0x040fe20003f25270 */
[----:B------:R-:W0:Y:S03]  /*b820*/  SYNCS.PHASECHK.TRANS64.TRYWAIT P0, [R5+URZ], R4 ;  /* 0x00000004050075a7 */ /* 0x000e26000800017f */
[----:B------:R-:W-:Y:S02]  /*b830*/  SEL R2, RZ, 0x1, P1 ;  /* 0x00000001ff027807 */ /* 0x000fe40000800000 */
[----:B------:R-:W-:Y:S02]  /*b840*/  SEL R6, R0, RZ, P1 ;  /* 0x000000ff00067207 */ /* 0x000fe40000800000 */
[----:B------:R-:W-:-:S03]  /*b850*/  LOP3.LUT R0, R23, R2, RZ, 0x3c, !PT ;  /* 0x0000000217007212 */ /* 0x000fc600078e3cff */
[----:B------:R-:W-:Y:S01]  /*b860*/  IMAD R3, R6, 0x8, R3 ;  /* 0x0000000806037824 */ /* 0x000fe200078e0203 */
[----:B------:R-:W-:Y:S01]  /*b870*/  SHF.L.U32 R0, R0, 0x1f, RZ ;  /* 0x0000001f00007819 */ /* 0x000fe200000006ff */
[----:B0-----:R-:W-:Y:S06]  /*b880*/  @!P0 BRA `(.L_x_102) ;  /* 0x0000001400a08947 */ /* 0x001fec0003800000 */
.L_x_155:
[----:B------:R-:W1:Y:S02]  /*b890*/  SYNCS.PHASECHK.TRANS64.TRYWAIT P0, [R3+URZ], R0 ;  /* 0x00000000030075a7 */ /* 0x000e64000800017f */
[----:B-1----:R-:W-:Y:S05]  /*b8a0*/  @!P0 BRA `(.L_x_103) ;  /* 0x0000001400ac8947 */ /* 0x002fea0003800000 */
.L_x_156:
[----:B------:R-:W-:Y:S05]  /*b8b0*/  @!P2 BRA `(.L_x_104) ;  /* 0x000000000004a947 */ /* 0x000fea0003800000 */
[----:B------:R-:W-:Y:S01]  /*b8c0*/  BPT.TRAP 0x1 ;  /* 0x000000040000795c */ /* 0x000fe20000300000 */
.L_x_104:
[----:B-1----:R-:W-:-:S04]  /*b8d0*/  VIADD R3, R7, 0x30860 ;  /* 0x0003086007037836 */ /* 0x002fc80000000000 */
[----:B0-----:R-:W-:-:S04]  /*b8e0*/  IMAD R5, R16, 0x8, R3 ;  /* 0x0000000810057824 */ /* 0x001fc800078e0203 */
[----:B------:R-:W0:Y:S02]  /*b8f0*/  SYNCS.PHASECHK.TRANS64.TRYWAIT P0, [R5+URZ], R4 ;  /* 0x00000004050075a7 */ /* 0x000e24000800017f */
[----:B0-----:R-:W-:Y:S05]  /*b900*/  @!P0 BRA `(.L_x_105) ;  /* 0x0000001400a88947 */ /* 0x001fea0003800000 */
.L_x_157:
[----:B------:R-:W-:-:S07]  /*b910*/  IMAD R3, R6, 0x8, R3 ;  /* 0x0000000806037824 */ /* 0x000fce00078e0203 */
.L_x_106:
[----:B-1----:R1:W2:Y:S02]  /*b920*/  SYNCS.PHASECHK.TRANS64.TRYWAIT P0, [R3+URZ], R0 ;  /* 0x00000000030075a7 */ /* 0x0022a4000800017f */
[----:B--2---:R-:W-:Y:S05]  /*b930*/  @!P0 NANOSLEEP.SYNCS 0x989680 ;  /* 0x009896800000895d */ /* 0x004fea0003900000 */
[----:B------:R-:W2:Y:S02]  /*b940*/  @!P0 SYNCS.PHASECHK.TRANS64 P0, [R3+URZ], R0 ;  /* 0x00000000030085a7 */ /* 0x000ea4000800007f */
[----:B--2---:R-:W-:Y:S05]  /*b950*/  @!P0 BRA `(.L_x_106) ;  /* 0xfffffffc00f08947 */ /* 0x004fea000383ffff */
.L_x_99:
[----:B------:R-:W-:Y:S05]  /*b960*/  BSYNC B0 ;  /* 0x0000000000007941 */ /* 0x000fea0003800000 */
.L_x_98:
[----:B------:R-:W-:Y:S05]  /*b970*/  EXIT ;  /* 0x000000000000794d */ /* 0x000fea0003800000 */
.L_x_10:
[----:B0-----:R-:W-:-:S04]  /*b980*/  IMAD.U32 R3, RZ, RZ, UR40 ;  /* 0x00000028ff037e24 */ /* 0x001fc8000f8e00ff */
[----:B------:R0:W1:Y:S03]  /*b990*/  SYNCS.PHASECHK.TRANS64.TRYWAIT P1, [R3+URZ+0x30800], R0 ;  /* 0x03080000030075a7 */ /* 0x000066000802017f */
[----:B-1----:R-:W-:Y:S05]  /*b9a0*/  @!P1 NANOSLEEP.SYNCS 0x989680 ;  /* 0x009896800000995d */ /* 0x002fea0003900000 */
[----:B------:R-:W1:Y:S02]  /*b9b0*/  @!P1 SYNCS.PHASECHK.TRANS64 P1, [R3+URZ+0x30800], R0 ;  /* 0x03080000030095a7 */ /* 0x000e64000802007f */
[----:B-1----:R-:W-:Y:S05]  /*b9c0*/  @!P1 BRA `(.L_x_10) ;  /* 0xfffffffc00ec9947 */ /* 0x002fea000383ffff */
[----:B------:R-:W-:Y:S05]  /*b9d0*/  BRA `(.L_x_107) ;  /* 0xffffff5800407947 */ /* 0x000fea000383ffff */
.L_x_14:
[----:B-1----:R1:W2:Y:S02]  /*b9e0*/  SYNCS.PHASECHK.TRANS64.TRYWAIT P2, [R4+URZ+0x30830], R3 ;  /* 0x03083003040075a7 */ /* 0x0022a4000804017f */
[----:B--2---:R-:W-:Y:S05]  /*b9f0*/  @!P2 NANOSLEEP.SYNCS 0x989680 ;  /* 0x009896800000a95d */ /* 0x004fea0003900000 */
[----:B------:R-:W2:Y:S02]  /*ba00*/  @!P2 SYNCS.PHASECHK.TRANS64 P2, [R4+URZ+0x30830], R3 ;  /* 0x030830030400a5a7 */ /* 0x000ea4000804007f */
[----:B--2---:R-:W-:Y:S05]  /*ba10*/  @!P2 BRA `(.L_x_14) ;  /* 0xfffffffc00f0a947 */ /* 0x004fea000383ffff */
[----:B------:R-:W-:Y:S05]  /*ba20*/  BRA `(.L_x_13) ;  /* 0xffffff5800787947 */ /* 0x000fea000383ffff */
.L_x_19:
[----:B--2---:R-:W-:-:S04]  /*ba30*/  IMAD.U32 R3, RZ, RZ, UR6 ;  /* 0x00000006ff037e24 */ /* 0x004fc8000f8e00ff */
[----:B------:R2:W3:Y:S03]  /*ba40*/  SYNCS.PHASECHK.TRANS64.TRYWAIT P2, [R3+URZ+0x30830], R0 ;  /* 0x03083000030075a7 */ /* 0x0004e6000804017f */
[----:B---3--:R-:W-:Y:S05]  /*ba50*/  @!P2 NANOSLEEP.SYNCS 0x989680 ;  /* 0x009896800000a95d */ /* 0x008fea0003900000 */
[----:B------:R-:W3:Y:S02]  /*ba60*/  @!P2 SYNCS.PHASECHK.TRANS64 P2, [R3+URZ+0x30830], R0 ;  /* 0x030830000300a5a7 */ /* 0x000ee4000804007f */
[----:B---3--:R-:W-:Y:S05]  /*ba70*/  @!P2 BRA `(.L_x_19) ;  /* 0xfffffffc00eca947 */ /* 0x008fea000383ffff */
[----:B------:R-:W-:Y:S05]  /*ba80*/  BRA `(.L_x_16) ;  /* 0xffffff8400d87947 */ /* 0x000fea000383ffff */
.L_x_23:
[----:B-1----:R-:W-:-:S04]  /*ba90*/  IMAD.U32 R3, RZ, RZ, UR6 ;  /* 0x00000006ff037e24 */ /* 0x002fc8000f8e00ff */
[----:B------:R1:W2:Y:S03]  /*baa0*/  SYNCS.PHASECHK.TRANS64.TRYWAIT P2, [R3+URZ+0x30850], R0 ;  /* 0x03085000030075a7 */ /* 0x0002a6000804017f */
[----:B--2---:R-:W-:Y:S05]  /*bab0*/  @!P2 NANOSLEEP.SYNCS 0x989680 ;  /* 0x009896800000a95d */ /* 0x004fea0003900000 */
[----:B------:R-:W2:Y:S02]  /*bac0*/  @!P2 SYNCS.PHASECHK.TRANS64 P2, [R3+URZ+0x30850], R0 ;  /* 0x030850000300a5a7 */ /* 0x000ea4000804007f */
[----:B--2---:R-:W-:Y:S05]  /*bad0*/  @!P2 BRA `(.L_x_23) ;  /* 0xfffffffc00eca947 */ /* 0x004fea000383ffff */
[----:B------:R-:W-:Y:S05]  /*bae0*/  BRA `(.L_x_20) ;  /* 0xffffff8800587947 */ /* 0x000fea000383ffff */
.L_x_28:
[----:B--2---:R-:W-:-:S04]  /*baf0*/  IMAD.U32 R5, RZ, RZ, UR12 ;  /* 0x0000000cff057e24 */ /* 0x004fc8000f8e00ff */
[----:B------:R2:W4:Y:S03]  /*bb00*/  SYNCS.PHASECHK.TRANS64.TRYWAIT P0, [R5+URZ+0x30850], R4 ;  /* 0x03085004050075a7 */ /* 0x000526000800017f */
[----:B----4-:R-:W-:Y:S05]  /*bb10*/  @!P0 NANOSLEEP.SYNCS 0x989680 ;  /* 0x009896800000895d */ /* 0x010fea0003900000 */
[----:B------:R-:W4:Y:S02]  /*bb20*/  @!P0 SYNCS.PHASECHK.TRANS64 P0, [R5+URZ+0x30850], R4 ;  /* 0x03085004050085a7 */ /* 0x000f24000800007f */
[----:B----4-:R-:W-:Y:S05]  /*bb30*/  @!P0 BRA `(.L_x_28) ;  /* 0xfffffffc00ec8947 */ /* 0x010fea000383ffff */
[----:B------:R-:W-:Y:S05]  /*bb40*/  BRA `(.L_x_27) ;  /* 0xffffffb000007947 */ /* 0x000fea000383ffff */
.L_x_34:
[----:B------:R-:W0:Y:S01]  /*bb50*/  S2R R20, SR_TID.X ;  /* 0x0000000000147919 */ /* 0x000e220000002100 */
[----:B------:R-:W-:Y:S01]  /*bb60*/  BSSY B0, `(.L_x_108) ;  /* 0x000000a000007945 */ /* 0x000fe20003800000 */
[----:B------:R-:W-:Y:S02]  /*bb70*/  IMAD.MOV.U32 R12, RZ, RZ, RZ ;  /* 0x000000ffff0c7224 */ /* 0x000fe400078e00ff */
[----:B------:R-:W-:Y:S02]  /*bb80*/  IMAD.MOV.U32 R11, RZ, RZ, 0x1f ;  /* 0x0000001fff0b7424 */ /* 0x000fe400078e00ff */
[----:B------:R-:W-:Y:S01]  /*bb90*/  IMAD.MOV.U32 R15, RZ, RZ, -0x1 ;  /* 0xffffffffff0f7424 */ /* 0x000fe200078e00ff */
[----:B0-----:R-:W-:-:S04]  /*bba0*/  SHF.R.U32.HI R20, RZ, 0x5, R20 ;  /* 0x00000005ff147819 */ /* 0x001fc80000011614 */
[----:B------:R-:W-:-:S05]  /*bbb0*/  LOP3.LUT R20, R20, 0x3, RZ, 0xc0, !PT ;  /* 0x0000000314147812 */ /* 0x000fca00078ec0ff */
[----:B------:R-:W-:-:S07]  /*bbc0*/  IMAD.MOV.U32 R13, RZ, RZ, R20 ;  /* 0x000000ffff0d7224 */ /* 0x000fce00078e0014 */
[----:B-1----:R-:W-:Y:S05]  /*bbd0*/  WARPSYNC.COLLECTIVE R15, `(.L_x_109) ;  /* 0x000000000f087348 */ /* 0x002fea0003c00000 */
[----:B------:R0:W2:Y:S02]  /*bbe0*/  SHFL.IDX P6, R14, R13, R12, R11 ;  /* 0x0000000c0d0e7389 */ /* 0x0000a400000c000b */
[----:B012---:R-:W-:Y:S01]  /*bbf0*/  ENDCOLLECTIVE ;  /* 0x000000000000791b */ /* 0x007fe20003800000 */
.L_x_109:
[----:B------:R-:W-:Y:S05]  /*bc00*/  BSYNC B0 ;  /* 0x0000000000007941 */ /* 0x000fea0003800000 */
.L_x_108:
[----:B------:R-:W-:Y:S05]  /*bc10*/  BRA `(.L_x_110) ;  /* 0xffffffcc00a47947 */ /* 0x000fea000383ffff */
.L_x_36:
[----:B------:R-:W-:Y:S01]  /*bc20*/  BSSY B0, `(.L_x_111) ;  /* 0x0000006000007945 */ /* 0x000fe20003800000 */
[----:B------:R-:W-:-:S07]  /*bc30*/  IMAD.MOV.U32 R15, RZ, RZ, -0x1 ;  /* 0xffffffffff0f7424 */ /* 0x000fce00078e00ff */
[----:B01----:R-:W-:Y:S05]  /*bc40*/  WARPSYNC.COLLECTIVE R15, `(.L_x_112) ;  /* 0x000000000f0c7348 */ /* 0x003fea0003c00000 */
[----:B------:R-:W-:Y:S02]  /*bc50*/  ELECT P6, UR62, PT ;  /* 0x00000000003e782f */ /* 0x000fe400038c0000 */
[----:B------:R-:W-:Y:S01]  /*bc60*/  MOV R14, UR62 ;  /* 0x0000003e000e7c02 */ /* 0x000fe20008000f00 */
[----:B01----:R-:W-:Y:S10]  /*bc70*/  ENDCOLLECTIVE ;  /* 0x000000000000791b */ /* 0x003ff40003800000 */
.L_x_112:
[----:B------:R-:W-:Y:S05]  /*bc80*/  BSYNC B0 ;  /* 0x0000000000007941 */ /* 0x000fea0003800000 */
.L_x_111:
[----:B------:R-:W-:Y:S05]  /*bc90*/  BRA `(.L_x_113) ;  /* 0xffffffcc00a47947 */ /* 0x000fea000383ffff */
.L_x_38:
[----:B0-----:R0:W2:Y:S02]  /*bca0*/  SYNCS.PHASECHK.TRANS64.TRYWAIT P0, [R3+URZ+0x30840], R0 ;  /* 0x03084000030075a7 */ /* 0x0010a4000800017f */
[----:B--2---:R-:W-:Y:S05]  /*bcb0*/  @!P0 NANOSLEEP.SYNCS 0x989680 ;  /* 0x009896800000895d */ /* 0x004fea0003900000 */
[----:B------:R-:W2:Y:S02]  /*bcc0*/  @!P0 SYNCS.PHASECHK.TRANS64 P0, [R3+URZ+0x30840], R0 ;  /* 0x03084000030085a7 */ /* 0x000ea4000800007f */
[----:B--2---:R-:W-:Y:S05]  /*bcd0*/  @!P0 BRA `(.L_x_38) ;  /* 0xfffffffc00f08947 */ /* 0x004fea000383ffff */
[----:B------:R-:W-:Y:S05]  /*bce0*/  BRA `(.L_x_114) ;  /* 0xffffffd000047947 */ /* 0x000fea000383ffff */
.L_x_41:
[----:B------:R-:W-:Y:S02]  /*bcf0*/  IMAD.MOV.U32 R13, RZ, RZ, R4 ;  /* 0x000000ffff0d7224 */ /* 0x000fe400078e0004 */
[----:B------:R-:W-:Y:S02]  /*bd00*/  IMAD.MOV.U32 R12, RZ, RZ, RZ ;  /* 0x000000ffff0c7224 */ /* 0x000fe400078e00ff */
[----:B------:R-:W-:Y:S02]  /*bd10*/  IMAD.MOV.U32 R11, RZ, RZ, 0x181f ;  /* 0x0000181fff0b7424 */ /* 0x000fe400078e00ff */
[----:B------:R-:W-:Y:S02]  /*bd20*/  IMAD.MOV.U32 R15, RZ, RZ, -0x1 ;  /* 0xffffffffff0f7424 */ /* 0x000fe400078e00ff */
[----:B------:R-:W-:-:S07]  /*bd30*/  IMAD R7, R6, 0xc0, R21 ;  /* 0x000000c006077824 */ /* 0x000fce00078e0215 */
[----:B------:R-:W-:Y:S05]  /*bd40*/  WARPSYNC.COLLECTIVE R15, `(.L_x_115) ;  /* 0x000000000f087348 */ /* 0x000fea0003c00000 */
[----:B------:R0:W1:Y:S02]  /*bd50*/  SHFL.IDX P6, R14, R13, R12, R11 ;  /* 0x0000000c0d0e7389 */ /* 0x00006400000c000b */
[----:B01----:R-:W-:Y:S01]  /*bd60*/  ENDCOLLECTIVE ;  /* 0x000000000000791b */ /* 0x003fe20003800000 */
.L_x_115:
[----:B------:R-:W-:Y:S02]  /*bd70*/  IMAD.MOV.U32 R13, RZ, RZ, R0 ;  /* 0x000000ffff0d7224 */ /* 0x000fe400078e0000 */
[----:B------:R-:W-:-:S07]  /*bd80*/  IMAD.MOV.U32 R2, RZ, RZ, R14 ;  /* 0x000000ffff027224 */ /* 0x000fce00078e000e */
[----:B------:R-:W-:Y:S05]  /*bd90*/  WARPSYNC.COLLECTIVE R15, `(.L_x_116) ;  /* 0x000000000f087348 */ /* 0x000fea0003c00000 */
[----:B------:R0:W1:Y:S02]  /*bda0*/  SHFL.IDX P6, R14, R13, R12, R11 ;  /* 0x0000000c0d0e7389 */ /* 0x00006400000c000b */
[----:B01----:R-:W-:Y:S01]  /*bdb0*/  ENDCOLLECTIVE ;  /* 0x000000000000791b */ /* 0x003fe20003800000 */
.L_x_116:
[----:B------:R-:W-:Y:S02]  /*bdc0*/  ULDC UR4, c[0x0][0x288] ;  /* 0x0000a20000047ab9 */ /* 0x000fe40000000800 */
[----:B------:R-:W-:-:S05]  /*bdd0*/  IMAD R6, R9, UR4, RZ ;  /* 0x0000000409067c24 */ /* 0x000fca000f8e02ff */
[----:B------:R-:W-:Y:S01]  /*bde0*/  ISETP.GE.AND P1, PT, R7, R6, PT ;  /* 0x000000060700720c */ /* 0x000fe20003f26270 */
[----:B------:R-:W-:Y:S02]  /*bdf0*/  IMAD.MOV.U32 R13, RZ, RZ, R4 ;  /* 0x000000ffff0d7224 */ /* 0x000fe400078e0004 */
[----:B------:R-:W-:Y:S02]  /*be00*/  IMAD.MOV.U32 R12, RZ, RZ, 0x1 ;  /* 0x00000001ff0c7424 */ /* 0x000fe400078e00ff */
[----:B------:R-:W-:-:S08]  /*be10*/  IMAD.MOV.U32 R3, RZ, RZ, R14 ;  /* 0x000000ffff037224 */ /* 0x000fd000078e000e */
[----:B------:R-:W-:Y:S05]  /*be20*/  WARPSYNC.COLLECTIVE R15, `(.L_x_117) ;  /* 0x000000000f087348 */ /* 0x000fea0003c00000 */
[----:B------:R0:W1:Y:S02]  /*be30*/  SHFL.IDX P6, R14, R13, R12, R11 ;  /* 0x0000000c0d0e7389 */ /* 0x00006400000c000b */
[----:B01----:R-:W-:Y:S01]  /*be40*/  ENDCOLLECTIVE ;  /* 0x000000000000791b */ /* 0x003fe20003800000 */
.L_x_117:
[----:B------:R-:W-:-:S05]  /*be50*/  @!P1 LEA R9, P2, R20, R3, 0x1 ;  /* 0x0000000314099211 */ /* 0x000fca00078408ff */
[----:B------:R-:W-:Y:S02]  /*be60*/  @!P1 IMAD.X R3, RZ, RZ, R2, P2 ;  /* 0x000000ffff039224 */ /* 0x000fe400010e0602 */
[----:B------:R-:W-:Y:S01]  /*be70*/  @!P1 IMAD.MOV.U32 R2, RZ, RZ, R9 ;  /* 0x000000ffff029224 */ /* 0x000fe200078e0009 */
[----:B------:R-:W-:Y:S01]  /*be80*/  IADD3 R9, R7, 0x10, RZ ;  /* 0x0000001007097810 */ /* 0x000fe20007ffe0ff */
[----:B------:R-:W-:-:S03]  /*be90*/  IMAD.MOV.U32 R13, RZ, RZ, R0 ;  /* 0x000000ffff0d7224 */ /* 0x000fc600078e0000 */
[----:B------:R-:W-:Y:S01]  /*bea0*/  @!PT LDS RZ, [RZ] ;  /* 0x00000000fffff984 */ /* 0x000fe20000000800 */
[----:B------:R-:W-:Y:S01]  /*beb0*/  @!PT LDS RZ, [RZ] ;  /* 0x00000000fffff984 */ /* 0x000fe20000000800 */
[----:B------:R-:W-:Y:S01]  /*bec0*/  @!PT LDS RZ, [RZ] ;  /* 0x00000000fffff984 */ /* 0x000fe20000000800 */
[----:B------:R0:W-:Y:S01]  /*bed0*/  @!P1 LDGSTS.E.BYPASS.LTC128B.128 [R26+0xc400], desc[UR46][R2.64], !P0 ;  /* 0x0c400000021a9fae */ /* 0x0001e2000c101d6e */
[----:B------:R-:W-:Y:S01]  /*bee0*/  ISETP.GE.AND P1, PT, R9, R6, PT ;  /* 0x000000060900720c */ /* 0x000fe20003f26270 */
[----:B------:R-:W-:Y:S02]  /*bef0*/  VIADD R9, R7, 0x20 ;  /* 0x0000002007097836 */ /* 0x000fe40000000000 */
[----:B0-----:R-:W-:-:S10]  /*bf00*/  IMAD.MOV.U32 R2, RZ, RZ, R14 ;  /* 0x000000ffff027224 */ /* 0x001fd400078e000e */
[----:B------:R-:W-:Y:S05]  /*bf10*/  WARPSYNC.COLLECTIVE R15, `(.L_x_118) ;  /* 0x000000000f087348 */ /* 0x000fea0003c00000 */
[----:B------:R0:W1:Y:S02]  /*bf20*/  SHFL.IDX P6, R14, R13, R12, R11 ;  /* 0x0000000c0d0e7389 */ /* 0x00006400000c000b */
[----:B01----:R-:W-:Y:S01]  /*bf30*/  ENDCOLLECTIVE ;  /* 0x000000000000791b */ /* 0x003fe20003800000 */
.L_x_118:
[----:B------:R-:W-:Y:S02]  /*bf40*/  IMAD.MOV.U32 R13, RZ, RZ, R4 ;  /* 0x000000ffff0d7224 */ /* 0x000fe400078e0004 */
[----:B------:R-:W-:Y:S01]  /*bf50*/  IMAD.MOV.U32 R12, RZ, RZ, 0x2 ;  /* 0x00000002ff0c7424 */ /* 0x000fe200078e00ff */
[----:B------:R-:W-:-:S05]  /*bf60*/  @!P1 LEA R14, P2, R20, R14, 0x1 ;  /* 0x0000000e140e9211 */ /* 0x000fca00078408ff */
[----:B------:R-:W-:Y:S02]  /*bf70*/  @!P1 IMAD.X R3, RZ, RZ, R2, P2 ;  /* 0x000000ffff039224 */ /* 0x000fe400010e0602 */
[----:B------:R-:W-:-:S07]  /*bf80*/  @!P1 IMAD.MOV.U32 R2, RZ, RZ, R14 ;  /* 0x000000ffff029224 */ /* 0x000fce00078e000e */
[----:B------:R-:W-:Y:S05]  /*bf90*/  WARPSYNC.COLLECTIVE R15, `(.L_x_119) ;  /* 0x000000000f087348 */ /* 0x000fea0003c00000 */
[----:B------:R0:W1:Y:S02]  /*bfa0*/  SHFL.IDX P6, R14, R13, R12, R11 ;  /* 0x0000000c0d0e7389 */ /* 0x00006400000c000b */
[----:B01----:R-:W-:Y:S01]  /*bfb0*/  ENDCOLLECTIVE ;  /* 0x000000000000791b */ /* 0x003fe20003800000 */
.L_x_119:
[----:B------:R-:W-:Y:S01]  /*bfc0*/  @!PT LDS RZ, [RZ] ;  /* 0x00000000fffff984 */ /* 0x000fe20000000800 */
[----:B------:R-:W-:Y:S01]  /*bfd0*/  @!PT LDS RZ, [RZ] ;  /* 0x00000000fffff984 */ /* 0x000fe20000000800 */
[----:B------:R-:W-:Y:S01]  /*bfe0*/  @!PT LDS RZ, [RZ] ;  /* 0x00000000fffff984 */ /* 0x000fe20000000800 */
[----:B------:R0:W-:Y:S01]  /*bff0*/  @!P1 LDGSTS.E.BYPASS.LTC128B.128 [R26+0xcc00], desc[UR46][R2.64], !P0 ;  /* 0x0cc00000021a9fae */ /* 0x0001e2000c101d6e */
[----:B------:R-:W-:Y:S01]  /*c000*/  ISETP.GE.AND P1, PT, R9, R6, PT ;  /* 0x000000060900720c */ /* 0x000fe20003f26270 */
[----:B------:R-:W-:Y:S02]  /*c010*/  VIADD R9, R7, 0x30 ;  /* 0x0000003007097836 */ /* 0x000fe40000000000 */
[----:B------:R-:W-:Y:S02]  /*c020*/  IMAD.MOV.U32 R13, RZ, RZ, R0 ;  /* 0x000000ffff0d7224 */ /* 0x000fe400078e0000 */
[----:B0-----:R-:W-:-:S08]  /*c030*/  IMAD.MOV.U32 R2, RZ, RZ, R14 ;  /* 0x000000ffff027224 */ /* 0x001fd000078e000e */
[----:B------:R-:W-:Y:S05]  /*c040*/  WARPSYNC.COLLECTIVE R15, `(.L_x_120) ;  /* 0x000000000f087348 */ /* 0x000fea0003c00000 */
[----:B------:R0:W1:Y:S02]  /*c050*/  SHFL.IDX P6, R14, R13, R12, R11 ;  /* 0x0000000c0d0e7389 */ /* 0x00006400000c000b */
[----:B01----:R-:W-:Y:S01]  /*c060*/  ENDCOLLECTIVE ;  /* 0x000000000000791b */ /* 0x003fe20003800000 */
.L_x_120:
        /* <DEDUP_REMOVED lines=8> */
.L_x_121:
        /* <DEDUP_REMOVED lines=11> */
.L_x_122:
        /* <DEDUP_REMOVED lines=8> */
.L_x_123:
        /* <DEDUP_REMOVED lines=11> */
.L_x_124:
[----:B------:R-:W-:Y:S02]  /*c2d0*/  IMAD.MOV.U32 R13, RZ, RZ, R4 ;  /* 0x000000ffff0d7224 */ /* 0x000fe400078e0004 */
[----:B------:R-:W-:Y:S01]  /*c2e0*/  IMAD.MOV.U32 R12, RZ, RZ, 0x5 ;  /* 0x00000005ff0c7424 */ /* 0x000fe200078e00ff */
[----:B------:R-:W-:-:S05]  /*c2f0*/  @!P1 LEA R14, P2, R20, R14, 0x1 ;  /* 0x0000000e140e9211 */ /* 0x000fca00078408ff */
[----:B------:R-:W-:Y:S01]  /*c300*/  @!P1 IMAD.X R3, RZ, RZ, R2, P2 ;  /* 0x000000ffff039224 */ /* 0x000fe200010e0602 */
[----:B------:R-:W-:-:S07]  /*c310*/  @!P1 MOV R2, R14 ;  /* 0x0000000e00029202 */ /* 0x000fce0000000f00 */
[----:B------:R-:W-:Y:S05]  /*c320*/  WARPSYNC.COLLECTIVE R15, `(.L_x_125) ;  /* 0x000000000f087348 */ /* 0x000fea0003c00000 */
[----:B------:R0:W1:Y:S02]  /*c330*/  SHFL.IDX P6, R14, R13, R12, R11 ;  /* 0x0000000c0d0e7389 */ /* 0x00006400000c000b */
[----:B01----:R-:W-:Y:S01]  /*c340*/  ENDCOLLECTIVE ;  /* 0x000000000000791b */ /* 0x003fe20003800000 */
.L_x_125:
        /* <DEDUP_REMOVED lines=11> */
.L_x_126:
        /* <DEDUP_REMOVED lines=8> */
.L_x_127:
[----:B------:R-:W-:Y:S01]  /*c480*/  @!PT LDS RZ, [RZ] ;  /* 0x00000000fffff984 */ /* 0x000fe20000000800 */
[----:B------:R-:W-:Y:S01]  /*c490*/  @!PT LDS RZ, [RZ] ;  /* 0x00000000fffff984 */ /* 0x000fe20000000800 */
[----:B------:R-:W-:Y:S01]  /*c4a0*/  @!PT LDS RZ, [RZ] ;  /* 0x00000000fffff984 */ /* 0x000fe20000000800 */
[----:B------:R0:W-:Y:S01]  /*c4b0*/  @!P1 LDGSTS.E.BYPASS.LTC128B.128 [R26+0xec00], desc[UR46][R2.64], !P0 ;  /* 0x0ec00000021a9fae */ /* 0x0001e2000c101d6e */
[----:B------:R-:W-:Y:S01]  /*c4c0*/  ISETP.GE.AND P1, PT, R9, R6, PT ;  /* 0x000000060900720c */ /* 0x000fe20003f26270 */
[----:B------:R-:W-:Y:S02]  /*c4d0*/  IMAD.MOV.U32 R13, RZ, RZ, R0 ;  /* 0x000000ffff0d7224 */ /* 0x000fe400078e0000 */
[----:B0-----:R-:W-:-:S10]  /*c4e0*/  IMAD.MOV.U32 R2, RZ, RZ, R14 ;  /* 0x000000ffff027224 */ /* 0x001fd400078e000e */
[----:B------:R-:W-:Y:S05]  /*c4f0*/  WARPSYNC.COLLECTIVE R15, `(.L_x_128) ;  /* 0x000000000f087348 */ /* 0x000fea0003c00000 */
[----:B------:R0:W1:Y:S02]  /*c500*/  SHFL.IDX P6, R14, R13, R12, R11 ;  /* 0x0000000c0d0e7389 */ /* 0x00006400000c000b */
[----:B01----:R-:W-:Y:S01]  /*c510*/  ENDCOLLECTIVE ;  /* 0x000000000000791b */ /* 0x003fe20003800000 */
.L_x_128:
        /* <DEDUP_REMOVED lines=8> */
.L_x_129:
[----:B------:R-:W-:Y:S01]  /*c5a0*/  @!PT LDS RZ, [RZ] ;  /* 0x00000000fffff984 */ /* 0x000fe20000000800 */
[----:B------:R-:W-:Y:S01]  /*c5b0*/  @!PT LDS RZ, [RZ] ;  /* 0x00000000fffff984 */ /* 0x000fe20000000800 */
[----:B------:R-:W-:Y:S01]  /*c5c0*/  @!PT LDS RZ, [RZ] ;  /* 0x00000000fffff984 */ /* 0x000fe20000000800 */
[----:B------:R0:W-:Y:S01]  /*c5d0*/  @!P1 LDGSTS.E.BYPASS.LTC128B.128 [R26+0xf400], desc[UR46][R2.64], !P0 ;  /* 0x0f400000021a9fae */ /* 0x0001e2000c101d6e */
[----:B------:R-:W-:Y:S02]  /*c5e0*/  IMAD.MOV.U32 R13, RZ, RZ, R0 ;  /* 0x000000ffff0d7224 */ /* 0x000fe400078e0000 */
[----:B0-----:R-:W-:-:S05]  /*c5f0*/  VIADD R3, R7, 0x70 ;  /* 0x0000007007037836 */ /* 0x001fca0000000000 */
[----:B------:R-:W-:Y:S01]  /*c600*/  ISETP.GE.AND P1, PT, R3, R6, PT ;  /* 0x000000060300720c */ /* 0x000fe20003f26270 */
[----:B------:R-:W-:-:S12]  /*c610*/  IMAD.MOV.U32 R4, RZ, RZ, R14 ;  /* 0x000000ffff047224 */ /* 0x000fd800078e000e */
[----:B------:R-:W-:Y:S05]  /*c620*/  WARPSYNC.COLLECTIVE R15, `(.L_x_130) ;  /* 0x000000000f087348 */ /* 0x000fea0003c00000 */
[----:B------:R0:W1:Y:S02]  /*c630*/  SHFL.IDX P6, R14, R13, R12, R11 ;  /* 0x0000000c0d0e7389 */ /* 0x00006400000c000b */
[----:B01----:R-:W-:Y:S01]  /*c640*/  ENDCOLLECTIVE ;  /* 0x000000000000791b */ /* 0x003fe20003800000 */
.L_x_130:
[----:B------:R-:W-:Y:S02]  /*c650*/  IMAD.MOV.U32 R13, RZ, RZ, R8 ;  /* 0x000000ffff0d7224 */ /* 0x000fe400078e0008 */
[----:B------:R-:W-:Y:S02]  /*c660*/  IMAD.MOV.U32 R12, RZ, RZ, RZ ;  /* 0x000000ffff0c7224 */ /* 0x000fe400078e00ff */
[----:B------:R-:W-:-:S07]  /*c670*/  IMAD.MOV.U32 R9, RZ, RZ, R14 ;  /* 0x000000ffff097224 */ /* 0x000fce00078e000e */
[----:B------:R-:W-:Y:S05]  /*c680*/  WARPSYNC.COLLECTIVE R15, `(.L_x_131) ;  /* 0x000000000f087348 */ /* 0x000fea0003c00000 */
[----:B------:R0:W1:Y:S02]  /*c690*/  SHFL.IDX P6, R14, R13, R12, R11 ;  /* 0x0000000c0d0e7389 */ /* 0x00006400000c000b */
[----:B01----:R-:W-:Y:S01]  /*c6a0*/  ENDCOLLECTIVE ;  /* 0x000000000000791b */ /* 0x003fe20003800000 */
.L_x_131:
[----:B------:R-:W-:Y:S01]  /*c6b0*/  @!P1 LEA R2, P3, R20, R9, 0x1 ;  /* 0x0000000914029211 */ /* 0x000fe200078608ff */
[----:B------:R-:W-:-:S04]  /*c6c0*/  VIADD R9, R7, 0x80 ;  /* 0x0000008007097836 */ /* 0x000fc80000000000 */
[----:B------:R-:W-:Y:S01]  /*c6d0*/  @!P1 IMAD.X R3, RZ, RZ, R4, P3 ;  /* 0x000000ffff039224 */ /* 0x000fe200018e0604 */
[----:B------:R-:W-:Y:S01]  /*c6e0*/  ISETP.GE.AND P2, PT, R9, R6, PT ;  /* 0x000000060900720c */ /* 0x000fe20003f46270 */
[----:B------:R-:W-:-:S03]  /*c6f0*/  VIADD R9, R7, 0x90 ;  /* 0x0000009007097836 */ /* 0x000fc60000000000 */
[----:B------:R-:W-:Y:S01]  /*c700*/  @!PT LDS RZ, [RZ] ;  /* 0x00000000fffff984 */ /* 0x000fe20000000800 */
[----:B------:R-:W-:Y:S01]  /*c710*/  @!PT LDS RZ, [RZ] ;  /* 0x00000000fffff984 */ /* 0x000fe20000000800 */
[----:B------:R-:W-:Y:S01]  /*c720*/  @!PT LDS RZ, [RZ] ;  /* 0x00000000fffff984 */ /* 0x000fe20000000800 */
[----:B------:R0:W-:Y:S01]  /*c730*/  @!P1 LDGSTS.E.BYPASS.LTC128B.128 [R26+0xfc00], desc[UR46][R2.64], !P0 ;  /* 0x0fc00000021a9fae */ /* 0x0001e2000c101d6e */
[----:B------:R-:W-:Y:S01]  /*c740*/  MOV R13, R5 ;  /* 0x00000005000d7202 */ /* 0x000fe20000000f00 */
[----:B------:R-:W-:-:S07]  /*c750*/  IMAD.MOV.U32 R0, RZ, RZ, R14 ;  /* 0x000000ffff007224 */ /* 0x000fce00078e000e */
[----:B0-----:R-:W-:Y:S05]  /*c760*/  WARPSYNC.COLLECTIVE R15, `(.L_x_132) ;  /* 0x000000000f087348 */ /* 0x001fea0003c00000 */
[----:B------:R1:W2:Y:S02]  /*c770*/  SHFL.IDX P6, R14, R13, R12, R11 ;  /* 0x0000000c0d0e7389 */ /* 0x0002a400000c000b */
[----:B012---:R-:W-:Y:S01]  /*c780*/  ENDCOLLECTIVE ;  /* 0x000000000000791b */ /* 0x007fe20003800000 */
.L_x_132:
[----:B------:R-:W-:Y:S02]  /*c790*/  IMAD.MOV.U32 R13, RZ, RZ, R8 ;  /* 0x000000ffff0d7224 */ /* 0x000fe400078e0008 */
[----:B------:R-:W-:Y:S01]  /*c7a0*/  IMAD.MOV.U32 R12, RZ, RZ, 0x1 ;  /* 0x00000001ff0c7424 */ /* 0x000fe200078e00ff */
[----:B------:R-:W-:-:S13]  /*c7b0*/  @!P2 LEA R2, P1, R20, R14, 0x1 ;  /* 0x0000000e1402a211 */ /* 0x000fda00078208ff */
[----:B------:R-:W-:Y:S05]  /*c7c0*/  WARPSYNC.COLLECTIVE R15, `(.L_x_133) ;  /* 0x000000000f087348 */ /* 0x000fea0003c00000 */
[----:B------:R0:W1:Y:S02]  /*c7d0*/  SHFL.IDX P6, R14, R13, R12, R11 ;  /* 0x0000000c0d0e7389 */ /* 0x00006400000c000b */
[----:B01----:R-:W-:Y:S01]  /*c7e0*/  ENDCOLLECTIVE ;  /* 0x000000000000791b */ /* 0x003fe20003800000 */
.L_x_133:
[----:B------:R-:W-:Y:S01]  /*c7f0*/  @!P2 IMAD.X R3, RZ, RZ, R0, P1 ;  /* 0x000000ffff03a224 */ /* 0x000fe200008e0600 */
[----:B------:R-:W-:-:S04]  /*c800*/  ISETP.GE.AND P1, PT, R9, R6, PT ;  /* 0x000000060900720c */ /* 0x000fc80003f26270 */
[----:B------:R-:W-:Y:S01]  /*c810*/  @!PT LDS RZ, [RZ] ;  /* 0x00000000fffff984 */ /* 0x000fe20000000800 */
[----:B------:R-:W-:Y:S01]  /*c820*/  @!PT LDS RZ, [RZ] ;  /* 0x00000000fffff984 */ /* 0x000fe20000000800 */
[----:B------:R-:W-:Y:S01]  /*c830*/  @!PT LDS RZ, [RZ] ;  /* 0x00000000fffff984 */ /* 0x000fe20000000800 */
[----:B------:R0:W-:Y:S01]  /*c840*/  @!P2 LDGSTS.E.BYPASS.LTC128B.128 [R26+0x10400], desc[UR46][R2.64], !P0 ;  /* 0x10400000021aafae */ /* 0x0001e2000c101d6e */
[----:B------:R-:W-:Y:S02]  /*c850*/  IMAD.MOV.U32 R13, RZ, RZ, R5 ;  /* 0x000000ffff0d7224 */ /* 0x000fe400078e0005 */
[----:B------:R-:W-:-:S07]  /*c860*/  IMAD.MOV.U32 R0, RZ, RZ, R14 ;  /* 0x000000ffff007224 */ /* 0x000fce00078e000e */
[----:B0-----:R-:W-:Y:S05]  /*c870*/  WARPSYNC.COLLECTIVE R15, `(.L_x_134) ;  /* 0x000000000f087348 */ /* 0x001fea0003c00000 */
[----:B------:R1:W2:Y:S02]  /*c880*/  SHFL.IDX P6, R14, R13, R12, R11 ;  /* 0x0000000c0d0e7389 */ /* 0x0002a400000c000b */
[----:B012---:R-:W-:Y:S01]  /*c890*/  ENDCOLLECTIVE ;  /* 0x000000000000791b */ /* 0x007fe20003800000 */
.L_x_134:
[----:B------:R-:W-:Y:S02]  /*c8a0*/  IMAD.MOV.U32 R13, RZ, RZ, R8 ;  /* 0x000000ffff0d7224 */ /* 0x000fe400078e0008 */
[----:B------:R-:W-:Y:S01]  /*c8b0*/  IMAD.MOV.U32 R12, RZ, RZ, 0x2 ;  /* 0x00000002ff0c7424 */ /* 0x000fe200078e00ff */
[----:B------:R-:W-:-:S05]  /*c8c0*/  @!P1 LEA R14, P2, R20, R14, 0x1 ;  /* 0x0000000e140e9211 */ /* 0x000fca00078408ff */
[----:B------:R-:W-:-:S08]  /*c8d0*/  @!P1 IMAD.MOV.U32 R2, RZ, RZ, R14 ;  /* 0x000000ffff029224 */ /* 0x000fd000078e000e */
[----:B------:R-:W-:Y:S05]  /*c8e0*/  WARPSYNC.COLLECTIVE R15, `(.L_x_135) ;  /* 0x000000000f087348 */ /* 0x000fea0003c00000 */
[----:B------:R0:W1:Y:S02]  /*c8f0*/  SHFL.IDX P6, R14, R13, R12, R11 ;  /* 0x0000000c0d0e7389 */ /* 0x00006400000c000b */
[----:B01----:R-:W-:Y:S01]  /*c900*/  ENDCOLLECTIVE ;  /* 0x000000000000791b */ /* 0x003fe20003800000 */
.L_x_135:
[----:B------:R-:W-:-:S04]  /*c910*/  @!P1 IMAD.X R9, RZ, RZ, R0, P2 ;  /* 0x000000ffff099224 */ /* 0x000fc800010e0600 */
[----:B------:R-:W-:-:S05]  /*c920*/  @!P1 IMAD.MOV.U32 R3, RZ, RZ, R9 ;  /* 0x000000ffff039224 */ /* 0x000fca00078e0009 */
[----:B------:R-:W-:Y:S01]  /*c930*/  @!PT LDS RZ, [RZ] ;  /* 0x00000000fffff984 */ /* 0x000fe20000000800 */
[----:B------:R-:W-:Y:S01]  /*c940*/  @!PT LDS RZ, [RZ] ;  /* 0x00000000fffff984 */ /* 0x000fe20000000800 */
[----:B------:R-:W-:Y:S01]  /*c950*/  @!PT LDS RZ, [RZ] ;  /* 0x00000000fffff984 */ /* 0x000fe20000000800 */
[----:B------:R0:W-:Y:S01]  /*c960*/  @!P1 LDGSTS.E.BYPASS.LTC128B.128 [R26+0x10c00], desc[UR46][R2.64], !P0 ;  /* 0x10c00000021a9fae */ /* 0x0001e2000c101d6e */
[----:B------:R-:W-:Y:S02]  /*c970*/  IMAD.MOV.U32 R13, RZ, RZ, R5 ;  /* 0x000000ffff0d7224 */ /* 0x000fe400078e0005 */
[----:B0-----:R-:W-:Y:S02]  /*c980*/  VIADD R3, R7, 0xa0 ;  /* 0x000000a007037836 */ /* 0x001fe40000000000 */
[----:B------:R-:W-:-:S07]  /*c990*/  IMAD.MOV.U32 R0, RZ, RZ, R14 ;  /* 0x000000ffff007224 */ /* 0x000fce00078e000e */
[----:B------:R-:W-:Y:S05]  /*c9a0*/  WARPSYNC.COLLECTIVE R15, `(.L_x_136) ;  /* 0x000000000f087348 */ /* 0x000fea0003c00000 */
[----:B------:R0:W1:Y:S02]  /*c9b0*/  SHFL.IDX P6, R14, R13, R12, R11 ;  /* 0x0000000c0d0e7389 */ /* 0x00006400000c000b */
[----:B01----:R-:W-:Y:S01]  /*c9c0*/  ENDCOLLECTIVE ;  /* 0x000000000000791b */ /* 0x003fe20003800000 */
.L_x_136:
[----:B------:R-:W-:Y:S01]  /*c9d0*/  ISETP.GE.AND P1, PT, R3, R6, PT ;  /* 0x000000060300720c */ /* 0x000fe20003f26270 */
[----:B------:R-:W-:Y:S02]  /*c9e0*/  IMAD.MOV.U32 R13, RZ, RZ, R8 ;  /* 0x000000ffff0d7224 */ /* 0x000fe400078e0008 */
[----:B------:R-:W-:-:S10]  /*c9f0*/  IMAD.MOV.U32 R12, RZ, RZ, 0x3 ;  /* 0x00000003ff0c7424 */ /* 0x000fd400078e00ff */
[----:B------:R-:W-:-:S13]  /*ca00*/  @!P1 LEA R2, P2, R20, R14, 0x1 ;  /* 0x0000000e14029211 */ /* 0x000fda00078408ff */
[----:B------:R-:W-:Y:S05]  /*ca10*/  WARPSYNC.COLLECTIVE R15, `(.L_x_137) ;  /* 0x000000000f087348 */ /* 0x000fea0003c00000 */
[----:B------:R0:W1:Y:S02]  /*ca20*/  SHFL.IDX P6, R14, R13, R12, R11 ;  /* 0x0000000c0d0e7389 */ /* 0x00006400000c000b */
[----:B01----:R-:W-:Y:S01]  /*ca30*/  ENDCOLLECTIVE ;  /* 0x000000000000791b */ /* 0x003fe20003800000 */
.L_x_137:
[----:B------:R-:W-:-:S05]  /*ca40*/  @!P1 IMAD.X R3, RZ, RZ, R0, P2 ;  /* 0x000000ffff039224 */ /* 0x000fca00010e0600 */
        /* <DEDUP_REMOVED lines=9> */
.L_x_138:
[----:B------:R-:W-:Y:S05]  /*cae0*/  BRA `(.L_x_139) ;  /* 0xffffffcc00f87947 */ /* 0x000fea000383ffff */
.L_x_43:
[----:B0-----:R0:W1:Y:S02]  /*caf0*/  SYNCS.PHASECHK.TRANS64.TRYWAIT P0, [R9+URZ+0x30820], R0 ;  /* 0x03082000090075a7 */ /* 0x001064000800017f */
[----:B-1----:R-:W-:Y:S05]  /*cb00*/  @!P0 NANOSLEEP.SYNCS 0x989680 ;  /* 0x009896800000895d */ /* 0x002fea0003900000 */
[----:B------:R-:W1:Y:S02]  /*cb10*/  @!P0 SYNCS.PHASECHK.TRANS64 P0, [R9+URZ+0x30820], R0 ;  /* 0x03082000090085a7 */ /* 0x000e64000800007f */
[----:B-1----:R-:W-:Y:S05]  /*cb20*/  @!P0 BRA `(.L_x_43) ;  /* 0xfffffffc00f08947 */ /* 0x002fea000383ffff */
[----:B------:R-:W-:Y:S05]  /*cb30*/  BRA `(.L_x_140) ;  /* 0xffffffd0003c7947 */ /* 0x000fea000383ffff */
.L_x_50:
[----:B-1----:R1:W2:Y:S02]  /*cb40*/  SYNCS.PHASECHK.TRANS64.TRYWAIT P0, [R3+URZ+0x30840], R2 ;  /* 0x03084002030075a7 */ /* 0x0022a4000800017f */
[----:B--2---:R-:W-:Y:S05]  /*cb50*/  @!P0 NANOSLEEP.SYNCS 0x989680 ;  /* 0x009896800000895d */ /* 0x004fea0003900000 */
[----:B------:R-:W2:Y:S02]  /*cb60*/  @!P0 SYNCS.PHASECHK.TRANS64 P0, [R3+URZ+0x30840], R2 ;  /* 0x03084002030085a7 */ /* 0x000ea4000800007f */
[----:B--2---:R-:W-:Y:S05]  /*cb70*/  @!P0 BRA `(.L_x_50) ;  /* 0xfffffffc00f08947 */ /* 0x004fea000383ffff */
[----:B------:R-:W-:Y:S05]  /*cb80*/  BRA `(.L_x_141) ;  /* 0xffffffd000e07947 */ /* 0x000fea000383ffff */
.L_x_55:
[----:B0-----:R0:W1:Y:S02]  /*cb90*/  SYNCS.PHASECHK.TRANS64.TRYWAIT P0, [R3+URZ+0x60], R12 ;  /* 0x0000600c030075a7 */ /* 0x001064000800017f */
[----:B-1----:R-:W-:Y:S05]  /*cba0*/  @!P0 NANOSLEEP.SYNCS 0x989680 ;  /* 0x009896800000895d */ /* 0x002fea0003900000 */
[----:B------:R-:W1:Y:S02]  /*cbb0*/  @!P0 SYNCS.PHASECHK.TRANS64 P0, [R3+URZ+0x60], R12 ;  /* 0x0000600c030085a7 */ /* 0x000e64000800007f */
[----:B-1----:R-:W-:Y:S05]  /*cbc0*/  @!P0 BRA `(.L_x_55) ;  /* 0xfffffffc00f08947 */ /* 0x002fea000383ffff */
[----:B------:R-:W-:Y:S05]  /*cbd0*/  BRA `(.L_x_142) ;  /* 0xffffffd4006c7947 */ /* 0x000fea000383ffff */
.L_x_64:
[----:B0-----:R0:W1:Y:S02]  /*cbe0*/  SYNCS.PHASECHK.TRANS64.TRYWAIT P0, [R3+URZ+0x30840], R2 ;  /* 0x03084002030075a7 */ /* 0x001064000800017f */
[----:B-1----:R-:W-:Y:S05]  /*cbf0*/  @!P0 NANOSLEEP.SYNCS 0x989680 ;  /* 0x009896800000895d */ /* 0x002fea0003900000 */
[----:B------:R-:W1:Y:S02]  /*cc00*/  @!P0 SYNCS.PHASECHK.TRANS64 P0, [R3+URZ+0x30840], R2 ;  /* 0x03084002030085a7 */ /* 0x000e64000800007f */
[----:B-1----:R-:W-:Y:S05]  /*cc10*/  @!P0 BRA `(.L_x_64) ;  /* 0xfffffffc00f08947 */ /* 0x002fea000383ffff */
[----:B------:R-:W-:Y:S05]  /*cc20*/  BRA `(.L_x_143) ;  /* 0xffffffd800a87947 */ /* 0x000fea000383ffff */
.L_x_69:
[----:B0-----:R0:W1:Y:S02]  /*cc30*/  SYNCS.PHASECHK.TRANS64.TRYWAIT P0, [R5+URZ+0x60], R2 ;  /* 0x00006002050075a7 */ /* 0x001064000800017f */
[----:B-1----:R-:W-:Y:S05]  /*cc40*/  @!P0 NANOSLEEP.SYNCS 0x989680 ;  /* 0x009896800000895d */ /* 0x002fea0003900000 */
[----:B------:R-:W1:Y:S02]  /*cc50*/  @!P0 SYNCS.PHASECHK.TRANS64 P0, [R5+URZ+0x60], R2 ;  /* 0x00006002050085a7 */ /* 0x000e64000800007f */
[----:B-1----:R-:W-:Y:S05]  /*cc60*/  @!P0 BRA `(.L_x_69) ;  /* 0xfffffffc00f08947 */ /* 0x002fea000383ffff */
[----:B------:R-:W-:Y:S05]  /*cc70*/  BRA `(.L_x_144) ;  /* 0xffffffdc00287947 */ /* 0x000fea000383ffff */
.L_x_77:
[----:B0-----:R0:W1:Y:S02]  /*cc80*/  SYNCS.PHASECHK.TRANS64.TRYWAIT P0, [R2+URZ+0x30840], R3 ;  /* 0x03084003020075a7 */ /* 0x001064000800017f */
[----:B-1----:R-:W-:Y:S05]  /*cc90*/  @!P0 NANOSLEEP.SYNCS 0x989680 ;  /* 0x009896800000895d */ /* 0x002fea0003900000 */
[----:B------:R-:W1:Y:S02]  /*cca0*/  @!P0 SYNCS.PHASECHK.TRANS64 P0, [R2+URZ+0x30840], R3 ;  /* 0x03084003020085a7 */ /* 0x000e64000800007f */
[----:B-1----:R-:W-:Y:S05]  /*ccb0*/  @!P0 BRA `(.L_x_77) ;  /* 0xfffffffc00f08947 */ /* 0x002fea000383ffff */
[----:B------:R-:W-:Y:S05]  /*ccc0*/  BRA `(.L_x_145) ;  /* 0xffffffe000387947 */ /* 0x000fea000383ffff */
.L_x_82:
[----:B0-----:R0:W1:Y:S02]  /*ccd0*/  SYNCS.PHASECHK.TRANS64.TRYWAIT P0, [R5+URZ+0x60], R2 ;  /* 0x00006002050075a7 */ /* 0x001064000800017f */
[----:B-1----:R-:W-:Y:S05]  /*cce0*/  @!P0 NANOSLEEP.SYNCS 0x989680 ;  /* 0x009896800000895d */ /* 0x002fea0003900000 */
[----:B------:R-:W1:Y:S02]  /*ccf0*/  @!P0 SYNCS.PHASECHK.TRANS64 P0, [R5+URZ+0x60], R2 ;  /* 0x00006002050085a7 */ /* 0x000e64000800007f */
[----:B-1----:R-:W-:Y:S05]  /*cd00*/  @!P0 BRA `(.L_x_82) ;  /* 0xfffffffc00f08947 */ /* 0x002fea000383ffff */
[----:B------:R-:W-:Y:S05]  /*cd10*/  BRA `(.L_x_146) ;  /* 0xffffffe000bc7947 */ /* 0x000fea000383ffff */
.L_x_90:
[----:B0-----:R0:W1:Y:S02]  /*cd20*/  SYNCS.PHASECHK.TRANS64.TRYWAIT P0, [R3+URZ+0x30860], R0 ;  /* 0x03086000030075a7 */ /* 0x001064000800017f */
[----:B-1----:R-:W-:Y:S05]  /*cd30*/  @!P0 NANOSLEEP.SYNCS 0x989680 ;  /* 0x009896800000895d */ /* 0x002fea0003900000 */
[----:B------:R-:W1:Y:S02]  /*cd40*/  @!P0 SYNCS.PHASECHK.TRANS64 P0, [R3+URZ+0x30860], R0 ;  /* 0x03086000030085a7 */ /* 0x000e64000800007f */
[----:B-1----:R-:W-:Y:S05]  /*cd50*/  @!P0 BRA `(.L_x_90) ;  /* 0xfffffffc00f08947 */ /* 0x002fea000383ffff */
[----:B------:R-:W-:Y:S05]  /*cd60*/  BRA `(.L_x_147) ;  /* 0xffffffe400747947 */ /* 0x000fea000383ffff */
.L_x_96:
[----:B0-----:R0:W1:Y:S02]  /*cd70*/  SYNCS.PHASECHK.TRANS64.TRYWAIT P0, [R7+URZ+0x30820], R0 ;  /* 0x03082000070075a7 */ /* 0x001064000800017f */
[----:B-1----:R-:W-:Y:S05]  /*cd80*/  @!P0 NANOSLEEP.SYNCS 0x989680 ;  /* 0x009896800000895d */ /* 0x002fea0003900000 */
[----:B------:R-:W1:Y:S02]  /*cd90*/  @!P0 SYNCS.PHASECHK.TRANS64 P0, [R7+URZ+0x30820], R0 ;  /* 0x03082000070085a7 */ /* 0x000e64000800007f */
[----:B-1----:R-:W-:Y:S05]  /*cda0*/  @!P0 BRA `(.L_x_96) ;  /* 0xfffffffc00f08947 */ /* 0x002fea000383ffff */
[----:B------:R-:W-:Y:S05]  /*cdb0*/  BRA `(.L_x_148) ;  /* 0xffffffe800387947 */ /* 0x000fea000383ffff */
.L_x_97:
[----:B------:R-:W1:Y:S01]  /*cdc0*/  S2R R2, SR_TID.X ;  /* 0x0000000000027919 */ /* 0x000e620000002100 */
[----:B------:R-:W-:Y:S01]  /*cdd0*/  BSSY B0, `(.L_x_149) ;  /* 0x000000a000007945 */ /* 0x000fe20003800000 */
[----:B------:R-:W-:Y:S02]  /*cde0*/  IMAD.MOV.U32 R12, RZ, RZ, RZ ;  /* 0x000000ffff0c7224 */ /* 0x000fe400078e00ff */
[----:B------:R-:W-:Y:S02]  /*cdf0*/  IMAD.MOV.U32 R11, RZ, RZ, 0x1f ;  /* 0x0000001fff0b7424 */ /* 0x000fe400078e00ff */
[----:B------:R-:W-:Y:S01]  /*ce00*/  IMAD.MOV.U32 R15, RZ, RZ, -0x1 ;  /* 0xffffffffff0f7424 */ /* 0x000fe200078e00ff */
[----:B-1----:R-:W-:-:S04]  /*ce10*/  SHF.R.U32.HI R2, RZ, 0x5, R2 ;  /* 0x00000005ff027819 */ /* 0x002fc80000011602 */
[----:B------:R-:W-:-:S05]  /*ce20*/  LOP3.LUT R2, R2, 0x3, RZ, 0xc0, !PT ;  /* 0x0000000302027812 */ /* 0x000fca00078ec0ff */
[----:B------:R-:W-:-:S07]  /*ce30*/  IMAD.MOV.U32 R13, RZ, RZ, R2 ;  /* 0x000000ffff0d7224 */ /* 0x000fce00078e0002 */
[----:B0-----:R-:W-:Y:S05]  /*ce40*/  WARPSYNC.COLLECTIVE R15, `(.L_x_150) ;  /* 0x000000000f087348 */ /* 0x001fea0003c00000 */
[----:B------:R1:W2:Y:S02]  /*ce50*/  SHFL.IDX P6, R14, R13, R12, R11 ;  /* 0x0000000c0d0e7389 */ /* 0x0002a400000c000b */
[----:B012---:R-:W-:Y:S01]  /*ce60*/  ENDCOLLECTIVE ;  /* 0x000000000000791b */ /* 0x007fe20003800000 */
.L_x_150:
[----:B------:R-:W-:Y:S05]  /*ce70*/  BSYNC B0 ;  /* 0x0000000000007941 */ /* 0x000fea0003800000 */
.L_x_149:
[----:B------:R-:W-:Y:S05]  /*ce80*/  BRA `(.L_x_151) ;  /* 0xffffffe800207947 */ /* 0x000fea000383ffff */
.L_x_100:
[----:B------:R-:W-:Y:S01]  /*ce90*/  BSSY B1, `(.L_x_152) ;  /* 0x0000006000017945 */ /* 0x000fe20003800000 */
[----:B------:R-:W-:-:S07]  /*cea0*/  IMAD.MOV.U32 R15, RZ, RZ, -0x1 ;  /* 0xffffffffff0f7424 */ /* 0x000fce00078e00ff */
[----:B0-----:R-:W-:Y:S05]  /*ceb0*/  WARPSYNC.COLLECTIVE R15, `(.L_x_153) ;  /* 0x000000000f0c7348 */ /* 0x001fea0003c00000 */
[----:B------:R-:W-:Y:S02]  /*cec0*/  ELECT P6, UR62, PT ;  /* 0x00000000003e782f */ /* 0x000fe400038c0000 */
[----:B------:R-:W-:Y:S01]  /*ced0*/  MOV R14, UR62 ;  /* 0x0000003e000e7c02 */ /* 0x000fe20008000f00 */
[----:B0-----:R-:W-:Y:S10]  /*cee0*/  ENDCOLLECTIVE ;  /* 0x000000000000791b */ /* 0x001ff40003800000 */
.L_x_153:
[----:B------:R-:W-:Y:S05]  /*cef0*/  BSYNC B1 ;  /* 0x0000000000017941 */ /* 0x000fea0003800000 */
.L_x_152:
[----:B------:R-:W-:Y:S05]  /*cf00*/  BRA `(.L_x_154) ;  /* 0xffffffe800187947 */ /* 0x000fea000383ffff */
.L_x_102:
[----:B0-----:R0:W1:Y:S02]  /*cf10*/  SYNCS.PHASECHK.TRANS64.TRYWAIT P0, [R5+URZ], R4 ;  /* 0x00000004050075a7 */ /* 0x001064000800017f */
[----:B-1----:R-:W-:Y:S05]  /*cf20*/  @!P0 NANOSLEEP.SYNCS 0x989680 ;  /* 0x009896800000895d */ /* 0x002fea0003900000 */
[----:B------:R-:W1:Y:S02]  /*cf30*/  @!P0 SYNCS.PHASECHK.TRANS64 P0, [R5+URZ], R4 ;  /* 0x00000004050085a7 */ /* 0x000e64000800007f */
[----:B-1----:R-:W-:Y:S05]  /*cf40*/  @!P0 BRA `(.L_x_102) ;  /* 0xfffffffc00f08947 */ /* 0x002fea000383ffff */
[----:B------:R-:W-:Y:S05]  /*cf50*/  BRA `(.L_x_155) ;  /* 0xffffffe8004c7947 */ /* 0x000fea000383ffff */
.L_x_103:
[----:B-1----:R1:W2:Y:S02]  /*cf60*/  SYNCS.PHASECHK.TRANS64.TRYWAIT P0, [R3+URZ], R0 ;  /* 0x00000000030075a7 */ /* 0x0022a4000800017f */
[----:B--2---:R-:W-:Y:S05]  /*cf70*/  @!P0 NANOSLEEP.SYNCS 0x989680 ;  /* 0x009896800000895d */ /* 0x004fea0003900000 */
[----:B------:R-:W2:Y:S02]  /*cf80*/  @!P0 SYNCS.PHASECHK.TRANS64 P0, [R3+URZ], R0 ;  /* 0x00000000030085a7 */ /* 0x000ea4000800007f */
[----:B--2---:R-:W-:Y:S05]  /*cf90*/  @!P0 BRA `(.L_x_103) ;  /* 0xfffffffc00f08947 */ /* 0x004fea000383ffff */
[----:B------:R-:W-:Y:S05]  /*cfa0*/  BRA `(.L_x_156) ;  /* 0xffffffe800407947 */ /* 0x000fea000383ffff */
.L_x_105:
[----:B0-----:R0:W1:Y:S02]  /*cfb0*/  SYNCS.PHASECHK.TRANS64.TRYWAIT P0, [R5+URZ], R4 ;  /* 0x00000004050075a7 */ /* 0x001064000800017f */
[----:B-1----:R-:W-:Y:S05]  /*cfc0*/  @!P0 NANOSLEEP.SYNCS 0x989680 ;  /* 0x009896800000895d */ /* 0x002fea0003900000 */
[----:B------:R-:W1:Y:S02]  /*cfd0*/  @!P0 SYNCS.PHASECHK.TRANS64 P0, [R5+URZ], R4 ;  /* 0x00000004050085a7 */ /* 0x000e64000800007f */
[----:B-1----:R-:W-:Y:S05]  /*cfe0*/  @!P0 BRA `(.L_x_105) ;  /* 0xfffffffc00f08947 */ /* 0x002fea000383ffff */
[----:B------:R-:W-:Y:S05]  /*cff0*/  BRA `(.L_x_157) ;  /* 0xffffffe800447947 */ /* 0x000fea000383ffff */
.L_x_158:
[----:B------:R-:W-:-:S00]  /*d000*/  BRA `(.L_x_158) ;  /* 0xfffffffc00fc7947 */ /* 0x000fc0000383ffff */
[----:B------:R-:W-:-:S00]  /*d010*/  NOP ;  /* 0x0000000000007918 */ /* 0x000fc00000000000 */
        /* <DEDUP_REMOVED lines=14> */
.L_x_2641:


//--------------------- .text._ZN7cutlass13device_kernelIN5flash11enable_sm90INS1_16FlashAttnFwdSm90INS1_25CollectiveMainloopFwdSm90ILi2EN4cute5tupleIJNS5_1CILi1EEES8_S8_EEENS6_IJNS7_ILi192EEESA_NS7_ILi64EEEEEELi64ENS_10bfloat16_tEfNS_4arch4Sm90ELb0ELb0ELb0ELb1ELb0ELb0ELb0ELb0ELb1ELb1ELb0ELb0EEENS1_21CollectiveEpilogueFwdINS6_IJSA_SB_SA_EEES9_SD_SF_Li384ELb1ELb1ELb0ELb0EEENS1_36VarlenDynamicPersistentTileSchedulerILi192ELi192ELi384ELi128ELb0ELb1ELb1ELb0ELb1ELb1EEEEEEEEEvNT_6ParamsE --------------------------
	.section	.text._ZN7cutlass13device_kernelIN5flash11enable_sm90INS1_16FlashAttnFwdSm90INS1_25CollectiveMainloopFwdSm90ILi2EN4cute5tupleIJNS5_1CILi1EEES8_S8_EEENS6_IJNS7_ILi192EEESA_NS7_ILi64EEEEEELi64ENS_10bfloat16_tEfNS_4arch4Sm90ELb0ELb0ELb0ELb1ELb0ELb0ELb0ELb0ELb1ELb1ELb0ELb0EEENS1_21CollectiveEpilogueFwdINS6_IJSA_SB_SA_EEES9_SD_SF_Li384ELb1ELb1ELb0ELb0EEENS1_36VarlenDynamicPersistentTileSchedulerILi192ELi192ELi384ELi128ELb0ELb1ELb1ELb0ELb1ELb1EEEEEEEEEvNT_6ParamsE,"ax",@progbits
	.align	128
.text._ZN7cutlass13device_kernelIN5flash11enable_sm90INS1_16FlashAttnFwdSm90INS1_25CollectiveMainloopFwdSm90ILi2EN4cute5tupleIJNS5_1CILi1EEES8_S8_EEENS6_IJNS7_ILi192EEESA_NS7_ILi64EEEEEELi64ENS_10bfloat16_tEfNS_4arch4Sm90ELb0ELb0ELb0ELb1ELb0ELb0ELb0ELb0ELb1ELb1ELb0ELb0EEENS1_21CollectiveEpilogueFwdINS6_IJSA_SB_SA_EEES9_SD_SF_Li384ELb1ELb1ELb0ELb0EEENS1_36VarlenDynamicPersistentTileSchedulerILi192ELi192ELi384ELi128ELb0ELb1ELb1ELb0ELb1ELb1EEEEEEEEEvNT_6ParamsE:
        .type           _ZN7cutlass13device_kernelIN5flash11enable_sm90INS1_16FlashAttnFwdSm90INS1_25CollectiveMainloopFwdSm90ILi2EN4cute5tupleIJNS5_1CILi1EEES8_S8_EEENS6_IJNS7_ILi192EEESA_NS7_ILi64EEEEEELi64ENS_10bfloat16_tEfNS_4arch4Sm90ELb0ELb0ELb0ELb1ELb0ELb0ELb0ELb0ELb1ELb1ELb0ELb0EEENS1_21CollectiveEpilogueFwdINS6_IJSA_SB_SA_EEES9_SD_SF_Li384ELb1ELb1ELb0ELb0EEENS1_36VarlenDynamicPersistentTileSchedulerILi192ELi192ELi384ELi128ELb0ELb1ELb1ELb0ELb1ELb1EEEEEEEEEvNT_6ParamsE,@function
        .size           _ZN7cutlass13device_kernelIN5flash11enable_sm90INS1_16FlashAttnFwdSm90INS1_25CollectiveMainloopFwdSm90ILi2EN4cute5tupleIJNS5_1CILi1EEES8_S8_EEENS6_IJNS7_ILi192EEESA_NS7_ILi64EEEEEELi64ENS_10bfloat16_tEfNS_4arch4Sm90ELb0ELb0ELb0ELb1ELb0ELb0ELb0ELb0ELb1ELb1ELb0ELb0EEENS1_21CollectiveEpilogueFwdINS6_IJSA_SB_SA_EEES9_SD_SF_Li384ELb1ELb1ELb0ELb0EEENS1_36VarlenDynamicPersistentTileSchedulerILi192ELi192ELi384ELi128ELb0ELb1ELb1ELb0ELb1ELb1EEEEEEEEEvNT_6ParamsE,(.L_x_2642 - _ZN7cutlass13device_kernelIN5flash11enable_sm90INS1_16FlashAttnFwdSm90INS1_25CollectiveMainloopFwdSm90ILi2EN4cute5tupleIJNS5_1CILi1EEES8_S8_EEENS6_IJNS7_ILi192EEESA_NS7_ILi64EEEEEELi64ENS_10bfloat16_tEfNS_4arch4Sm90ELb0ELb0ELb0ELb1ELb0ELb0ELb0ELb0ELb1ELb1ELb0ELb0EEENS1_21CollectiveEpilogueFwdINS6_IJSA_SB_SA_EEES9_SD_SF_Li384ELb1ELb1ELb0ELb0EEENS1_36VarlenDynamicPersistentTileSchedulerILi192ELi192ELi384ELi128ELb0ELb1ELb1ELb0ELb1ELb1EEEEEEEEEvNT_6ParamsE)
        .other          _ZN7cutlass13device_kernelIN5flash11enable_sm90INS1_16FlashAttnFwdSm90INS1_25CollectiveMainloopFwdSm90ILi2EN4cute5tupleIJNS5_1CILi1EEES8_S8_EEENS6_IJNS7_ILi192EEESA_NS7_ILi64EEEEEELi64ENS_10bfloat16_tEfNS_4arch4Sm90ELb0ELb0ELb0ELb1ELb0ELb0ELb0ELb0ELb1ELb1ELb0ELb0EEENS1_21CollectiveEpilogueFwdINS6_IJSA_SB_SA_EEES9_SD_SF_Li384ELb1ELb1ELb0ELb0EEENS1_36VarlenDynamicPersistentTileSchedulerILi192ELi192ELi384ELi128ELb0ELb1ELb1ELb0ELb1ELb1EEEEEEEEEvNT_6ParamsE,@"STO_CUDA_ENTRY STV_DEFAULT"
_ZN7cutlass13device_kernelIN5flash11enable_sm90INS1_16FlashAttnFwdSm90INS1_25CollectiveMainloopFwdSm90ILi2EN4cute5tupleIJNS5_1CILi1EEES8_S8_EEENS6_IJNS7_ILi192EEESA_NS7_ILi64EEEEEELi64ENS_10bfloat16_tEfNS_4arch4Sm90ELb0ELb0ELb0ELb1ELb0ELb0ELb0ELb0ELb1ELb1ELb0ELb0EEENS1_21CollectiveEpilogueFwdINS6_IJSA_SB_SA_EEES9_SD_SF_Li384ELb1ELb1ELb0ELb0EEENS1_36VarlenDynamicPersistentTileSchedulerILi192ELi192ELi384ELi128ELb0ELb1ELb1ELb0ELb1ELb1EEEEEEEEEvNT_6ParamsE:
        /* <DEDUP_REMOVED lines=18> */
.L_x_160:
[----:B------:R-:W-:Y:S05]  /*0120*/  BSYNC B0 ;  /* 0x0000000000007941 */ /* 0x000fea0003800000 */
.L_x_159:
        /* <DEDUP_REMOVED lines=41> */
.L_x_161:
        /* <DEDUP_REMOVED lines=22> */
.L_x_162:
        /* <DEDUP_REMOVED lines=18> */
.L_x_163:
        /* <DEDUP_REMOVED lines=22> */
.L_x_164:
        /* <DEDUP_REMOVED lines=22> */
.L_x_165:
[----:B------:R-:W-:Y:S01]  /*0900*/  PLOP3.LUT P0, PT, PT, PT, UP0, 0x80, 0x0 ;  /* 0x000000000000781c */ /* 0x000fe20003f0f008 */
[----:B------:R-:W-:Y:S01]  /*0910*/  UMOV UR36, 0x1 ;  /* 0x0000000100247882 */ /* 0x000fe20000000000 */
[----:B------:R-:W-:Y:S01]  /*0920*/  NOP ;  /* 0x0000000000007918 */ /* 0x000fe20000000000 */
[----:B------:R-:W-:Y:S01]  /*0930*/  USEL UR36, UR36, 0x2, !UP0 ;  /* 0x0000000224247887 */ /* 0x000fe2000c000000 */
[----:B------:R-:W-:Y:S01]  /*0940*/  ULDC.64 UR48, c[0x0][0x208] ;  /* 0x0000820000307ab9 */ /* 0x000fe20000000a00 */
[----:B012-4-:R-:W-:Y:S08]  /*0950*/  BAR.SYNC.DEFER_BLOCKING 0x0 ;  /* 0x0000000000007b1d */ /* 0x017ff00000010000 */
[----:B------:R-:W-:Y:S05]  /*0960*/  @!P0 BRA `(.L_x_166) ;  /* 0x00000088003c8947 */ /* 0x000fea0003800000 */
.L_x_167:
[----:B------:R-:W-:-:S08]  /*0970*/  NOP ;  /* 0x0000000000007918 */ /* 0x000fd00000000000 */
[----:B------:R-:W0:Y:S02]  /*0980*/  USETMAXREG.TRY_ALLOC.CTAPOOL UP0, 0xa0 ;  /* 0x000000a0000079c8 */ /* 0x000e240008000600 */
[----:B0-----:R-:W-:-:S13]  /*0990*/  PLOP3.LUT P0, PT, PT, PT, UP0, 0x80, 0x0 ;  /* 0x000000000000781c */ /* 0x001fda0003f0f008 */
[----:B------:R-:W-:Y:S05]  /*09a0*/  @!P0 BRA `(.L_x_167) ;  /* 0xfffffffc00f08947 */ /* 0x000fea000383ffff */
[----:B------:R-:W0:Y:S01]  /*09b0*/  S2R R2, SR_TID.X ;  /* 0x0000000000027919 */ /* 0x000e220000002100 */
[----:B------:R-:W1:Y:S01]  /*09c0*/  S2UR UR4, SR_CgaCtaId ;  /* 0x00000000000479c3 */ /* 0x000e620000008800 */
[----:B------:R-:W-:-:S07]  /*09d0*/  UMOV UR39, 0x400 ;  /* 0x0000040000277882 */ /* 0x000fce0000000000 */
[----:B------:R-:W-:Y:S06]  /*09e0*/  BAR.ARV 0x8, 0x200 ;  /* 0x0208000000007b1d */ /* 0x000fec0000002000 */
[----:B-1----:R-:W-:-:S03]  /*09f0*/  ULEA UR39, UR4, UR39, 0x18 ;  /* 0x0000002704277291 */ /* 0x002fc6000f8ec03f */
[----:B------:R-:W-:Y:S01]  /*0a00*/  ULDC UR4, c[0x0][0xc3c] ;  /* 0x00030f0000047ab9 */ /* 0x000fe20000000800 */
[----:B0-----:R-:W-:-:S04]  /*0a10*/  LOP3.LUT R0, R2, 0xffffff80, RZ, 0xc0, !PT ;  /* 0xffffff8002007812 */ /* 0x001fc800078ec0ff */
[----:B------:R-:W-:-:S13]  /*0a20*/  ISETP.NE.AND P0, PT, R0, 0x80, PT ;  /* 0x000000800000780c */ /* 0x000fda0003f05270 */
[----:B------:R-:W-:Y:S08]  /*0a30*/  @!P0 BAR.ARV 0x9, 0x100 ;  /* 0x0244000000008b1d */ /* 0x000ff00000002000 */
[----:B------:R-:W-:Y:S06]  /*0a40*/  BAR.SYNC.DEFER_BLOCKING 0x5, 0x200 ;  /* 0x0148000000007b1d */ /* 0x000fec0000010000 */
[----:B------:R-:W0:Y:S02]  /*0a50*/  LDS.128 R28, [UR39+0x308d0] ;  /* 0x0308d027ff1c7984 */ /* 0x000e240008000c00 */
[----:B------:R-:W-:Y:S06]  /*0a60*/  BAR.ARV 0x4, 0x200 ;  /* 0x0108000000007b1d */ /* 0x000fec0000002000 */
[----:B0-----:R-:W-:-:S13]  /*0a70*/  ISETP.GE.AND P0, PT, R31, UR4, PT ;  /* 0x000000041f007c0c */ /* 0x001fda000bf06270 */
[----:B------:R-:W-:Y:S05]  /*0a80*/  @P0 EXIT ;  /* 0x000000000000094d */ /* 0x000fea0003800000 */
[----:B------:R-:W-:Y:S01]  /*0a90*/  VIADD R15, R2, 0xffffff80 ;  /* 0xffffff80020f7836 */ /* 0x000fe20000000000 */
[----:B------:R-:W-:Y:S01]  /*0aa0*/  R2UR UR6, R29 ;  /* 0x000000001d0672ca */ /* 0x000fe200000e0000 */
[----:B------:R-:W-:Y:S01]  /*0ab0*/  IMAD.MOV.U32 R16, RZ, RZ, 0x40 ;  /* 0x00000040ff107424 */ /* 0x000fe200078e00ff */
[----:B------:R-:W-:Y:S01]  /*0ac0*/  R2UR UR5, R30 ;  /* 0x000000001e0572ca */ /* 0x000fe200000e0000 */
[----:B------:R-:W-:Y:S01]  /*0ad0*/  IMAD.MOV.U32 R14, RZ, RZ, -0x2 ;  /* 0xfffffffeff0e7424 */ /* 0x000fe200078e00ff */
[----:B------:R-:W-:Y:S01]  /*0ae0*/  SHF.R.S32.HI R0, RZ, 0x1f, R15 ;  /* 0x0000001fff007819 */ /* 0x000fe2000001140f */
[----:B------:R-:W-:Y:S01]  /*0af0*/  ULOP3.LUT UR46, UR36, 0x1, URZ, 0xfc, !UPT ;  /* 0x00000001242e7892 */ /* 0x000fe2000f8efc3f */
[----:B------:R-:W-:Y:S02]  /*0b00*/  UMOV UR45, URZ ;  /* 0x0000003f002d7c82 */ /* 0x000fe40008000000 */
[CC--:B------:R-:W-:Y:S01]  /*0b10*/  LEA.HI R155, R0.reuse, R15.reuse, RZ, 0x7 ;  /* 0x0000000f009b7211 */ /* 0x0c0fe200078f38ff */
[----:B------:R-:W-:Y:S01]  /*0b20*/  UMOV UR37, URZ ;  /* 0x0000003f00257c82 */ /* 0x000fe20008000000 */
[----:B------:R-:W-:Y:S01]  /*0b30*/  LEA.HI R2, R0, R15, RZ, 0x4 ;  /* 0x0000000f00027211 */ /* 0x000fe200078f20ff */
[----:B------:R-:W-:Y:S01]  /*0b40*/  UMOV UR38, URZ ;  /* 0x0000003f00267c82 */ /* 0x000fe20008000000 */
[----:B------:R-:W-:-:S02]  /*0b50*/  LOP3.LUT R154, R155, 0xffffff80, RZ, 0xc0, !PT ;  /* 0xffffff809b9a7812 */ /* 0x000fc400078ec0ff */
[----:B------:R-:W-:Y:S02]  /*0b60*/  SHF.R.S32.HI R3, RZ, 0x4, R2 ;  /* 0x00000004ff037819 */ /* 0x000fe40000011402 */
[----:B------:R-:W-:Y:S01]  /*0b70*/  LEA.HI R5, R0, R15, RZ, 0x2 ;  /* 0x0000000f00057211 */ /* 0x000fe200078f10ff */
[----:B------:R-:W-:Y:S01]  /*0b80*/  IMAD.IADD R154, R15, 0x1, -R154 ;  /* 0x000000010f9a7824 */ /* 0x000fe200078e0a9a */
[C---:B------:R-:W-:Y:S02]  /*0b90*/  LEA.HI R4, R2.reuse, R3, RZ, 0x1 ;  /* 0x0000000302047211 */ /* 0x040fe400078f08ff */
[----:B------:R-:W-:Y:S02]  /*0ba0*/  LOP3.LUT R5, R5, 0xfffffffc, RZ, 0xc0, !PT ;  /* 0xfffffffc05057812 */ /* 0x000fe400078ec0ff */
[----:B------:R-:W-:Y:S02]  /*0bb0*/  LOP3.LUT R2, R2, 0xfffffff0, RZ, 0xc0, !PT ;  /* 0xfffffff002027812 */ /* 0x000fe400078ec0ff */
[----:B------:R-:W-:Y:S01]  /*0bc0*/  LOP3.LUT R4, R4, 0x1ffffffe, RZ, 0xc0, !PT ;  /* 0x1ffffffe04047812 */ /* 0x000fe200078ec0ff */
[C---:B------:R-:W-:Y:S01]  /*0bd0*/  IMAD.IADD R11, R15.reuse, 0x1, -R5 ;  /* 0x000000010f0b7824 */ /* 0x040fe200078e0a05 */
[----:B------:R-:W-:Y:S01]  /*0be0*/  SHF.R.S32.HI R9, RZ, 0x1f, R154 ;  /* 0x0000001fff097819 */ /* 0x000fe2000001149a */
[----:B------:R-:W-:Y:S01]  /*0bf0*/  IMAD.IADD R2, R15, 0x1, -R2 ;  /* 0x000000010f027824 */ /* 0x000fe200078e0a02 */
[----:B------:R-:W-:Y:S01]  /*0c00*/  LEA.HI R5, R0, R15, RZ, 0x5 ;  /* 0x0000000f00057211 */ /* 0x000fe200078f28ff */
[----:B------:R-:W-:Y:S01]  /*0c10*/  IMAD.IADD R4, R3, 0x1, -R4 ;  /* 0x0000000103047824 */ /* 0x000fe200078e0a04 */
[----:B------:R-:W-:-:S02]  /*0c20*/  LEA.HI R10, R9, R154, RZ, 0x2 ;  /* 0x0000009a090a7211 */ /* 0x000fc400078f10ff */
[----:B------:R-:W-:Y:S01]  /*0c30*/  LEA.HI R12, R11, R11, RZ, 0x1 ;  /* 0x0000000b0b0c7211 */ /* 0x000fe200078f08ff */
[----:B------:R-:W-:Y:S01]  /*0c40*/  IMAD.SHL.U32 R6, R5, 0x20, RZ ;  /* 0x0000002005067824 */ /* 0x000fe200078e00ff */
[----:B------:R-:W-:Y:S01]  /*0c50*/  SHF.R.S32.HI R3, RZ, 0x1f, R2 ;  /* 0x0000001fff037819 */ /* 0x000fe20000011402 */
[----:B------:R-:W-:Y:S01]  /*0c60*/  IMAD.SHL.U32 R4, R4, 0x8, RZ ;  /* 0x0000000804047824 */ /* 0x000fe200078e00ff */
[--C-:B------:R-:W-:Y:S02]  /*0c70*/  SHF.R.S32.HI R7, RZ, 0x2, R10.reuse ;  /* 0x00000002ff077819 */ /* 0x100fe4000001140a */
[----:B------:R-:W-:Y:S02]  /*0c80*/  SHF.R.S32.HI R8, RZ, 0x1f, R10 ;  /* 0x0000001fff087819 */ /* 0x000fe4000001140a */
[----:B------:R-:W-:Y:S02]  /*0c90*/  LOP3.LUT R12, R12, 0x1ffffffe, RZ, 0xc0, !PT ;  /* 0x1ffffffe0c0c7812 */ /* 0x000fe400078ec0ff */
[----:B------:R-:W-:-:S02]  /*0ca0*/  LEA.HI R3, R3, R2, RZ, 0x3 ;  /* 0x0000000203037211 */ /* 0x000fc400078f18ff */
[----:B------:R-:W-:Y:S01]  /*0cb0*/  LEA.HI R8, R8, R7, RZ, 0x3 ;  /* 0x0000000708087211 */ /* 0x000fe200078f18ff */
[----:B------:R-:W-:Y:S01]  /*0cc0*/  IMAD.IADD R11, R11, 0x1, -R12 ;  /* 0x000000010b0b7824 */ /* 0x000fe200078e0a0c */
[----:B------:R-:W-:Y:S02]  /*0cd0*/  SHF.R.S32.HI R155, RZ, 0x7, R155 ;  /* 0x00000007ff9b7819 */ /* 0x000fe4000001149b */
[C---:B------:R-:W-:Y:S01]  /*0ce0*/  LOP3.LUT R5, R3.reuse, 0xfffffff8, RZ, 0xc0, !PT ;  /* 0xfffffff803057812 */ /* 0x040fe200078ec0ff */
[----:B------:R-:W-:Y:S01]  /*0cf0*/  IMAD.SHL.U32 R3, R3, 0x40, RZ ;  /* 0x0000004003037824 */ /* 0x000fe200078e00ff */
[----:B------:R-:W-:Y:S01]  /*0d00*/  LOP3.LUT R12, R8, 0xfffffff8, RZ, 0xc0, !PT ;  /* 0xfffffff8080c7812 */ /* 0x000fe200078ec0ff */
[----:B------:R-:W-:Y:S01]  /*0d10*/  IMAD.HI R8, R155, 0x55555556, RZ ;  /* 0x555555569b087827 */ /* 0x000fe200078e02ff */
[----:B------:R-:W-:Y:S02]  /*0d20*/  LEA.HI R9, R9, R154, RZ, 0x5 ;  /* 0x0000009a09097211 */ /* 0x000fe400078f28ff */
[----:B------:R-:W-:Y:S01]  /*0d30*/  LOP3.LUT R6, R6, 0xfffffc00, RZ, 0xc0, !PT ;  /* 0xfffffc0006067812 */ /* 0x000fe200078ec0ff */
[----:B------:R-:W-:Y:S01]  /*0d40*/  IMAD.IADD R5, R2, 0x1, -R5 ;  /* 0x0000000102057824 */ /* 0x000fe200078e0a05 */
[----:B------:R-:W-:Y:S01]  /*0d50*/  LEA.HI R8, R8, R8, RZ, 0x1 ;  /* 0x0000000808087211 */ /* 0x000fe200078f08ff */
[----:B------:R-:W-:Y:S01]  /*0d60*/  IMAD.IADD R12, R7, 0x1, -R12 ;  /* 0x00000001070c7824 */ /* 0x000fe200078e0a0c */
[----:B------:R-:W-:Y:S01]  /*0d70*/  SHF.R.S32.HI R9, RZ, 0x5, R9 ;  /* 0x00000005ff097819 */ /* 0x000fe20000011409 */
[----:B------:R-:W-:Y:S01]  /*0d80*/  IMAD R7, R2, 0x40, R6 ;  /* 0x0000004002077824 */ /* 0x000fe200078e0206 */
[C---:B------:R-:W-:Y:S01]  /*0d90*/  R2P PR, R5.reuse, 0x6 ;  /* 0x0000000605007804 */ /* 0x040fe20000000000 */
[----:B------:R-:W-:Y:S01]  /*0da0*/  IMAD.SHL.U32 R5, R5, 0x40, RZ ;  /* 0x0000004005057824 */ /* 0x000fe200078e00ff */
[----:B------:R-:W-:Y:S01]  /*0db0*/  LEA.HI R0, R0, R15, RZ, 0x3 ;  /* 0x0000000f00007211 */ /* 0x000fe200078f18ff */
[----:B------:R-:W-:Y:S01]  /*0dc0*/  IMAD R9, R9, 0x10, R12 ;  /* 0x0000001009097824 */ /* 0x000fe200078e020c */
[----:B------:R-:W-:Y:S01]  /*0dd0*/  LOP3.LUT R3, R3, 0x7ffffe00, RZ, 0xc0, !PT ;  /* 0x7ffffe0003037812 */ /* 0x000fe200078ec0ff */
[----:B------:R-:W-:Y:S01]  /*0de0*/  IMAD R8, R8, -0x3, R155 ;  /* 0xfffffffd08087824 */ /* 0x000fe200078e029b */
[----:B------:R-:W-:Y:S01]  /*0df0*/  LOP3.LUT R5, R5, 0x1c0, RZ, 0xc0, !PT ;  /* 0x000001c005057812 */ /* 0x000fe200078ec0ff */
[----:B------:R-:W-:Y:S01]  /*0e00*/  IMAD.IADD R2, R4, 0x1, R7 ;  /* 0x0000000104027824 */ /* 0x000fe200078e0207 */
[----:B------:R-:W-:Y:S01]  /*0e10*/  LOP3.LUT R23, R0, 0xfffffff8, RZ, 0xc0, !PT ;  /* 0xfffffff800177812 */ /* 0x000fe200078ec0ff */
[----:B------:R-:W-:Y:S01]  /*0e20*/  IMAD R156, R8, 0x40, R9 ;  /* 0x00000040089c7824 */ /* 0x000fe200078e0209 */
[----:B------:R-:W-:-:S02]  /*0e30*/  LOP3.LUT R4, R5, 0x8, R4, 0xf8, !PT ;  /* 0x0000000805047812 */ /* 0x000fc400078ef804 */
[----:B------:R-:W-:Y:S01]  /*0e40*/  SHF.R.S32.HI R153, RZ, 0x3, R0 ;  /* 0x00000003ff997819 */ /* 0x000fe20000011400 */
[----:B------:R-:W-:Y:S01]  /*0e50*/  IMAD R0, R11, 0x8, R156 ;  /* 0x000000080b007824 */ /* 0x000fe200078e029c */
[----:B------:R-:W-:Y:S01]  /*0e60*/  SHF.R.U32.HI R5, RZ, 0x3, R5 ;  /* 0x00000003ff057819 */ /* 0x000fe20000011605 */
[----:B------:R0:W-:Y:S01]  /*0e70*/  STL [R1+0x8], R2 ;  /* 0x0000080201007387 */ /* 0x0001e20000100800 */
[----:B------:R-:W-:Y:S01]  /*0e80*/  LOP3.LUT R13, R10, 0x7ffffffc, RZ, 0xc0, !PT ;  /* 0x7ffffffc0a0d7812 */ /* 0x000fe200078ec0ff */
[----:B------:R-:W-:Y:S01]  /*0e90*/  IMAD.IADD R23, R15, 0x1, -R23 ;  /* 0x000000010f177824 */ /* 0x000fe200078e0a17 */
[----:B------:R-:W-:Y:S01]  /*0ea0*/  LOP3.LUT R4, R4, R5, RZ, 0x3c, !PT ;  /* 0x0000000504047212 */ /* 0x000fe200078e3cff */
[----:B------:R1:W-:Y:S01]  /*0eb0*/  STL [R1+0x4], R0 ;  /* 0x0000040001007387 */ /* 0x0003e20000100800 */
[----:B------:R-:W-:Y:S01]  /*0ec0*/  SEL R16, R16, 0xffffffc0, !P2 ;  /* 0xffffffc010107807 */ /* 0x000fe20005000000 */
[----:B------:R-:W-:Y:S02]  /*0ed0*/  IMAD.SHL.U32 R152, R23, 0x8, RZ ;  /* 0x0000000817987824 */ /* 0x000fe400078e00ff */
[----:B------:R-:W-:Y:S01]  /*0ee0*/  IMAD.IADD R13, R154, 0x1, -R13 ;  /* 0x000000019a0d7824 */ /* 0x000fe200078e0a0d */
[----:B0-----:R-:W-:-:S03]  /*0ef0*/  IADD3 R2, R4, R3, R6 ;  /* 0x0000000304027210 */ /* 0x001fc60007ffe006 */
[----:B------:R-:W-:Y:S01]  /*0f00*/  IMAD R157, R13, R14, 0xc0 ;  /* 0x000000c00d9d7424 */ /* 0x000fe200078e020e */
[----:B------:R-:W-:Y:S02]  /*0f10*/  SHF.R.S32.HI R3, RZ, 0x1f, R152 ;  /* 0x0000001fff037819 */ /* 0x000fe40000011498 */
[----:B------:R-:W-:-:S05]  /*0f20*/  LEA R2, R2, UR39, 0x1 ;  /* 0x0000002702027c11 */ /* 0x000fca000f8e08ff */
[C---:B------:R-:W-:Y:S02]  /*0f30*/  VIADD R17, R2.reuse, 0x1e800 ;  /* 0x0001e80002117836 */ /* 0x040fe40000000000 */
[----:B------:R-:W-:Y:S02]  /*0f40*/  VIADD R18, R2, 0x1e820 ;  /* 0x0001e82002127836 */ /* 0x000fe40000000000 */
[C---:B------:R-:W-:Y:S02]  /*0f50*/  @P1 VIADD R18, R17.reuse, 0xffffffe0 ;  /* 0xffffffe011121836 */ /* 0x040fe40000000000 */
[----:B------:R-:W-:Y:S02]  /*0f60*/  IMAD.IADD R17, R17, 0x1, R16 ;  /* 0x0000000111117824 */ /* 0x000fe400078e0210 */
[----:B------:R-:W-:Y:S02]  /*0f70*/  IMAD.IADD R16, R16, 0x1, R18 ;  /* 0x0000000110107824 */ /* 0x000fe400078e0212 */
[----:B------:R-:W-:-:S02]  /*0f80*/  VIADD R22, R18, 0x6000 ;  /* 0x0000600012167836 */ /* 0x000fc40000000000 */
[----:B-1----:R-:W-:-:S07]  /*0f90*/  VIADD R19, R18, 0xc000 ;  /* 0x0000c00012137836 */ /* 0x002fce0000000000 */
.L_x_197:
[----:B012---:R-:W0:Y:S01]  /*0fa0*/  LDC.64 R4, c[0x0][0xc88] ;  /* 0x00032200ff047b82 */ /* 0x007e220000000a00 */
[----:B------:R-:W-:Y:S01]  /*0fb0*/  ULDC.64 UR8, c[0x0][0xa28] ;  /* 0x00028a0000087ab9 */ /* 0x000fe20000000a00 */
[----:B------:R-:W-:Y:S01]  /*0fc0*/  ULDC.64 UR10, c[0x0][0xa20] ;  /* 0x00028800000a7ab9 */ /* 0x000fe20000000a00 */
[----:B------:R-:W-:Y:S01]  /*0fd0*/  ULDC UR4, c[0x0][0x424] ;  /* 0x0001090000047ab9 */ /* 0x000fe20000000800 */
[----:B0-----:R-:W-:-:S06]  /*0fe0*/  IMAD.WIDE R4, R31, 0x4, R4 ;  /* 0x000000041f047825 */ /* 0x001fcc00078e0204 */
[----:B------:R-:W2:Y:S01]  /*0ff0*/  LDG.E R4, desc[UR48][R4.64] ;  /* 0x0000003004047981 */ /* 0x000ea2000c1e1900 */
[----:B------:R-:W-:Y:S02]  /*1000*/  UISETP.NE.U32.AND UP0, UPT, UR8, URZ, UPT ;  /* 0x0000003f0800728c */ /* 0x000fe4000bf05070 */
[----:B------:R-:W-:Y:S02]  /*1010*/  UISETP.NE.U32.AND UP1, UPT, UR10, URZ, UPT ;  /* 0x0000003f0a00728c */ /* 0x000fe4000bf25070 */
[----:B------:R-:W-:Y:S02]  /*1020*/  UISETP.NE.AND.EX UP0, UPT, UR9, URZ, UPT, UP0 ;  /* 0x0000003f0900728c */ /* 0x000fe4000bf05300 */
[----:B------:R-:W-:-:S04]  /*1030*/  UISETP.NE.AND.EX UP1, UPT, UR11, URZ, UPT, UP1 ;  /* 0x0000003f0b00728c */ /* 0x000fc8000bf25310 */
[----:B------:R-:W-:Y:S02]  /*1040*/  PLOP3.LUT P0, PT, PT, PT, UP0, 0x80, 0x0 ;  /* 0x000000000000781c */ /* 0x000fe40003f0f008 */
[----:B------:R-:W-:Y:S02]  /*1050*/  PLOP3.LUT P1, PT, PT, PT, UP1, 0x80, 0x0 ;  /* 0x000000000000781c */ /* 0x000fe40003f2f018 */
[----:B--2---:R-:W-:-:S13]  /*1060*/  R2UR UR40, R4 ;  /* 0x00000000042872ca */ /* 0x004fda00000e0000 */
[----:B------:R-:W-:Y:S02]  /*1070*/  USHF.R.S32.HI UR41, URZ, 0x1f, UR40 ;  /* 0x0000001f3f297899 */ /* 0x000fe40008011428 */
[----:B------:R-:W-:Y:S02]  /*1080*/  @UP0 ULEA UR8, UP2, UR40, UR8, 0x2 ;  /* 0x0000000828080291 */ /* 0x000fe4000f84103f */
[----:B------:R-:W-:Y:S02]  /*1090*/  @UP1 ULEA UR10, UP3, UR40, UR10, 0x2 ;  /* 0x0000000a280a1291 */ /* 0x000fe4000f86103f */
[----:B------:R-:W-:Y:S02]  /*10a0*/  @UP0 ULEA.HI.X UR9, UR40, UR9, UR41, 0x2, UP2 ;  /* 0x0000000928090291 */ /* 0x000fe400090f1429 */
[----:B------:R-:W-:Y:S01]  /*10b0*/  @UP1 ULEA.HI.X UR11, UR40, UR11, UR41, 0x2, UP3 ;  /* 0x0000000b280b1291 */ /* 0x000fe200098f1429 */
[----:B------:R-:W-:Y:S02]  /*10c0*/  IMAD.U32 R4, RZ, RZ, UR8 ;  /* 0x00000008ff047e24 */ /* 0x000fe4000f8e00ff */
[----:B------:R-:W-:-:S02]  /*10d0*/  IMAD.U32 R6, RZ, RZ, UR10 ;  /* 0x0000000aff067e24 */ /* 0x000fc4000f8e00ff */
[----:B------:R-:W-:Y:S01]  /*10e0*/  IMAD.U32 R5, RZ, RZ, UR9 ;  /* 0x00000009ff057e24 */ /* 0x000fe2000f8e00ff */
[----:B------:R-:W-:Y:S01]  /*10f0*/  ULDC.64 UR8, c[0x0][0x418] ;  /* 0x0001060000087ab9 */ /* 0x000fe20000000a00 */
[----:B------:R-:W-:-:S03]  /*1100*/  IMAD.U32 R7, RZ, RZ, UR11 ;  /* 0x0000000bff077e24 */ /* 0x000fc6000f8e00ff */
[----:B------:R-:W2:Y:S04]  /*1110*/  @P0 LDG.E R4, desc[UR48][R4.64] ;  /* 0x0000003004040981 */ /* 0x000ea8000c1e1900 */
[----:B------:R-:W3:Y:S01]  /*1120*/  @P1 LDG.E R6, desc[UR48][R6.64] ;  /* 0x0000003006061981 */ /* 0x000ee2000c1e1900 */
[----:B------:R-:W-:Y:S01]  /*1130*/  UISETP.NE.U32.AND UP0, UPT, UR8, URZ, UPT ;  /* 0x0000003f0800728c */ /* 0x000fe2000bf05070 */
[----:B-----5:R-:W-:Y:S01]  /*1140*/  CS2R R24, SRZ ;  /* 0x0000000000187805 */ /* 0x020fe2000001ff00 */
[----:B------:R-:W-:Y:S01]  /*1150*/  UMOV UR42, UR6 ;  /* 0x00000006002a7c82 */ /* 0x000fe20008000000 */
[----:B------:R-:W-:Y:S01]  /*1160*/  ULDC UR6, c[0x0][0x2f0] ;  /* 0x0000bc0000067ab9 */ /* 0x000fe20000000800 */
[----:B------:R-:W-:Y:S01]  /*1170*/  UISETP.NE.AND.EX UP0, UPT, UR9, URZ, UPT, UP0 ;  /* 0x0000003f0900728c */ /* 0x000fe2000bf05300 */
[----:B------:R-:W-:Y:S01]  /*1180*/  IMAD.MOV.U32 R151, RZ, RZ, RZ ;  /* 0x000000ffff977224 */ /* 0x000fe200078e00ff */
[----:B------:R-:W-:Y:S01]  /*1190*/  UMOV UR50, URZ ;  /* 0x0000003f00327c82 */ /* 0x000fe20008000000 */
[----:B------:R-:W-:Y:S01]  /*11a0*/  UMOV UR43, UR5 ;  /* 0x00000005002b7c82 */ /* 0x000fe20008000000 */
[----:B------:R-:W-:Y:S01]  /*11b0*/  USEL UR4, UR4, 0x1, UP0 ;  /* 0x0000000104047887 */ /* 0x000fe20008000000 */
[----:B------:R-:W-:Y:S01]  /*11c0*/  IMAD.MOV.U32 R0, RZ, RZ, RZ ;  /* 0x000000ffff007224 */ /* 0x000fe200078e00ff */
[----:B------:R-:W-:Y:S01]  /*11d0*/  CS2R R26, SRZ ;  /* 0x00000000001a7805 */ /* 0x000fe2000001ff00 */
[----:B------:R-:W-:Y:S01]  /*11e0*/  IMAD.MOV.U32 R3, RZ, RZ, RZ ;  /* 0x000000ffff037224 */ /* 0x000fe200078e00ff */
[----:B------:R-:W-:Y:S01]  /*11f0*/  UIMAD UR4, UR4, UR6, URZ ;  /* 0x00000006040472a4 */ /* 0x000fe2000f8e023f */
[----:B------:R-:W-:-:S02]  /*1200*/  CS2R R32, SRZ ;  /* 0x0000000000207805 */ /* 0x000fc4000001ff00 */
[----:B------:R-:W-:Y:S02]  /*1210*/  CS2R R34, SRZ ;  /* 0x0000000000227805 */ /* 0x000fe4000001ff00 */
[----:B------:R-:W-:Y:S01]  /*1220*/  CS2R R14, SRZ ;  /* 0x00000000000e7805 */ /* 0x000fe2000001ff00 */
[----:B------:R-:W-:Y:S01]  /*1230*/  IMAD.MOV.U32 R36, RZ, RZ, RZ ;  /* 0x000000ffff247224 */ /* 0x000fe200078e00ff */
[----:B------:R-:W-:Y:S01]  /*1240*/  CS2R R12, SRZ ;  /* 0x00000000000c7805 */ /* 0x000fe2000001ff00 */
[----:B------:R-:W-:Y:S01]  /*1250*/  IMAD.MOV.U32 R38, RZ, RZ, RZ ;  /* 0x000000ffff267224 */ /* 0x000fe200078e00ff */
[----:B--2---:R-:W-:Y:S02]  /*1260*/  @P0 R2UR UR50, R4 ;  /* 0x00000000043202ca */ /* 0x004fe400000e0000 */
[----:B------:R-:W-:Y:S02]  /*1270*/  PLOP3.LUT P0, PT, PT, PT, PT, 0x80, 0x0 ;  /* 0x000000000000781c */ /* 0x000fe40003f0f070 */
[----:B---3--:R-:W-:Y:S01]  /*1280*/  @P1 R2UR UR4, R6 ;  /* 0x00000000060412ca */ /* 0x008fe200000e0000 */
[----:B------:R-:W-:-:S14]  /*1290*/  @P1 BRA `(.L_x_168) ;  /* 0x0000000000341947 */ /* 0x000fdc0003800000 */
[----:B------:R-:W-:Y:S02]  /*12a0*/  ULDC.64 UR6, c[0x0][0xa08] ;  /* 0x0002820000067ab9 */ /* 0x000fe40000000a00 */
[----:B------:R-:W-:-:S04]  /*12b0*/  ISETP.NE.U32.AND P1, PT, RZ, UR6, PT ;  /* 0x00000006ff007c0c */ /* 0x000fc8000bf25070 */
[----:B------:R-:W-:-:S13]  /*12c0*/  ISETP.NE.AND.EX P1, PT, RZ, UR7, PT, P1 ;  /* 0x00000007ff007c0c */ /* 0x000fda000bf25310 */
[----:B------:R-:W-:Y:S05]  /*12d0*/  @!P1 BRA `(.L_x_168) ;  /* 0x0000000000249947 */ /* 0x000fea0003800000 */
[----:B------:R-:W-:Y:S02]  /*12e0*/  ULDC.64 UR4, c[0x0][0xa08] ;  /* 0x0002820000047ab9 */ /* 0x000fe40000000a00 */
[----:B------:R-:W-:-:S06]  /*12f0*/  UIMAD.WIDE UR4, UR40, 0x4, UR4 ;  /* 0x00000004280478a5 */ /* 0x000fcc000f8e0204 */
[----:B------:R-:W-:Y:S02]  /*1300*/  IMAD.U32 R4, RZ, RZ, UR4 ;  /* 0x00000004ff047e24 */ /* 0x000fe4000f8e00ff */
[----:B------:R-:W-:-:S05]  /*1310*/  IMAD.U32 R5, RZ, RZ, UR5 ;  /* 0x00000005ff057e24 */ /* 0x000fca000f8e00ff */
[----:B------:R-:W2:Y:S04]  /*1320*/  LDG.E R7, desc[UR48][R4.64] ;  /* 0x0000003004077981 */ /* 0x000ea8000c1e1900 */
[----:B------:R-:W3:Y:S01]  /*1330*/  LDG.E R6, desc[UR48][R4.64+0x4] ;  /* 0x0000043004067981 */ /* 0x000ee2000c1e1900 */
[----:B--2---:R-:W-:Y:S02]  /*1340*/  R2UR UR4, R7 ;  /* 0x00000000070472ca */ /* 0x004fe400000e0000 */
[----:B---3--:R-:W-:-:S13]  /*1350*/  R2UR UR5, R6 ;  /* 0x00000000060572ca */ /* 0x008fda00000e0000 */
[----:B------:R-:W-:-:S12]  /*1360*/  UIADD3 UR4, -UR4, UR5, URZ ;  /* 0x0000000504047290 */ /* 0x000fd8000fffe13f */
.L_x_168:
[----:B------:R-:W-:Y:S01]  /*1370*/  UIADD3 UR50, -UR50, UR4, URZ ;  /* 0x0000000432327290 */ /* 0x000fe2000fffe13f */
[----:B------:R-:W-:Y:S01]  /*1380*/  IMAD.MOV.U32 R37, RZ, RZ, RZ ;  /* 0x000000ffff257224 */ /* 0x000fe200078e00ff */
[----:B------:R-:W-:Y:S01]  /*1390*/  CS2R R40, SRZ ;  /* 0x0000000000287805 */ /* 0x000fe2000001ff00 */
[----:B------:R-:W-:Y:S01]  /*13a0*/  IMAD.MOV.U32 R39, RZ, RZ, RZ ;  /* 0x000000ffff277224 */ /* 0x000fe200078e00ff */
[----:B------:R-:W-:Y:S01]  /*13b0*/  UISETP.GE.AND UP0, UPT, UR50, 0x1, UPT ;  /* 0x000000013200788c */ /* 0x000fe2000bf06270 */
[----:B------:R-:W-:Y:S01]  /*13c0*/  CS2R R42, SRZ ;  /* 0x00000000002a7805 */ /* 0x000fe2000001ff00 */
[----:B------:R-:W-:Y:S01]  /*13d0*/  UIADD3 UR4, UR50, 0xbf, URZ ;  /* 0x000000bf32047890 */ /* 0x000fe2000fffe03f */
[----:B------:R-:W-:Y:S02]  /*13e0*/  CS2R R44, SRZ ;  /* 0x00000000002c7805 */ /* 0x000fe4000001ff00 */
[----:B------:R-:W-:Y:S02]  /*13f0*/  CS2R R46, SRZ ;  /* 0x00000000002e7805 */ /* 0x000fe4000001ff00 */
[----:B------:R-:W-:-:S02]  /*1400*/  CS2R R48, SRZ ;  /* 0x0000000000307805 */ /* 0x000fc4000001ff00 */
[----:B------:R-:W-:Y:S01]  /*1410*/  PLOP3.LUT P1, PT, PT, PT, UP0, 0x80, 0x0 ;  /* 0x000000000000781c */ /* 0x000fe20003f2f008 */
[----:B------:R-:W-:Y:S01]  /*1420*/  UIMAD.WIDE UR4, UR4, 0x2aaaaaab, URZ ;  /* 0x2aaaaaab040478a5 */ /* 0x000fe2000f8e023f */
[----:B------:R-:W-:Y:S02]  /*1430*/  CS2R R50, SRZ ;  /* 0x0000000000327805 */ /* 0x000fe4000001ff00 */
[----:B------:R-:W-:Y:S01]  /*1440*/  CS2R R52, SRZ ;  /* 0x0000000000347805 */ /* 0x000fe2000001ff00 */
[----:B------:R-:W-:Y:S01]  /*1450*/  IMAD.MOV.U32 R54, RZ, RZ, RZ ;  /* 0x000000ffff367224 */ /* 0x000fe200078e00ff */
[----:B------:R-:W-:-:S04]  /*1460*/  USHF.R.U32.HI UR47, URZ, 0x1f, UR5 ;  /* 0x0000001f3f2f7899 */ /* 0x000fc80008011605 */
[----:B------:R-:W-:-:S03]  /*1470*/  ULEA.HI.SX32 UR47, UR5, UR47, 0x1b ;  /* 0x0000002f052f7291 */ /* 0x000fc6000f8fda3f */
[----:B------:R-:W-:Y:S09]  /*1480*/  @!P1 BRA `(.L_x_169) ;  /* 0x0000006000f89947 */ /* 0x000ff20003800000 */
[----:B------:R-:W0:Y:S01]  /*1490*/  SHFL.IDX PT, R0, R155, RZ, 0x1f ;  /* 0x00001fff9b007589 */ /* 0x000e2200000e0000 */
[----:B------:R-:W-:-:S04]  /*14a0*/  UIADD3 UR6, UR39, 0x1e800, URZ ;  /* 0x0001e80027067890 */ /* 0x000fc8000fffe03f */
[----:B------:R-:W-:-:S06]  /*14b0*/  ULOP3.LUT UP0, URZ, UR6, 0x3ff, URZ, 0xc0, !UPT ;  /* 0x000003ff063f7892 */ /* 0x000fcc000f80c03f */
[----:B------:R-:W-:Y:S02]  /*14c0*/  PLOP3.LUT P0, PT, PT, PT, UP0, 0x80, 0x0 ;  /* 0x000000000000781c */ /* 0x000fe40003f0f008 */
[----:B0-----:R-:W-:-:S13]  /*14d0*/  R2UR UR44, R0 ;  /* 0x00000000002c72ca */ /* 0x001fda00000e0000 */
[----:B------:R-:W-:-:S04]  /*14e0*/  UIMAD.WIDE UR4, UR44, 0x55555556, URZ ;  /* 0x555555562c0478a5 */ /* 0x000fc8000f8e023f */
[----:B------:R-:W-:-:S04]  /*14f0*/  ULEA.HI UR5, UR5, UR5, URZ, 0x1 ;  /* 0x0000000505057291 */ /* 0x000fc8000f8f083f */
[----:B------:R-:W-:Y:S01]  /*1500*/  UIMAD UR51, UR5, -0x3, UR44 ;  /* 0xfffffffd053378a4 */ /* 0x000fe2000f8e022c */
[----:B------:R-:W-:Y:S11]  /*1510*/  @!P0 BRA `(.L_x_170) ;  /* 0x0000000000408947 */ /* 0x000ff60003800000 */
        /* <DEDUP_REMOVED lines=16> */
.L_x_170:
[----:B------:R-:W-:Y:S01]  /*1620*/  ULEA.HI UR4, UR45, UR45, URZ, 0x1 ;  /* 0x0000002d2d047291 */ /* 0x000fe2000f8f083f */
[----:B------:R-:W-:-:S03]  /*1630*/  MOV R3, UR46 ;  /* 0x0000002e00037c02 */ /* 0x000fc60008000f00 */
[----:B------:R-:W-:Y:S01]  /*1640*/  ULOP3.LUT UR4, UR4, 0xfffffffe, URZ, 0xc0, !UPT ;  /* 0xfffffffe04047892 */ /* 0x000fe2000f8ec03f */
[----:B------:R-:W-:-:S03]  /*1650*/  ISETP.NE.AND P0, PT, R3, 0x3, PT ;  /* 0x000000030300780c */ /* 0x000fc60003f05270 */
[----:B------:R-:W-:-:S06]  /*1660*/  UIADD3 UR4, UR45, -UR4, URZ ;  /* 0x800000042d047290 */ /* 0x000fcc000fffe03f */
[----:B------:R-:W-:-:S05]  /*1670*/  IMAD.U32 R0, RZ, RZ, UR4 ;  /* 0x00000004ff007e24 */ /* 0x000fca000f8e00ff */
[----:B------:R-:W-:-:S04]  /*1680*/  SHF.L.U32 R0, R0, 0x1f, RZ ;  /* 0x0000001f00007819 */ /* 0x000fc800000006ff */
[----:B------:R-:W0:Y:S02]  /*1690*/  SYNCS.PHASECHK.TRANS64.TRYWAIT P1, [UR39+0x30800], R0 ;  /* 0x03080000ff0075a7 */ /* 0x000e240008020167 */
[----:B0-----:R-:W-:Y:S05]  /*16a0*/  @!P1 BRA `(.L_x_171) ;  /* 0x000000cc00889947 */ /* 0x001fea0003800000 */
.L_x_310:
[----:B------:R-:W-:Y:S05]  /*16b0*/  @!P0 BRA `(.L_x_172) ;  /* 0x0000000000048947 */ /* 0x000fea0003800000 */
[----:B------:R-:W-:Y:S01]  /*16c0*/  BPT.TRAP 0x1 ;  /* 0x000000040000795c */ /* 0x000fe20000300000 */
.L_x_172:
[----:B------:R-:W-:Y:S02]  /*16d0*/  IMAD.U32 R4, RZ, RZ, UR38 ;  /* 0x00000026ff047e24 */ /* 0x000fe4000f8e00ff */
[----:B0-----:R-:W-:-:S03]  /*16e0*/  IMAD.U32 R3, RZ, RZ, UR37 ;  /* 0x00000025ff037e24 */ /* 0x001fc6000f8e00ff */
[----:B------:R-:W-:Y:S02]  /*16f0*/  LEA R4, R4, UR39, 0x3 ;  /* 0x0000002704047c11 */ /* 0x000fe4000f8e18ff */
[----:B------:R-:W-:-:S04]  /*1700*/  SHF.L.U32 R3, R3, 0x1f, RZ ;  /* 0x0000001f03037819 */ /* 0x000fc800000006ff */
[----:B------:R0:W1:Y:S01]  /*1710*/  SYNCS.PHASECHK.TRANS64.TRYWAIT P2, [R4+URZ+0x30830], R3 ;  /* 0x03083003040075a7 */ /* 0x000062000804017f */
[----:B------:R-:W-:Y:S05]  /*1720*/  @!P0 BRA `(.L_x_173) ;  /* 0x0000000000048947 */ /* 0x000fea0003800000 */
[----:B------:R-:W-:Y:S01]  /*1730*/  BPT.TRAP 0x1 ;  /* 0x000000040000795c */ /* 0x000fe20000300000 */
.L_x_173:
[----:B------:R-:W2:Y:S01]  /*1740*/  S2R R0, SR_TID.X ;  /* 0x0000000000007919 */ /* 0x000ea20000002100 */
[----:B------:R-:W-:Y:S01]  /*1750*/  IMAD.MOV.U32 R151, RZ, RZ, RZ ;  /* 0x000000ffff977224 */ /* 0x000fe200078e00ff */
[----:B--2---:R-:W-:Y:S01]  /*1760*/  LOP3.LUT P1, RZ, R0, 0x7f, RZ, 0xc0, !PT ;  /* 0x0000007f00ff7812 */ /* 0x004fe2000782c0ff */
[----:B-1----:R-:W-:-:S12]  /*1770*/  @P2 BRA `(.L_x_174) ;  /* 0x0000000000082947 */ /* 0x002fd80003800000 */
[----:B------:R-:W1:Y:S02]  /*1780*/  SYNCS.PHASECHK.TRANS64.TRYWAIT P2, [R4+URZ+0x30830], R3 ;  /* 0x03083003040075a7 */ /* 0x000e64000804017f */
[----:B-1----:R-:W-:Y:S05]  /*1790*/  @!P2 BRA `(.L_x_175) ;  /* 0x000000cc0064a947 */ /* 0x002fea0003800000 */
.L_x_174:
[----:B------:R-:W-:Y:S05]  /*17a0*/  WARPSYNC.ALL ;  /* 0x0000000000007948 */ /* 0x000fea0003800000 */
[----:B------:R-:W-:Y:S01]  /*17b0*/  ULEA UR25, UR51, UR39, 0xd ;  /* 0x0000002733197291 */ /* 0x000fe2000f8e683f */
[----:B------:R-:W-:Y:S01]  /*17c0*/  WARPGROUP.ARRIVE ;  /* 0x00000000000079c5 */ /* 0x000fe20000000000 */
[----:B------:R-:W-:Y:S01]  /*17d0*/  UIADD3 UR4, UR39, 0x12400, URZ ;  /* 0x0001240027047890 */ /* 0x000fe2000fffe03f */
[----:B01----:R-:W-:Y:S01]  /*17e0*/  VIADD R3, R157, UR50 ;  /* 0x000000329d037c36 */ /* 0x003fe20008000000 */
[----:B------:R-:W-:Y:S01]  /*17f0*/  UIADD3 UR5, UR25, 0xc400, URZ ;  /* 0x0000c40019057890 */ /* 0x000fe2000fffe03f */
[----:B------:R-:W-:Y:S01]  /*1800*/  IMAD.U32 R0, RZ, RZ, UR47 ;  /* 0x0000002fff007e24 */ /* 0x000fe2000f8e00ff */
[----:B------:R-:W-:Y:S01]  /*1810*/  USHF.R.U32.HI UR4, URZ, 0x4, UR4 ;  /* 0x000000043f047899 */ /* 0x000fe20008011604 */
[----:B------:R-:W-:Y:S01]  /*1820*/  P2R R6, PR, RZ, 0x2 ;  /* 0x00000002ff067803 */ /* 0x000fe20000000000 */
[----:B------:R-:W-:Y:S01]  /*1830*/  USHF.R.U32.HI UR5, URZ, 0x4, UR5 ;  /* 0x000000043f057899 */ /* 0x000fe20008011605 */
[----:B------:R-:W-:Y:S01]  /*1840*/  IMAD R3, R0, -0xc0, R3 ;  /* 0xffffff4000037824 */ /* 0x000fe200078e0203 */
[----:B------:R-:W-:Y:S01]  /*1850*/  ULOP3.LUT UR4, UR4, 0x3fff, URZ, 0xc0, !UPT ;  /* 0x00003fff04047892 */ /* 0x000fe2000f8ec03f */
[----:B------:R-:W-:Y:S01]  /*1860*/  P2R R5, PR, RZ, 0x1 ;  /* 0x00000001ff057803 */ /* 0x000fe20000000000 */
[----:B------:R-:W-:Y:S01]  /*1870*/  ULOP3.LUT UR5, UR5, 0x3fff, URZ, 0xc0, !UPT ;  /* 0x00003fff05057892 */ /* 0x000fe2000f8ec03f */
[--C-:B------:R-:W-:Y:S01]  /*1880*/  IMAD.MOV.U32 R150, RZ, RZ, R151.reuse ;  /* 0x000000ffff967224 */ /* 0x100fe200078e0097 */
[----:B------:R-:W-:Y:S01]  /*1890*/  ULOP3.LUT UR24, UR4, 0x10000, URZ, 0xfc, !UPT ;  /* 0x0001000004187892 */ /* 0x000fe2000f8efc3f */
[C---:B------:R-:W-:Y:S01]  /*18a0*/  ISETP.GT.AND P5, PT, R3.reuse, RZ, PT ;  /* 0x000000ff0300720c */ /* 0x040fe20003fa4270 */
[----:B------:R-:W-:Y:S01]  /*18b0*/  ULOP3.LUT UR4, UR5, 0x10000, URZ, 0xfc, !UPT ;  /* 0x0001000005047892 */ /* 0x000fe2000f8efc3f */
[C---:B------:R-:W-:Y:S01]  /*18c0*/  ISETP.GT.AND P4, PT, R3.reuse, 0x1, PT ;  /* 0x000000010300780c */ /* 0x040fe20003f84270 */
[----:B------:R-:W-:Y:S01]  /*18d0*/  UIMAD UR6, UR38, 0x600, UR24 ;  /* 0x00000600260678a4 */ /* 0x000fe2000f8e0218 */
[C---:B------:R-:W-:Y:S01]  /*18e0*/  ISETP.GT.AND P3, PT, R3.reuse, 0x8, PT ;  /* 0x000000080300780c */ /* 0x040fe20003f64270 */
[----:B------:R-:W-:Y:S01]  /*18f0*/  UMOV UR5, 0x40000040 ;  /* 0x4000004000057882 */ /* 0x000fe20000000000 */
[----:B------:R-:W-:Y:S01]  /*1900*/  UMOV UR7, 0x40000040 ;  /* 0x4000004000077882 */ /* 0x000fe20000000000 */
[----:B------:R-:W-:Y:S01]  /*1910*/  UIADD3 UR8, UR4, 0x2, URZ ;  /* 0x0000000204087890 */ /* 0x000fe2000fffe03f */
[C---:B------:R-:W-:Y:S01]  /*1920*/  ISETP.GT.AND P2, PT, R3.reuse, 0x9, PT ;  /* 0x000000090300780c */ /* 0x040fe20003f44270 */
[----:B------:R-:W-:Y:S01]  /*1930*/  UIADD3 UR10, UR6, 0x2, URZ ;  /* 0x00000002060a7890 */ /* 0x000fe2000fffe03f */
[C---:B------:R-:W-:Y:S01]  /*1940*/  ISETP.GT.AND P6, PT, R3.reuse, 0x10, PT ;  /* 0x000000100300780c */ /* 0x040fe20003fc4270 */
[----:B------:R-:W-:Y:S01]  /*1950*/  UMOV UR9, 0x40000040 ;  /* 0x4000004000097882 */ /* 0x000fe20000000000 */
[----:B------:R-:W-:Y:S01]  /*1960*/  HGMMA.64x192x16.F32.BF16 R24, gdesc[UR4], RZ, !UPT, gsb0 ;  /* 0x02e00000041879f0 */ /* 0x000fe2000c0018ff */
[----:B------:R-:W-:Y:S01]  /*1970*/  UMOV UR11, 0x40000040 ;  /* 0x40000040000b7882 */ /* 0x000fe20000000000 */
[----:B------:R-:W-:Y:S01]  /*1980*/  UIADD3 UR12, UR4, 0x4, URZ ;  /* 0x00000004040c7890 */ /* 0x000fe2000fffe03f */
[C---:B------:R-:W-:Y:S01]  /*1990*/  ISETP.GT.AND P1, PT, R3.reuse, 0x99, PT ;  /* 0x000000990300780c */ /* 0x040fe20003f24270 */
[----:B------:R-:W-:Y:S01]  /*19a0*/  UIADD3 UR14, UR6, 0x4, URZ ;  /* 0x00000004060e7890 */ /* 0x000fe2000fffe03f */
[----:B------:R-:W-:Y:S01]  /*19b0*/  ISETP.GT.AND P0, PT, R3, 0xa0, PT ;  /* 0x000000a00300780c */ /* 0x000fe20003f04270 */
[----:B------:R-:W-:Y:S01]  /*19c0*/  UMOV UR13, 0x40000040 ;  /* 0x40000040000d7882 */ /* 0x000fe20000000000 */
[----:B------:R-:W-:Y:S01]  /*19d0*/  UMOV UR15, 0x40000040 ;  /* 0x40000040000f7882 */ /* 0x000fe20000000000 */
[----:B------:R-:W-:Y:S01]  /*19e0*/  UIADD3 UR16, UR4, 0x6, URZ ;  /* 0x0000000604107890 */ /* 0x000fe2000fffe03f */
[--C-:B------:R-:W-:Y:S01]  /*19f0*/  IMAD.MOV.U32 R149, RZ, RZ, R151.reuse ;  /* 0x000000ffff957224 */ /* 0x100fe200078e0097 */
[----:B------:R-:W-:Y:S01]  /*1a00*/  UIADD3 UR18, UR6, 0x6, URZ ;  /* 0x0000000606127890 */ /* 0x000fe2000fffe03f */
[--C-:B------:R-:W-:Y:S01]  /*1a10*/  IMAD.MOV.U32 R148, RZ, RZ, R151.reuse ;  /* 0x000000ffff947224 */ /* 0x100fe200078e0097 */
[----:B------:R-:W-:Y:S01]  /*1a20*/  UMOV UR17, 0x40000040 ;  /* 0x4000004000117882 */ /* 0x000fe20000000000 */
[----:B------:R-:W-:Y:S01]  /*1a30*/  UMOV UR19, 0x40000040 ;  /* 0x4000004000137882 */ /* 0x000fe20000000000 */
[----:B------:R-:W-:Y:S01]  /*1a40*/  ULDC UR26, c[0x0][0x988] ;  /* 0x00026200001a7ab9 */ /* 0x000fe20000000800 */
[----:B------:R-:W-:Y:S01]  /*1a50*/  UISETP.GE.AND UP0, UPT, UR50, 0xc1, UPT ;  /* 0x000000c13200788c */ /* 0x000fe2000bf06270 */
        /* <DEDUP_REMOVED lines=25> */
[----:B------:R-:W-:Y:S01]  /*1bf0*/  IMAD.MOV.U32 R122, RZ, RZ, R151 ;  /* 0x000000ffff7a7224 */ /* 0x000fe200078e0097 */
[----:B------:R-:W-:Y:S02]  /*1c00*/  WARPGROUP.DEPBAR.LE gsb0, 0x0 ;  /* 0x00008000000079c5 */ /* 0x000fe40000010000 */
[----:B------:R-:W-:-:S06]  /*1c10*/  WARPGROUP.ARRIVE ;  /* 0x00000000000079c5 */ /* 0x000fcc0000000000 */
        /* <DEDUP_REMOVED lines=115> */
[----:B------:R-:W-:Y:S02]  /*2350*/  FSEL R78, R78, -INF , P4 ;  /* 0xff8000004e4e7808 */ /* 0x000fe40002000000 */
[----:B------:R-:W-:Y:S02]  /*2360*/  FSEL R79, R79, -INF , P3 ;  /* 0xff8000004f4f7808 */ /* 0x000fe40001800000 */
[----:B------:R-:W-:Y:S02]  /*2370*/  FSEL R82, R82, -INF , P2 ;  /* 0xff80000052527808 */ /* 0x000fe40001000000 */
[C---:B------:R-:W-:Y:S02]  /*2380*/  ISETP.GT.AND P5, PT, R3.reuse, 0x78, PT ;  /* 0x000000780300780c */ /* 0x040fe40003fa4270 */
        /* <DEDUP_REMOVED lines=16> */
[----:B------:R-:W-:Y:S02]  /*2490*/  FMNMX.FTZ R7, R81, R0, !PT ;  /* 0x0000000051077209 */ /* 0x000fe40007810000 */
[C---:B------:R-:W-:Y:S02]  /*24a0*/  ISETP.GT.AND P6, PT, R3.reuse, 0x88, PT ;  /* 0x000000880300780c */ /* 0x040fe40003fc4270 */
[----:B------:R-:W-:-:S02]  /*24b0*/  ISETP.GT.AND P5, PT, R3, 0x89, PT ;  /* 0x000000890300780c */ /* 0x000fc40003fa4270 */
        /* <DEDUP_REMOVED lines=17> */
[----:B------:R-:W-:-:S02]  /*25d0*/  FSEL R102, R102, -INF , P2 ;  /* 0xff80000066667808 */ /* 0x000fc40001000000 */
[----:B------:R-:W-:Y:S02]  /*25e0*/  FSEL R108, R108, -INF , P0 ;  /* 0xff8000006c6c7808 */ /* 0x000fe40000000000 */
[----:B------:R-:W-:Y:S02]  /*25f0*/  P2R R11, PR, RZ, 0x1 ;  /* 0x00000001ff0b7803 */ /* 0x000fe40000000000 */
[C---:B------:R-:W-:Y:S02]  /*2600*/  ISETP.GT.AND P2, PT, R3.reuse, 0xa9, PT ;  /* 0x000000a90300780c */ /* 0x040fe40003f44270 */
[C---:B------:R-:W-:Y:S02]  /*2610*/  ISETP.GT.AND P3, PT, R3.reuse, 0xb0, PT ;  /* 0x000000b00300780c */ /* 0x040fe40003f64270 */
[C---:B------:R-:W-:Y:S02]  /*2620*/  ISETP.GT.AND P4, PT, R3.reuse, 0xb1, PT ;  /* 0x000000b10300780c */ /* 0x040fe40003f84270 */
[----:B------:R-:W-:-:S02]  /*2630*/  ISETP.GT.AND P5, PT, R3, 0xb8, PT ;  /* 0x000000b80300780c */ /* 0x000fc40003fa4270 */
[C---:B------:R-:W-:Y:S02]  /*2640*/  ISETP.GT.AND P6, PT, R3.reuse, 0xb9, PT ;  /* 0x000000b90300780c */ /* 0x040fe40003fc4270 */
[C---:B------:R-:W-:Y:S02]  /*2650*/  ISETP.GT.AND P0, PT, R3.reuse, 0x99, PT ;  /* 0x000000990300780c */ /* 0x040fe40003f04270 */
[----:B------:R-:W-:Y:S02]  /*2660*/  ISETP.GT.AND P1, PT, R3, 0xa0, PT ;  /* 0x000000a00300780c */ /* 0x000fe40003f24270 */
        /* <DEDUP_REMOVED lines=23> */
[----:B------:R-:W-:Y:S02]  /*27e0*/  FSEL R109, R109, -INF , P2 ;  /* 0xff8000006d6d7808 */ /* 0x000fe40001000000 */
[----:B------:R-:W-:Y:S02]  /*27f0*/  FMNMX.FTZ R0, R108, R7, !PT ;  /* 0x000000076c007209 */ /* 0x000fe40007810000 */
[----:B------:R-:W-:Y:S02]  /*2800*/  FMNMX.FTZ R3, R51, R20, !PT ;  /* 0x0000001433037209 */ /* 0x000fe40007810000 */
[----:B------:R-:W-:-:S02]  /*2810*/  FSEL R112, R112, -INF , P3 ;  /* 0xff80000070707808 */ /* 0x000fc40001800000 */
        /* <DEDUP_REMOVED lines=11> */
[----:B------:R-:W-:-:S02]  /*28d0*/  FMNMX.FTZ R8, R117, R0, !PT ;  /* 0x0000000075087209 */ /* 0x000fc40007810000 */
[----:B------:R-:W-:Y:S02]  /*28e0*/  FMNMX.FTZ R20, R62, R3, !PT ;  /* 0x000000033e147209 */ /* 0x000fe40007810000 */
[----:B------:R-:W-:Y:S01]  /*28f0*/  P2R R10, PR, RZ, 0x4 ;  /* 0x00000004ff0a7803 */ /* 0x000fe20000000000 */
[----:B------:R-:W0:Y:S01]  /*2900*/  SHFL.BFLY PT, R7, R8, 0x2, 0x1f ;  /* 0x0c401f0008077f89 */ /* 0x000e2200000e0000 */
[----:B------:R-:W-:Y:S02]  /*2910*/  FMNMX.FTZ R3, R63, R20, !PT ;  /* 0x000000143f037209 */ /* 0x000fe40007810000 */
[----:B------:R-:W-:Y:S02]  /*2920*/  FSEL R103, R103, -INF , P0 ;  /* 0xff80000067677808 */ /* 0x000fe40000000000 */
[----:B------:R-:W-:Y:S02]  /*2930*/  FMNMX.FTZ R20, R66, R3, !PT ;  /* 0x0000000342147209 */ /* 0x000fe40007810000 */
[----:B------:R-:W-:-:S02]  /*2940*/  FSEL R106, R106, -INF , P1 ;  /* 0xff8000006a6a7808 */ /* 0x000fc40000800000 */
[----:B------:R-:W-:Y:S02]  /*2950*/  FMNMX.FTZ R3, R67, R20, !PT ;  /* 0x0000001443037209 */ /* 0x000fe40007810000 */
[----:B------:R-:W-:Y:S02]  /*2960*/  ISETP.NE.AND P1, PT, R12, RZ, PT ;  /* 0x000000ff0c00720c */ /* 0x000fe40003f25270 */
[----:B------:R-:W-:Y:S02]  /*2970*/  FMNMX.FTZ R20, R70, R3, !PT ;  /* 0x0000000346147209 */ /* 0x000fe40007810000 */
[----:B------:R-:W-:Y:S02]  /*2980*/  ISETP.NE.AND P0, PT, R11, RZ, PT ;  /* 0x000000ff0b00720c */ /* 0x000fe40003f05270 */
[----:B------:R-:W-:Y:S02]  /*2990*/  FMNMX.FTZ R3, R71, R20, !PT ;  /* 0x0000001447037209 */ /* 0x000fe40007810000 */
[----:B------:R-:W-:-:S02]  /*29a0*/  FSEL R107, R107, -INF , P1 ;  /* 0xff8000006b6b7808 */ /* 0x000fc40000800000 */
[----:B------:R-:W-:Y:S02]  /*29b0*/  FMNMX.FTZ R20, R74, R3, !PT ;  /* 0x000000034a147209 */ /* 0x000fe40007810000 */
[----:B------:R-:W-:Y:S02]  /*29c0*/  FSEL R110, R110, -INF , P0 ;  /* 0xff8000006e6e7808 */ /* 0x000fe40000000000 */
[----:B0-----:R-:W-:Y:S02]  /*29d0*/  FMNMX.FTZ R9, R8, R7, !PT ;  /* 0x0000000708097209 */ /* 0x001fe40007810000 */
[----:B------:R-:W-:Y:S02]  /*29e0*/  FMNMX.FTZ R3, R75, R20, !PT ;  /* 0x000000144b037209 */ /* 0x000fe40007810000 */
[----:B------:R-:W-:Y:S01]  /*29f0*/  FSEL R114, R114, -INF , P3 ;  /* 0xff80000072727808 */ /* 0x000fe20001800000 */
[----:B------:R-:W0:Y:S01]  /*2a00*/  SHFL.BFLY PT, R0, R9, 0x1, 0x1f ;  /* 0x0c201f0009007f89 */ /* 0x000e2200000e0000 */
[----:B------:R-:W-:-:S02]  /*2a10*/  FMNMX.FTZ R20, R78, R3, !PT ;  /* 0x000000034e147209 */ /* 0x000fc40007810000 */
[----:B------:R-:W-:Y:S02]  /*2a20*/  FSEL R115, R115, -INF , P4 ;  /* 0xff80000073737808 */ /* 0x000fe40002000000 */
[----:B------:R-:W-:Y:S02]  /*2a30*/  FMNMX.FTZ R3, R79, R20, !PT ;  /* 0x000000144f037209 */ /* 0x000fe40007810000 */
[----:B------:R-:W-:Y:S02]  /*2a40*/  FSEL R118, R118, -INF , P5 ;  /* 0xff80000076767808 */ /* 0x000fe40002800000 */
[----:B------:R-:W-:Y:S02]  /*2a50*/  FMNMX.FTZ R20, R82, R3, !PT ;  /* 0x0000000352147209 */ /* 0x000fe40007810000 */
[----:B------:R-:W-:Y:S02]  /*2a60*/  FSEL R119, R119, -INF , P6 ;  /* 0xff80000077777808 */ /* 0x000fe40003000000 */
[----:B------:R-:W-:-:S02]  /*2a70*/  FMNMX.FTZ R3, R83, R20, !PT ;  /* 0x0000001453037209 */ /* 0x000fc40007810000 */
[----:B------:R-:W-:Y:S02]  /*2a80*/  ISETP.NE.AND P0, PT, R5, RZ, PT ;  /* 0x000000ff0500720c */ /* 0x000fe40003f05270 */
[----:B------:R-:W-:Y:S02]  /*2a90*/  FMNMX.FTZ R20, R86, R3, !PT ;  /* 0x0000000356147209 */ /* 0x000fe40007810000 */
[----:B------:R-:W-:Y:S02]  /*2aa0*/  ISETP.NE.AND P1, PT, R6, RZ, PT ;  /* 0x000000ff0600720c */ /* 0x000fe40003f25270 */
[----:B------:R-:W-:Y:S02]  /*2ab0*/  FMNMX.FTZ R3, R87, R20, !PT ;  /* 0x0000001457037209 */ /* 0x000fe40007810000 */
[----:B0-----:R-:W-:Y:S02]  /*2ac0*/  FMNMX.FTZ R0, R9, R0, !PT ;  /* 0x0000000009007209 */ /* 0x001fe40007810000 */
[----:B------:R-:W-:-:S02]  /*2ad0*/  FMNMX.FTZ R20, R90, R3, !PT ;  /* 0x000000035a147209 */ /* 0x000fc40007810000 */
[C---:B------:R-:W-:Y:S01]  /*2ae0*/  FSETP.NEU.FTZ.AND P2, PT, R0.reuse, -INF , PT ;  /* 0xff8000000000780b */ /* 0x040fe20003f5d000 */
[----:B------:R-:W-:Y:S01]  /*2af0*/  FMUL.FTZ R7, R0, UR26 ;  /* 0x0000001a00077c20 */ /* 0x000fe20008410000 */
[----:B------:R-:W-:-:S03]  /*2b00*/  FMNMX.FTZ R3, R91, R20, !PT ;  /* 0x000000145b037209 */ /* 0x000fc60007810000 */
[----:B------:R-:W-:Y:S01]  /*2b10*/  @!P1 VIADD R4, R4, 0x30840 ;  /* 0x0003084004049836 */ /* 0x000fe20000000000 */
[----:B------:R-:W-:Y:S02]  /*2b20*/  FMNMX.FTZ R20, R94, R3, !PT ;  /* 0x000000035e147209 */ /* 0x000fe40007810000 */
[----:B------:R-:W-:Y:S02]  /*2b30*/  FSEL R7, R7, RZ, P2 ;  /* 0x000000ff07077208 */ /* 0x000fe40001000000 */
[----:B------:R-:W-:Y:S02]  /*2b40*/  FMNMX.FTZ R3, R95, R20, !PT ;  /* 0x000000145f037209 */ /* 0x000fe40007810000 */
[----:B------:R-:W-:Y:S01]  /*2b50*/  ISETP.NE.AND P2, PT, R10, RZ, PT ;  /* 0x000000ff0a00720c */ /* 0x000fe20003f45270 */
        /* <DEDUP_REMOVED lines=44> */
[----:B------:R0:W-:Y:S01]  /*2e20*/  MUFU.EX2 R20, R80 ;  /* 0x0000005000147308 */ /* 0x0001e20000000800 */
[----:B------:R-:W-:Y:S01]  /*2e30*/  FMNMX.FTZ R3, R119, R64, !PT ;  /* 0x0000004077037209 */ /* 0x000fe20007810000 */
[--C-:B------:R-:W-:Y:S01]  /*2e40*/  FFMA.FTZ R29, R81, UR26, -R7.reuse ;  /* 0x0000001a511d7c23 */ /* 0x100fe20008010807 */
[--C-:B------:R-:W-:Y:S01]  /*2e50*/  FFMA.FTZ R57, R57, UR26, -R7.reuse ;  /* 0x0000001a39397c23 */ /* 0x100fe20008010807 */
[--C-:B------:R-:W-:Y:S01]  /*2e60*/  FFMA.FTZ R61, R61, UR26, -R7.reuse ;  /* 0x0000001a3d3d7c23 */ /* 0x100fe20008010807 */
[--C-:B------:R-:W-:Y:S01]  /*2e70*/  FFMA.FTZ R68, R93, UR26, -R7.reuse ;  /* 0x0000001a5d447c23 */ /* 0x100fe20008010807 */
[----:B------:R-:W1:Y:S01]  /*2e80*/  SHFL.BFLY PT, R76, R3, 0x2, 0x1f ;  /* 0x0c401f00034c7f89 */ /* 0x000e6200000e0000 */
[--C-:B------:R-:W-:Y:S01]  /*2e90*/  FFMA.FTZ R64, R96, UR26, -R7.reuse ;  /* 0x0000001a60407c23 */ /* 0x100fe20008010807 */
[----:B------:R2:W-:Y:S01]  /*2ea0*/  MUFU.EX2 R32, R84 ;  /* 0x0000005400207308 */ /* 0x0005e20000000800 */
[--C-:B------:R-:W-:Y:S01]  /*2eb0*/  FFMA.FTZ R69, R97, UR26, -R7.reuse ;  /* 0x0000001a61457c23 */ /* 0x100fe20008010807 */
[--C-:B------:R-:W-:Y:S01]  /*2ec0*/  FFMA.FTZ R72, R100, UR26, -R7.reuse ;  /* 0x0000001a64487c23 */ /* 0x100fe20008010807 */
[--C-:B------:R-:W-:Y:S01]  /*2ed0*/  FFMA.FTZ R73, R101, UR26, -R7.reuse ;  /* 0x0000001a65497c23 */ /* 0x100fe20008010807 */
[--C-:B------:R-:W-:Y:S01]  /*2ee0*/  FFMA.FTZ R77, R105, UR26, -R7.reuse ;  /* 0x0000001a694d7c23 */ /* 0x100fe20008010807 */
[--C-:B0-----:R-:W-:Y:S01]  /*2ef0*/  FFMA.FTZ R80, R108, UR26, -R7.reuse ;  /* 0x0000001a6c507c23 */ /* 0x101fe20008010807 */
[--C-:B------:R-:W-:Y:S01]  /*2f00*/  FFMA.FTZ R81, R109, UR26, -R7.reuse ;  /* 0x0000001a6d517c23 */ /* 0x100fe20008010807 */
[--C-:B------:R-:W-:Y:S01]  /*2f10*/  FFMA.FTZ R113, R113, UR26, -R7.reuse ;  /* 0x0000001a71717c23 */ /* 0x100fe20008010807 */
[----:B------:R0:W-:Y:S01]  /*2f20*/  MUFU.EX2 R60, R89 ;  /* 0x00000059003c7308 */ /* 0x0001e20000000800 */
[----:B--2---:R-:W-:Y:S01]  /*2f30*/  FFMA.FTZ R84, R112, UR26, -R7 ;  /* 0x0000001a70547c23 */ /* 0x004fe20008010807 */
[----:B------:R-:W-:-:S04]  /*2f40*/  @!P1 PRMT R4, RZ, 0x654, R4 ;  /* 0x00000654ff049816 */ /* 0x000fc80000000004 */
[----:B------:R2:W-:Y:S02]  /*2f50*/  @!P1 SYNCS.ARRIVE.TRANS64.RED.A1T0 RZ, [R4+URZ], RZ ;  /* 0x000000ff04ff99a7 */ /* 0x0005e4000810043f */
[----:B------:R-:W-:Y:S01]  /*2f60*/  MUFU.EX2 R5, R5 ;  /* 0x0000000500057308 */ /* 0x000fe20000000800 */
[--C-:B0-----:R-:W-:Y:S01]  /*2f70*/  FFMA.FTZ R89, R117, UR26, -R7.reuse ;  /* 0x0000001a75597c23 */ /* 0x101fe20008010807 */
[----:B-1----:R-:W-:Y:S01]  /*2f80*/  FMNMX.FTZ R85, R3, R76, !PT ;  /* 0x0000004c03557209 */ /* 0x002fe20007810000 */
[----:B------:R-:W-:-:S05]  /*2f90*/  FFMA.FTZ R76, R104, UR26, -R7 ;  /* 0x0000001a684c7c23 */ /* 0x000fca0008010807 */
[----:B------:R-:W2:Y:S01]  /*2fa0*/  MUFU.EX2 R6, R6 ;  /* 0x0000000600067308 */ /* 0x000ea20000000800 */
[----:B------:R-:W0:Y:S07]  /*2fb0*/  SHFL.BFLY PT, R88, R85, 0x1, 0x1f ;  /* 0x0c201f0055587f89 */ /* 0x000e2e00000e0000 */
[----:B------:R-:W1:Y:S08]  /*2fc0*/  MUFU.EX2 R8, R8 ;  /* 0x0000000800087308 */ /* 0x000e700000000800 */
[----:B------:R-:W3:Y:S01]  /*2fd0*/  MUFU.EX2 R9, R9 ;  /* 0x0000000900097308 */ /* 0x000ee20000000800 */
[----:B--2---:R-:W-:-:S07]  /*2fe0*/  F2FP.BF16.F32.PACK_AB R4, R6, R5 ;  /* 0x000000050604723e */ /* 0x004fce00000010ff */
[----:B------:R-:W2:Y:S01]  /*2ff0*/  MUFU.EX2 R10, R10 ;  /* 0x0000000a000a7308 */ /* 0x000ea20000000800 */
[----:B0-----:R-:W-:Y:S01]  /*3000*/  FMNMX.FTZ R3, R85, R88, !PT ;  /* 0x0000005855037209 */ /* 0x001fe20007810000 */
[----:B------:R-:W-:-:S03]  /*3010*/  FFMA.FTZ R88, R116, UR26, -R7 ;  /* 0x0000001a74587c23 */ /* 0x000fc60008010807 */
[C---:B------:R-:W-:Y:S01]  /*3020*/  FSETP.NEU.FTZ.AND P2, PT, R3.reuse, -INF , PT ;  /* 0xff8000000300780b */ /* 0x040fe20003f5d000 */
[----:B------:R-:W-:Y:S02]  /*3030*/  FMUL.FTZ R92, R3, UR26 ;  /* 0x0000001a035c7c20 */ /* 0x000fe40008410000 */
[----:B------:R-:W-:Y:S03]  /*3040*/  MUFU.EX2 R11, R11 ;  /* 0x0000000b000b7308 */ /* 0x000fe60000000800 */
[----:B------:R-:W-:Y:S02]  /*3050*/  FSEL R92, R92, RZ, P2 ;  /* 0x000000ff5c5c7208 */ /* 0x000fe40001000000 */
[----:B------:R-:W-:-:S03]  /*3060*/  PLOP3.LUT P2, PT, PT, PT, UP0, 0x80, 0x0 ;  /* 0x000000000000781c */ /* 0x000fc60003f4f008 */
        /* <DEDUP_REMOVED lines=9> */
[--C-:B------:R-:W-:Y:S01]  /*3100*/  FFMA.FTZ R100, R35, UR26, -R92.reuse ;  /* 0x0000001a23647c23 */ /* 0x100fe2000801085c */
[----:B------:R-:W-:Y:S01]  /*3110*/  FFMA.FTZ R55, R59, UR26, -R92 ;  /* 0x0000001a3b377c23 */ /* 0x000fe2000801085c */
[----:B------:R-:W-:Y:S01]  /*3120*/  FADD.FTZ R59, R5, R6 ;  /* 0x00000006053b7221 */ /* 0x000fe20000010000 */
[--C-:B------:R-:W-:Y:S01]  /*3130*/  FFMA.FTZ R30, R43, UR26, -R92.reuse ;  /* 0x0000001a2b1e7c23 */ /* 0x100fe2000801085c */
[--C-:B------:R-:W-:Y:S01]  /*3140*/  FFMA.FTZ R101, R38, UR26, -R92.reuse ;  /* 0x0000001a26657c23 */ /* 0x100fe2000801085c */
[--C-:B------:R-:W-:Y:S01]  /*3150*/  FFMA.FTZ R43, R70, UR26, -R92.reuse ;  /* 0x0000001a462b7c23 */ /* 0x100fe2000801085c */
[----:B-1----:R-:W-:Y:S01]  /*3160*/  FADD.FTZ R70, R8, R59 ;  /* 0x0000003b08467221 */ /* 0x002fe20000010000 */
[----:B------:R-:W0:Y:S01]  /*3170*/  MUFU.EX2 R26, R26 ;  /* 0x0000001a001a7308 */ /* 0x000e220000000800 */
[--C-:B------:R-:W-:Y:S01]  /*3180*/  FFMA.FTZ R35, R66, UR26, -R92.reuse ;  /* 0x0000001a42237c23 */ /* 0x100fe2000801085c */
[--C-:B------:R-:W-:Y:S01]  /*3190*/  FFMA.FTZ R38, R50, UR26, -R92.reuse ;  /* 0x0000001a32267c23 */ /* 0x100fe2000801085c */
[--C-:B------:R-:W-:Y:S01]  /*31a0*/  FFMA.FTZ R104, R39, UR26, -R92.reuse ;  /* 0x0000001a27687c23 */ /* 0x100fe2000801085c */
[--C-:B------:R-:W-:Y:S01]  /*31b0*/  FFMA.FTZ R50, R71, UR26, -R92.reuse ;  /* 0x0000001a47327c23 */ /* 0x100fe2000801085c */
[----:B------:R-:W-:Y:S01]  /*31c0*/  FFMA.FTZ R27, R42, UR26, -R92 ;  /* 0x0000001a2a1b7c23 */ /* 0x000fe2000801085c */
[----:B---3--:R-:W-:Y:S01]  /*31d0*/  FADD.FTZ R71, R9, R70 ;  /* 0x0000004609477221 */ /* 0x008fe20000010000 */
[--C-:B------:R-:W-:Y:S01]  /*31e0*/  FFMA.FTZ R42, R67, UR26, -R92.reuse ;  /* 0x0000001a432a7c23 */ /* 0x100fe2000801085c */
[----:B------:R-:W1:Y:S01]  /*31f0*/  MUFU.EX2 R93, R93 ;  /* 0x0000005d005d7308 */ /* 0x000e620000000800 */
[--C-:B------:R-:W-:Y:S01]  /*3200*/  FFMA.FTZ R39, R51, UR26, -R92.reuse ;  /* 0x0000001a33277c23 */ /* 0x100fe2000801085c */
[--C-:B------:R-:W-:Y:S01]  /*3210*/  FFMA.FTZ R51, R74, UR26, -R92.reuse ;  /* 0x0000001a4a337c23 */ /* 0x100fe2000801085c */
[----:B--2---:R-:W-:Y:S01]  /*3220*/  FADD.FTZ R74, R10, R71 ;  /* 0x000000470a4a7221 */ /* 0x004fe20000010000 */
[--C-:B------:R-:W-:Y:S01]  /*3230*/  FFMA.FTZ R31, R46, UR26, -R92.reuse ;  /* 0x0000001a2e1f7c23 */ /* 0x100fe2000801085c */
[--C-:B------:R-:W-:Y:S01]  /*3240*/  FFMA.FTZ R59, R78, UR26, -R92.reuse ;  /* 0x0000001a4e3b7c23 */ /* 0x100fe2000801085c */
[--C-:B------:R-:W-:Y:S01]  /*3250*/  FFMA.FTZ R46, R54, UR26, -R92.reuse ;  /* 0x0000001a362e7c23 */ /* 0x100fe2000801085c */
[----:B------:R-:W-:Y:S01]  /*3260*/  FFMA.FTZ R54, R58, UR26, -R92 ;  /* 0x0000001a3a367c23 */ /* 0x000fe2000801085c */
[----:B------:R-:W2:Y:S01]  /*3270*/  MUFU.EX2 R96, R96 ;  /* 0x0000006000607308 */ /* 0x000ea20000000800 */
[----:B0-----:R-:W-:Y:S01]  /*3280*/  FADD.FTZ R66, R7, R26 ;  /* 0x0000001a07427221 */ /* 0x001fe20000010000 */
[--C-:B------:R-:W-:Y:S01]  /*3290*/  FFMA.FTZ R58, R62, UR26, -R92.reuse ;  /* 0x0000001a3e3a7c23 */ /* 0x100fe2000801085c */
[--C-:B------:R-:W-:Y:S01]  /*32a0*/  FFMA.FTZ R62, R75, UR26, -R92.reuse ;  /* 0x0000001a4b3e7c23 */ /* 0x100fe2000801085c */
[----:B------:R-:W-:Y:S01]  /*32b0*/  F2FP.BF16.F32.PACK_AB R6, R9, R8 ;  /* 0x000000080906723e */ /* 0x000fe200000010ff */
[--C-:B------:R-:W-:Y:S01]  /*32c0*/  FFMA.FTZ R71, R86, UR26, -R92.reuse ;  /* 0x0000001a56477c23 */ /* 0x100fe2000801085c */
[----:B------:R-:W-:Y:S01]  /*32d0*/  F2FP.BF16.F32.PACK_AB R8, R11, R10 ;  /* 0x0000000a0b08723e */ /* 0x000fe200000010ff */
[----:B------:R-:W-:Y:S01]  /*32e0*/  FFMA.FTZ R63, R63, UR26, -R92 ;  /* 0x0000001a3f3f7c23 */ /* 0x000fe2000801085c */
[----:B------:R-:W0:Y:S01]  /*32f0*/  MUFU.EX2 R97, R97 ;  /* 0x0000006100617308 */ /* 0x000e220000000800 */
[----:B-1----:R-:W-:Y:S01]  /*3300*/  FADD.FTZ R67, R93, R66 ;  /* 0x000000425d437221 */ /* 0x002fe20000010000 */
[--C-:B------:R-:W-:Y:S01]  /*3310*/  FFMA.FTZ R70, R79, UR26, -R92.reuse ;  /* 0x0000001a4f467c23 */ /* 0x100fe2000801085c */
[--C-:B------:R-:W-:Y:S01]  /*3320*/  FFMA.FTZ R79, R94, UR26, -R92.reuse ;  /* 0x0000001a5e4f7c23 */ /* 0x100fe2000801085c */
[--C-:B------:R-:W-:Y:S01]  /*3330*/  FFMA.FTZ R99, R99, UR26, -R92.reuse ;  /* 0x0000001a63637c23 */ /* 0x100fe2000801085c */
[--C-:B------:R-:W-:Y:S01]  /*3340*/  FFMA.FTZ R102, R102, UR26, -R92.reuse ;  /* 0x0000001a66667c23 */ /* 0x100fe2000801085c */
[--C-:B------:R-:W-:Y:S01]  /*3350*/  FFMA.FTZ R103, R103, UR26, -R92.reuse ;  /* 0x0000001a67677c23 */ /* 0x100fe2000801085c */
[----:B------:R-:W-:Y:S01]  /*3360*/  FFMA.FTZ R106, R106, UR26, -R92 ;  /* 0x0000001a6a6a7c23 */ /* 0x000fe2000801085c */
[----:B------:R-:W1:Y:S01]  /*3370*/  MUFU.EX2 R100, R100 ;  /* 0x0000006400647308 */ /* 0x000e620000000800 */
[----:B--2---:R-:W-:Y:S01]  /*3380*/  FADD.FTZ R66, R96, R67 ;  /* 0x0000004360427221 */ /* 0x004fe20000010000 */
[----:B------:R-:W-:Y:S01]  /*3390*/  FADD.FTZ R67, R11, R74 ;  /* 0x0000004a0b437221 */ /* 0x000fe20000010000 */
[--C-:B------:R-:W-:Y:S01]  /*33a0*/  FFMA.FTZ R107, R107, UR26, -R92.reuse ;  /* 0x0000001a6b6b7c23 */ /* 0x100fe2000801085c */
[--C-:B------:R-:W-:Y:S01]  /*33b0*/  FFMA.FTZ R110, R110, UR26, -R92.reuse ;  /* 0x0000001a6e6e7c23 */ /* 0x100fe2000801085c */
[--C-:B------:R-:W-:Y:S01]  /*33c0*/  FFMA.FTZ R111, R111, UR26, -R92.reuse ;  /* 0x0000001a6f6f7c23 */ /* 0x100fe2000801085c */
[----:B------:R-:W-:Y:S01]  /*33d0*/  FADD.FTZ R78, R120, R67 ;  /* 0x00000043784e7221 */ /* 0x000fe20000010000 */
[----:B------:R-:W-:Y:S01]  /*33e0*/  FFMA.FTZ R67, R83, UR26, -R92 ;  /* 0x0000001a53437c23 */ /* 0x000fe2000801085c */
[----:B------:R-:W2:Y:S01]  /*33f0*/  MUFU.EX2 R121, R121 ;  /* 0x0000007900797308 */ /* 0x000ea20000000800 */
[----:B0-----:R-:W-:Y:S01]  /*3400*/  FADD.FTZ R5, R97, R66 ;  /* 0x0000004261057221 */ /* 0x001fe20000010000 */
[--C-:B------:R-:W-:Y:S01]  /*3410*/  FFMA.FTZ R66, R82, UR26, -R92.reuse ;  /* 0x0000001a52427c23 */ /* 0x100fe2000801085c */
[--C-:B------:R-:W-:Y:S01]  /*3420*/  FFMA.FTZ R114, R114, UR26, -R92.reuse ;  /* 0x0000001a72727c23 */ /* 0x100fe2000801085c */
[--C-:B------:R-:W-:Y:S01]  /*3430*/  FFMA.FTZ R115, R115, UR26, -R92.reuse ;  /* 0x0000001a73737c23 */ /* 0x100fe2000801085c */
[----:B------:R-:W-:-:S03]  /*3440*/  FFMA.FTZ R118, R118, UR26, -R92 ;  /* 0x0000001a76767c23 */ /* 0x000fc6000801085c */
[----:B------:R-:W0:Y:S01]  /*3450*/  MUFU.EX2 R101, R101 ;  /* 0x0000006500657308 */ /* 0x000e220000000800 */
[----:B-1----:R-:W-:Y:S01]  /*3460*/  FADD.FTZ R74, R100, R5 ;  /* 0x00000005644a7221 */ /* 0x002fe20000010000 */
[----:B------:R-:W-:Y:S02]  /*3470*/  F2FP.BF16.F32.PACK_AB R5, R26, R7 ;  /* 0x000000071a05723e */ /* 0x000fe400000010ff */
[----:B------:R-:W-:Y:S02]  /*3480*/  F2FP.BF16.F32.PACK_AB R7, R96, R93 ;  /* 0x0000005d6007723e */ /* 0x000fe400000010ff */
[----:B------:R-:W-:Y:S02]  /*3490*/  F2FP.BF16.F32.PACK_AB R9, R100, R97 ;  /* 0x000000616409723e */ /* 0x000fe400000010ff */
[----:B------:R-:W1:Y:S01]  /*34a0*/  MUFU.EX2 R12, R12 ;  /* 0x0000000c000c7308 */ /* 0x000e620000000800 */
[----:B--2---:R-:W-:Y:S01]  /*34b0*/  FADD.FTZ R75, R121, R78 ;  /* 0x0000004e794b7221 */ /* 0x004fe20000010000 */
[----:B------:R-:W-:Y:S01]  /*34c0*/  FFMA.FTZ R78, R91, UR26, -R92 ;  /* 0x0000001a5b4e7c23 */ /* 0x000fe2000801085c */
[----:B------:R2:W-:Y:S01]  /*34d0*/  STSM.16.M88.4 [R2+0x1e800], R4 ;  /* 0x01e8000402007844 */ /* 0x0005e20000000200 */
[----:B------:R-:W-:Y:S01]  /*34e0*/  F2FP.BF16.F32.PACK_AB R10, R121, R120 ;  /* 0x00000078790a723e */ /* 0x000fe200000010ff */
[----:B------:R-:W-:-:S02]  /*34f0*/  IMAD.MOV.U32 R121, RZ, RZ, R151 ;  /* 0x000000ffff797224 */ /* 0x000fc400078e0097 */
[----:B------:R-:W-:Y:S01]  /*3500*/  IMAD.MOV.U32 R120, RZ, RZ, R151 ;  /* 0x000000ffff787224 */ /* 0x000fe200078e0097 */
[----:B------:R-:W3:Y:S01]  /*3510*/  MUFU.EX2 R104, R104 ;  /* 0x0000006800687308 */ /* 0x000ee20000000800 */
[----:B0-----:R-:W-:Y:S01]  /*3520*/  FADD.FTZ R11, R101, R74 ;  /* 0x0000004a650b7221 */ /* 0x001fe20000010000 */
[----:B------:R-:W-:-:S06]  /*3530*/  FFMA.FTZ R74, R87, UR26, -R92 ;  /* 0x0000001a574a7c23 */ /* 0x000fcc000801085c */
[----:B------:R-:W0:Y:S01]  /*3540*/  MUFU.EX2 R13, R13 ;  /* 0x0000000d000d7308 */ /* 0x000e220000000800 */
[----:B-1----:R-:W-:Y:S01]  /*3550*/  FADD.FTZ R82, R12, R75 ;  /* 0x0000004b0c527221 */ /* 0x002fe20000010000 */
[----:B------:R-:W-:-:S06]  /*3560*/  FFMA.FTZ R75, R90, UR26, -R92 ;  /* 0x0000001a5a4b7c23 */ /* 0x000fcc000801085c */
[----:B------:R-:W1:Y:S01]  /*3570*/  MUFU.EX2 R27, R27 ;  /* 0x0000001b001b7308 */ /* 0x000e620000000800 */
[C---:B---3--:R-:W-:Y:S01]  /*3580*/  FADD.FTZ R26, R104.reuse, R11 ;  /* 0x0000000b681a7221 */ /* 0x048fe20000010000 */
[----:B------:R-:W-:-:S05]  /*3590*/  F2FP.BF16.F32.PACK_AB R11, R104, R101 ;  /* 0x00000065680b723e */ /* 0x000fca00000010ff */
[----:B------:R3:W-:Y:S01]  /*35a0*/  STSM.16.M88.4 [R18], R8 ;  /* 0x0000000812007844 */ /* 0x0007e20000000200 */
[----:B------:R-:W4:Y:S01]  /*35b0*/  MUFU.EX2 R14, R14 ;  /* 0x0000000e000e7308 */ /* 0x000f220000000800 */
[C---:B0-----:R-:W-:Y:S01]  /*35c0*/  FADD.FTZ R83, R13.reuse, R82 ;  /* 0x000000520d537221 */ /* 0x041fe20000010000 */
[----:B------:R-:W-:Y:S01]  /*35d0*/  F2FP.BF16.F32.PACK_AB R12, R13, R12 ;  /* 0x0000000c0d0c723e */ /* 0x000fe200000010ff */
[----:B------:R-:W-:-:S05]  /*35e0*/  FFMA.FTZ R82, R95, UR26, -R92 ;  /* 0x0000001a5f527c23 */ /* 0x000fca000801085c */
[----:B------:R-:W0:Y:S01]  /*35f0*/  MUFU.EX2 R30, R30 ;  /* 0x0000001e001e7308 */ /* 0x000e220000000800 */
[----:B-1----:R-:W-:-:S07]  /*3600*/  FADD.FTZ R87, R27, R26 ;  /* 0x0000001a1b577221 */ /* 0x002fce0000010000 */
[----:B------:R-:W1:Y:S01]  /*3610*/  MUFU.EX2 R15, R15 ;  /* 0x0000000f000f7308 */ /* 0x000e620000000800 */
[----:B----4-:R-:W-:Y:S01]  /*3620*/  FADD.FTZ R86, R14, R83 ;  /* 0x000000530e567221 */ /* 0x010fe20000010000 */
[--C-:B------:R-:W-:Y:S01]  /*3630*/  FFMA.FTZ R83, R98, UR26, -R92.reuse ;  /* 0x0000001a62537c23 */ /* 0x100fe2000801085c */
[----:B------:R-:W-:-:S05]  /*3640*/  FFMA.FTZ R92, R119, UR26, -R92 ;  /* 0x0000001a775c7c23 */ /* 0x000fca000801085c */
[----:B------:R-:W4:Y:S01]  /*3650*/  MUFU.EX2 R31, R31 ;  /* 0x0000001f001f7308 */ /* 0x000f220000000800 */
[----:B0-----:R-:W-:-:S07]  /*3660*/  FADD.FTZ R26, R30, R87 ;  /* 0x000000571e1a7221 */ /* 0x001fce0000010000 */
[----:B------:R-:W0:Y:S01]  /*3670*/  MUFU.EX2 R24, R24 ;  /* 0x0000001800187308 */ /* 0x000e220000000800 */
[C---:B-1----:R-:W-:Y:S01]  /*3680*/  FADD.FTZ R91, R15.reuse, R86 ;  /* 0x000000560f5b7221 */ /* 0x042fe20000010000 */
[----:B------:R-:W-:-:S06]  /*3690*/  F2FP.BF16.F32.PACK_AB R14, R15, R14 ;  /* 0x0000000e0f0e723e */ /* 0x000fcc00000010ff */
[----:B------:R-:W1:Y:S01]  /*36a0*/  MUFU.EX2 R34, R34 ;  /* 0x0000002200227308 */ /* 0x000e620000000800 */
[----:B----4-:R-:W-:-:S07]  /*36b0*/  FADD.FTZ R87, R31, R26 ;  /* 0x0000001a1f577221 */ /* 0x010fce0000010000 */
[----:B------:R-:W4:Y:S01]  /*36c0*/  MUFU.EX2 R25, R25 ;  /* 0x0000001900197308 */ /* 0x000f220000000800 */
[----:B0-----:R-:W-:-:S07]  /*36d0*/  FADD.FTZ R26, R24, R91 ;  /* 0x0000005b181a7221 */ /* 0x001fce0000010000 */
[----:B------:R-:W0:Y:S01]  /*36e0*/  MUFU.EX2 R38, R38 ;  /* 0x0000002600267308 */ /* 0x000e220000000800 */
[C---:B-1----:R-:W-:Y:S01]  /*36f0*/  FADD.FTZ R87, R34.reuse, R87 ;  /* 0x0000005722577221 */ /* 0x042fe20000010000 */
[----:B------:R-:W-:-:S06]  /*3700*/  F2FP.BF16.F32.PACK_AB R15, R34, R31 ;  /* 0x0000001f220f723e */ /* 0x000fcc00000010ff */
[----:B------:R-:W1:Y:S01]  /*3710*/  MUFU.EX2 R45, R45 ;  /* 0x0000002d002d7308 */ /* 0x000e620000000800 */
[C---:B----4-:R-:W-:Y:S01]  /*3720*/  FADD.FTZ R86, R25.reuse, R26 ;  /* 0x0000001a19567221 */ /* 0x050fe20000010000 */
[----:B------:R-:W-:-:S06]  /*3730*/  F2FP.BF16.F32.PACK_AB R24, R25, R24 ;  /* 0x000000181918723e */ /* 0x000fcc00000010ff */
[----:B------:R-:W4:Y:S01]  /*3740*/  MUFU.EX2 R39, R39 ;  /* 0x0000002700277308 */ /* 0x000f220000000800 */
[----:B0-----:R-:W-:-:S07]  /*3750*/  FADD.FTZ R26, R38, R87 ;  /* 0x00000057261a7221 */ /* 0x001fce0000010000 */
[----:B------:R-:W0:Y:S01]  /*3760*/  MUFU.EX2 R48, R48 ;  /* 0x0000003000307308 */ /* 0x000e220000000800 */
[----:B-1----:R-:W-:-:S07]  /*3770*/  FADD.FTZ R91, R45, R86 ;  /* 0x000000562d5b7221 */ /* 0x002fce0000010000 */
        /* <DEDUP_REMOVED lines=20> */
[C---:B----4-:R-:W-:Y:S01]  /*38c0*/  FADD.FTZ R86, R61.reuse, R86 ;  /* 0x000000563d567221 */ /* 0x050fe20000010000 */
[----:B--2---:R-:W-:-:S06]  /*38d0*/  F2FP.BF16.F32.PACK_AB R6, R61, R56 ;  /* 0x000000383d06723e */ /* 0x004fcc00000010ff */
[----:B------:R-:W2:Y:S01]  /*38e0*/  MUFU.EX2 R63, R63 ;  /* 0x0000003f003f7308 */ /* 0x000ea20000000800 */
[----:B0-----:R-:W-:-:S07]  /*38f0*/  FADD.FTZ R26, R58, R87 ;  /* 0x000000573a1a7221 */ /* 0x001fce0000010000 */
[----:B------:R-:W0:Y:S01]  /*3900*/  MUFU.EX2 R28, R28 ;  /* 0x0000001c001c7308 */ /* 0x000e220000000800 */
[----:B-1----:R-:W-:-:S07]  /*3910*/  FADD.FTZ R13, R21, R86 ;  /* 0x00000056150d7221 */ /* 0x002fce0000010000 */
[----:B------:R-:W1:Y:S01]  /*3920*/  MUFU.EX2 R35, R35 ;  /* 0x0000002300237308 */ /* 0x000e620000000800 */
[----:B--2---:R-:W-:Y:S01]  /*3930*/  FADD.FTZ R86, R63, R26 ;  /* 0x0000001a3f567221 */ /* 0x004fe20000010000 */
[----:B------:R-:W-:-:S06]  /*3940*/  F2FP.BF16.F32.PACK_AB R26, R48, R45 ;  /* 0x0000002d301a723e */ /* 0x000fcc00000010ff */
[----:B------:R-:W2:Y:S01]  /*3950*/  MUFU.EX2 R33, R33 ;  /* 0x0000002100217308 */ /* 0x000ea20000000800 */
[----:B0-----:R-:W-:Y:S01]  /*3960*/  FADD.FTZ R4, R28, R13 ;  /* 0x0000000d1c047221 */ /* 0x001fe20000010000 */
[----:B------:R-:W-:Y:S02]  /*3970*/  F2FP.BF16.F32.PACK_AB R13, R30, R27 ;  /* 0x0000001b1e0d723e */ /* 0x000fe400000010ff */
[----:B------:R-:W-:-:S03]  /*3980*/  F2FP.BF16.F32.PACK_AB R27, R47, R46 ;  /* 0x0000002e2f1b723e */ /* 0x000fc600000010ff */
[----:B------:R0:W-:Y:S01]  /*3990*/  STSM.16.M88.4 [R17], R12 ;  /* 0x0000000c11007844 */ /* 0x0001e20000000200 */
[----:B------:R-:W3:Y:S01]  /*39a0*/  MUFU.EX2 R42, R42 ;  /* 0x0000002a002a7308 */ /* 0x000ee20000000800 */
[----:B-1----:R-:W-:Y:S02]  /*39b0*/  FADD.FTZ R5, R35, R86 ;  /* 0x0000005623057221 */ /* 0x002fe40000010000 */
[----:B------:R-:W-:Y:S05]  /*39c0*/  STSM.16.M88.4 [R16], R24 ;  /* 0x0000001810007844 */ /* 0x000fea0000000200 */
[----:B------:R-:W1:Y:S01]  /*39d0*/  MUFU.EX2 R36, R36 ;  /* 0x0000002400247308 */ /* 0x000e620000000800 */
[----:B--2---:R-:W-:Y:S01]  /*39e0*/  FADD.FTZ R7, R33, R4 ;  /* 0x0000000421077221 */ /* 0x004fe20000010000 */
[----:B------:R-:W-:-:S06]  /*39f0*/  F2FP.BF16.F32.PACK_AB R4, R57, R52 ;  /* 0x000000343904723e */ /* 0x000fcc00000010ff */
[----:B------:R-:W2:Y:S01]  /*3a00*/  MUFU.EX2 R43, R43 ;  /* 0x0000002b002b7308 */ /* 0x000ea20000000800 */
[----:B---3--:R-:W-:-:S07]  /*3a10*/  FADD.FTZ R8, R42, R5 ;  /* 0x000000052a087221 */ /* 0x008fce0000010000 */
[----:B------:R-:W3:Y:S01]  /*3a20*/  MUFU.EX2 R37, R37 ;  /* 0x0000002500257308 */ /* 0x000ee20000000800 */
[----:B-1----:R-:W-:-:S07]  /*3a30*/  FADD.FTZ R10, R36, R7 ;  /* 0x00000007240a7221 */ /* 0x002fce0000010000 */
[----:B------:R-:W1:Y:S01]  /*3a40*/  MUFU.EX2 R50, R50 ;  /* 0x0000003200327308 */ /* 0x000e620000000800 */
[----:B--2---:R-:W-:-:S07]  /*3a50*/  FADD.FTZ R5, R43, R8 ;  /* 0x000000082b057221 */ /* 0x004fce0000010000 */
[----:B------:R-:W2:Y:S01]  /*3a60*/  MUFU.EX2 R40, R40 ;  /* 0x0000002800287308 */ /* 0x000ea20000000800 */
[----:B---3--:R-:W-:-:S07]  /*3a70*/  FADD.FTZ R7, R37, R10 ;  /* 0x0000000a25077221 */ /* 0x008fce0000010000 */
[----:B------:R-:W3:Y:S01]  /*3a80*/  MUFU.EX2 R51, R51 ;  /* 0x0000003300337308 */ /* 0x000ee20000000800 */
[----:B-1----:R-:W-:Y:S01]  /*3a90*/  FADD.FTZ R8, R50, R5 ;  /* 0x0000000532087221 */ /* 0x002fe20000010000 */
[----:B------:R-:W-:-:S06]  /*3aa0*/  F2FP.BF16.F32.PACK_AB R5, R55, R54 ;  /* 0x000000363705723e */ /* 0x000fcc00000010ff */
[----:B------:R-:W1:Y:S01]  /*3ab0*/  MUFU.EX2 R44, R44 ;  /* 0x0000002c002c7308 */ /* 0x000e620000000800 */
[C---:B--2---:R-:W-:Y:S01]  /*3ac0*/  FADD.FTZ R7, R40.reuse, R7 ;  /* 0x0000000728077221 */ /* 0x044fe20000010000 */
[----:B0-----:R-:W-:-:S06]  /*3ad0*/  F2FP.BF16.F32.PACK_AB R12, R40, R37 ;  /* 0x00000025280c723e */ /* 0x001fcc00000010ff */
[----:B------:R-:W0:Y:S01]  /*3ae0*/  MUFU.EX2 R62, R62 ;  /* 0x0000003e003e7308 */ /* 0x000e220000000800 */
[----:B---3--:R-:W-:-:S07]  /*3af0*/  FADD.FTZ R9, R51, R8 ;  /* 0x0000000833097221 */ /* 0x008fce0000010000 */
[----:B------:R-:W2:Y:S01]  /*3b00*/  MUFU.EX2 R49, R49 ;  /* 0x0000003100317308 */ /* 0x000ea20000000800 */
[----:B-1----:R-:W-:Y:S01]  /*3b10*/  FADD.FTZ R10, R44, R7 ;  /* 0x000000072c0a7221 */ /* 0x002fe20000010000 */
[----:B------:R-:W-:-:S05]  /*3b20*/  F2FP.BF16.F32.PACK_AB R7, R63, R58 ;  /* 0x0000003a3f07723e */ /* 0x000fca00000010ff */
[----:B------:R1:W-:Y:S01]  /*3b30*/  STSM.16.M88.4 [R2+0x24800], R4 ;  /* 0x0248000402007844 */ /* 0x0003e20000000200 */
[----:B------:R-:W3:Y:S01]  /*3b40*/  MUFU.EX2 R59, R59 ;  /* 0x0000003b003b7308 */ /* 0x000ee20000000800 */
[C---:B0-----:R-:W-:Y:S01]  /*3b50*/  FADD.FTZ R8, R62.reuse, R9 ;  /* 0x000000093e087221 */ /* 0x041fe20000010000 */
[----:B------:R-:W-:-:S06]  /*3b60*/  F2FP.BF16.F32.PACK_AB R13, R62, R51 ;  /* 0x000000333e0d723e */ /* 0x000fcc00000010ff */
[----:B------:R-:W0:Y:S01]  /*3b70*/  MUFU.EX2 R70, R70 ;  /* 0x0000004600467308 */ /* 0x000e220000000800 */
[C---:B--2---:R-:W-:Y:S01]  /*3b80*/  FADD.FTZ R11, R49.reuse, R10 ;  /* 0x0000000a310b7221 */ /* 0x044fe20000010000 */
[----:B------:R-:W-:Y:S02]  /*3b90*/  F2FP.BF16.F32.PACK_AB R10, R36, R33 ;  /* 0x00000021240a723e */ /* 0x000fe400000010ff */
[----:B------:R-:W-:-:S04]  /*3ba0*/  F2FP.BF16.F32.PACK_AB R14, R49, R44 ;  /* 0x0000002c310e723e */ /* 0x000fc800000010ff */
[----:B------:R-:W2:Y:S01]  /*3bb0*/  MUFU.EX2 R29, R29 ;  /* 0x0000001d001d7308 */ /* 0x000ea20000000800 */
[----:B---3--:R-:W-:Y:S01]  /*3bc0*/  FADD.FTZ R9, R59, R8 ;  /* 0x000000083b097221 */ /* 0x008fe20000010000 */
[----:B------:R-:W-:-:S06]  /*3bd0*/  FADD.FTZ R8, R20, R11 ;  /* 0x0000000b14087221 */ /* 0x000fcc0000010000 */
[----:B------:R-:W3:Y:S01]  /*3be0*/  MUFU.EX2 R66, R66 ;  /* 0x0000004200427308 */ /* 0x000ee20000000800 */
[C---:B0-----:R-:W-:Y:S01]  /*3bf0*/  FADD.FTZ R9, R70.reuse, R9 ;  /* 0x0000000946097221 */ /* 0x041fe20000010000 */
[----:B------:R-:W-:-:S06]  /*3c00*/  F2FP.BF16.F32.PACK_AB R15, R70, R59 ;  /* 0x0000003b460f723e */ /* 0x000fcc00000010ff */
[----:B------:R-:W0:Y:S01]  /*3c10*/  MUFU.EX2 R67, R67 ;  /* 0x0000004300437308 */ /* 0x000e220000000800 */
[----:B--2---:R-:W-:Y:S01]  /*3c20*/  FADD.FTZ R11, R29, R8 ;  /* 0x000000081d0b7221 */ /* 0x004fe20000010000 */
[----:B------:R-:W-:-:S03]  /*3c30*/  F2FP.BF16.F32.PACK_AB R8, R28, R21 ;  /* 0x000000151c08723e */ /* 0x000fc600000010ff */
[----:B------:R-:W-:Y:S01]  /*3c40*/  FADD.FTZ R30, R32, R11 ;  /* 0x0000000b201e7221 */ /* 0x000fe20000010000 */
[----:B------:R-:W-:Y:S02]  /*3c50*/  F2FP.BF16.F32.PACK_AB R11, R50, R43 ;  /* 0x0000002b320b723e */ /* 0x000fe400000010ff */
[----:B------:R-:W2:Y:S01]  /*3c60*/  MUFU.EX2 R41, R41 ;  /* 0x0000002900297308 */ /* 0x000ea20000000800 */
[----:B---3--:R-:W-:Y:S01]  /*3c70*/  FADD.FTZ R28, R66, R9 ;  /* 0x00000009421c7221 */ /* 0x008fe20000010000 */
[----:B------:R-:W-:-:S05]  /*3c80*/  F2FP.BF16.F32.PACK_AB R9, R42, R35 ;  /* 0x000000232a09723e */ /* 0x000fca00000010ff */
[----:B------:R3:W-:Y:S01]  /*3c90*/  STSM.16.M88.4 [R22], R8 ;  /* 0x0000000816007844 */ /* 0x0007e20000000200 */
[----:B------:R-:W1:Y:S01]  /*3ca0*/  MUFU.EX2 R71, R71 ;  /* 0x0000004700477308 */ /* 0x000e620000000800 */
[----:B0-----:R-:W-:Y:S02]  /*3cb0*/  FADD.FTZ R28, R67, R28 ;  /* 0x0000001c431c7221 */ /* 0x001fe40000010000 */
[----:B------:R0:W-:Y:S05]  /*3cc0*/  STSM.16.M88.4 [R17+0x6000], R12 ;  /* 0x0060000c11007844 */ /* 0x0001ea0000000200 */
[----:B------:R-:W4:Y:S01]  /*3cd0*/  MUFU.EX2 R53, R53 ;  /* 0x0000003500357308 */ /* 0x000f220000000800 */
[----:B--2---:R-:W-:-:S07]  /*3ce0*/  FADD.FTZ R30, R41, R30 ;  /* 0x0000001e291e7221 */ /* 0x004fce0000010000 */
[----:B------:R-:W2:Y:S01]  /*3cf0*/  MUFU.EX2 R74, R74 ;  /* 0x0000004a004a7308 */ /* 0x000ea20000000800 */
[----:B-1----:R-:W-:-:S07]  /*3d00*/  FADD.FTZ R5, R71, R28 ;  /* 0x0000001c47057221 */ /* 0x002fce0000010000 */
[----:B------:R-:W1:Y:S01]  /*3d10*/  MUFU.EX2 R75, R75 ;  /* 0x0000004b004b7308 */ /* 0x000e620000000800 */
[----:B----4-:R-:W-:-:S04]  /*3d20*/  FADD.FTZ R7, R53, R30 ;  /* 0x0000001e35077221 */ /* 0x010fc80000010000 */
[C---:B------:R-:W-:Y:S01]  /*3d30*/  FADD.FTZ R6, R60.reuse, R7 ;  /* 0x000000073c067221 */ /* 0x040fe20000010000 */
[----:B------:R-:W-:Y:S02]  /*3d40*/  F2FP.BF16.F32.PACK_AB R60, R60, R53 ;  /* 0x000000353c3c723e */ /* 0x000fe400000010ff */
[----:B------:R-:W4:Y:S01]  /*3d50*/  MUFU.EX2 R65, R65 ;  /* 0x0000004100417308 */ /* 0x000f220000000800 */
[----:B--2---:R-:W-:-:S07]  /*3d60*/  FADD.FTZ R4, R74, R5 ;  /* 0x000000054a047221 */ /* 0x004fce0000010000 */
[----:B------:R-:W2:Y:S01]  /*3d70*/  MUFU.EX2 R78, R78 ;  /* 0x0000004e004e7308 */ /* 0x000ea20000000800 */
[----:B-1----:R-:W-:-:S07]  /*3d80*/  FADD.FTZ R5, R75, R4 ;  /* 0x000000044b057221 */ /* 0x002fce0000010000 */
[----:B------:R-:W1:Y:S01]  /*3d90*/  MUFU.EX2 R68, R68 ;  /* 0x0000004400447308 */ /* 0x000e620000000800 */
[----:B----4-:R-:W-:Y:S01]  /*3da0*/  FADD.FTZ R7, R65, R6 ;  /* 0x0000000641077221 */ /* 0x010fe20000010000 */
[----:B------:R-:W-:-:S06]  /*3db0*/  F2FP.BF16.F32.PACK_AB R6, R41, R32 ;  /* 0x000000202906723e */ /* 0x000fcc00000010ff */
[----:B------:R-:W4:Y:S01]  /*3dc0*/  MUFU.EX2 R79, R79 ;  /* 0x0000004f004f7308 */ /* 0x000f220000000800 */
[C---:B--2---:R-:W-:Y:S01]  /*3dd0*/  FADD.FTZ R4, R78.reuse, R5 ;  /* 0x000000054e047221 */ /* 0x044fe20000010000 */
[----:B------:R-:W-:-:S06]  /*3de0*/  F2FP.BF16.F32.PACK_AB R61, R78, R75 ;  /* 0x0000004b4e3d723e */ /* 0x000fcc00000010ff */
[----:B------:R-:W2:Y:S01]  /*3df0*/  MUFU.EX2 R64, R64 ;  /* 0x0000004000407308 */ /* 0x000ea20000000800 */
[C---:B-1----:R-:W-:Y:S01]  /*3e00*/  FADD.FTZ R7, R68.reuse, R7 ;  /* 0x0000000744077221 */ /* 0x042fe20000010000 */
[----:B------:R-:W-:-:S06]  /*3e10*/  F2FP.BF16.F32.PACK_AB R62, R68, R65 ;  /* 0x00000041443e723e */ /* 0x000fcc00000010ff */
[----:B------:R-:W1:Y:S01]  /*3e20*/  MUFU.EX2 R82, R82 ;  /* 0x0000005200527308 */ /* 0x000e620000000800 */
[----:B----4-:R-:W-:Y:S01]  /*3e30*/  FADD.FTZ R5, R79, R4 ;  /* 0x000000044f057221 */ /* 0x010fe20000010000 */
[----:B------:R-:W-:-:S06]  /*3e40*/  F2FP.BF16.F32.PACK_AB R4, R29, R20 ;  /* 0x000000141d04723e */ /* 0x000fcc00000010ff */
[----:B------:R-:W4:Y:S01]  /*3e50*/  MUFU.EX2 R69, R69 ;  /* 0x0000004500457308 */ /* 0x000f220000000800 */
[----:B--2---:R-:W-:-:S07]  /*3e60*/  FADD.FTZ R24, R64, R7 ;  /* 0x0000000740187221 */ /* 0x004fce0000010000 */
[----:B------:R-:W2:Y:S01]  /*3e70*/  MUFU.EX2 R83, R83 ;  /* 0x0000005300537308 */ /* 0x000ea20000000800 */
[C---:B-1----:R-:W-:Y:S01]  /*3e80*/  FADD.FTZ R20, R82.reuse, R5 ;  /* 0x0000000552147221 */ /* 0x042fe20000010000 */
[----:B------:R-:W-:-:S06]  /*3e90*/  F2FP.BF16.F32.PACK_AB R63, R82, R79 ;  /* 0x0000004f523f723e */ /* 0x000fcc00000010ff */
[----:B------:R-:W3:Y:S01]  /*3ea0*/  MUFU.EX2 R72, R72 ;  /* 0x0000004800487308 */ /* 0x000ee20000000800 */
[C---:B----4-:R-:W-:Y:S01]  /*3eb0*/  FADD.FTZ R5, R69.reuse, R24 ;  /* 0x0000001845057221 */ /* 0x050fe20000010000 */
[----:B------:R-:W-:-:S06]  /*3ec0*/  F2FP.BF16.F32.PACK_AB R64, R69, R64 ;  /* 0x000000404540723e */ /* 0x000fcc00000010ff */
[----:B------:R-:W1:Y:S01]  /*3ed0*/  MUFU.EX2 R48, R99 ;  /* 0x0000006300307308 */ /* 0x000e620000000800 */
[----:B--2---:R-:W-:-:S07]  /*3ee0*/  FADD.FTZ R7, R83, R20 ;  /* 0x0000001453077221 */ /* 0x004fce0000010000 */
[----:B------:R-:W2:Y:S01]  /*3ef0*/  MUFU.EX2 R73, R73 ;  /* 0x0000004900497308 */ /* 0x000ea20000000800 */
[----:B---3--:R-:W-:Y:S01]  /*3f00*/  FADD.FTZ R8, R72, R5 ;  /* 0x0000000548087221 */ /* 0x008fe20000010000 */
[----:B------:R-:W-:-:S06]  /*3f10*/  F2FP.BF16.F32.PACK_AB R5, R67, R66 ;  /* 0x000000424305723e */ /* 0x000fcc00000010ff */
[----:B------:R-:W3:Y:S01]  /*3f20*/  MUFU.EX2 R102, R102 ;  /* 0x0000006600667308 */ /* 0x000ee20000000800 */
[----:B-1----:R-:W-:Y:S01]  /*3f30*/  FADD.FTZ R9, R48, R7 ;  /* 0x0000000730097221 */ /* 0x002fe20000010000 */
[----:B------:R-:W-:Y:S02]  /*3f40*/  F2FP.BF16.F32.PACK_AB R7, R74, R71 ;  /* 0x000000474a07723e */ /* 0x000fe400000010ff */
[----:B------:R-:W-:-:S03]  /*3f50*/  F2FP.BF16.F32.PACK_AB R65, R48, R83 ;  /* 0x000000533041723e */ /* 0x000fc600000010ff */
[----:B------:R1:W-:Y:S01]  /*3f60*/  STSM.16.M88.4 [R16+0x6000], R4 ;  /* 0x0060000410007844 */ /* 0x0003e20000000200 */
[----:B------:R-:W4:Y:S01]  /*3f70*/  MUFU.EX2 R103, R103 ;  /* 0x0000006700677308 */ /* 0x000f220000000800 */
[C---:B--2---:R-:W-:Y:S01]  /*3f80*/  FADD.FTZ R11, R73.reuse, R8 ;  /* 0x00000008490b7221 */ /* 0x044fe20000010000 */
[----:B------:R-:W-:Y:S01]  /*3f90*/  F2FP.BF16.F32.PACK_AB R66, R73, R72 ;  /* 0x000000484942723e */ /* 0x000fe200000010ff */
[----:B------:R2:W-:Y:S05]  /*3fa0*/  STSM.16.M88.4 [R2+0x2a800], R60 ;  /* 0x02a8003c02007844 */ /* 0x0005ea0000000200 */
[----:B------:R-:W5:Y:S01]  /*3fb0*/  MUFU.EX2 R76, R76 ;  /* 0x0000004c004c7308 */ /* 0x000f620000000800 */
[----:B---3--:R-:W-:-:S07]  /*3fc0*/  FADD.FTZ R8, R102, R9 ;  /* 0x0000000966087221 */ /* 0x008fce0000010000 */
[----:B------:R-:W3:Y:S01]  /*3fd0*/  MUFU.EX2 R106, R106 ;  /* 0x0000006a006a7308 */ /* 0x000ee20000000800 */
[C---:B----4-:R-:W-:Y:S01]  /*3fe0*/  FADD.FTZ R9, R103.reuse, R8 ;  /* 0x0000000867097221 */ /* 0x050fe20000010000 */
[----:B------:R-:W-:-:S05]  /*3ff0*/  F2FP.BF16.F32.PACK_AB R67, R103, R102 ;  /* 0x000000666743723e */ /* 0x000fca00000010ff */
[----:B------:R2:W-:Y:S01]  /*4000*/  STSM.16.M88.4 [R19], R64 ;  /* 0x0000004013007844 */ /* 0x0005e20000000200 */
[----:B------:R-:W4:Y:S01]  /*4010*/  MUFU.EX2 R77, R77 ;  /* 0x0000004d004d7308 */ /* 0x000f220000000800 */
[----:B-----5:R-:W-:-:S07]  /*4020*/  FADD.FTZ R10, R76, R11 ;  /* 0x0000000b4c0a7221 */ /* 0x020fce0000010000 */
[----:B------:R-:W5:Y:S01]  /*4030*/  MUFU.EX2 R80, R80 ;  /* 0x0000005000507308 */ /* 0x000f620000000800 */
[----:B---3--:R-:W-:-:S07]  /*4040*/  FADD.FTZ R8, R106, R9 ;  /* 0x000000096a087221 */ /* 0x008fce0000010000 */
[----:B------:R-:W0:Y:S01]  /*4050*/  MUFU.EX2 R81, R81 ;  /* 0x0000005100517308 */ /* 0x000e220000000800 */
[C---:B----4-:R-:W-:Y:S01]  /*4060*/  FADD.FTZ R11, R77.reuse, R10 ;  /* 0x0000000a4d0b7221 */ /* 0x050fe20000010000 */
[----:B------:R-:W-:-:S06]  /*4070*/  F2FP.BF16.F32.PACK_AB R76, R77, R76 ;  /* 0x0000004c4d4c723e */ /* 0x000fcc00000010ff */
[----:B------:R-:W3:Y:S01]  /*4080*/  MUFU.EX2 R84, R84 ;  /* 0x0000005400547308 */ /* 0x000ee20000000800 */
[----:B-----5:R-:W-:-:S07]  /*4090*/  FADD.FTZ R10, R80, R11 ;  /* 0x0000000b500a7221 */ /* 0x020fce0000010000 */
[----:B------:R-:W1:Y:S01]  /*40a0*/  MUFU.EX2 R85, R113 ;  /* 0x0000007100557308 */ /* 0x000e620000000800 */
[C---:B0-----:R-:W-:Y:S01]  /*40b0*/  FADD.FTZ R13, R81.reuse, R10 ;  /* 0x0000000a510d7221 */ /* 0x041fe20000010000 */
[----:B------:R-:W-:-:S06]  /*40c0*/  F2FP.BF16.F32.PACK_AB R78, R81, R80 ;  /* 0x00000050514e723e */ /* 0x000fcc00000010ff */
[----:B------:R-:W0:Y:S01]  /*40d0*/  MUFU.EX2 R107, R107 ;  /* 0x0000006b006b7308 */ /* 0x000e220000000800 */
[----:B---3--:R-:W-:-:S07]  /*40e0*/  FADD.FTZ R10, R84, R13 ;  /* 0x0000000d540a7221 */ /* 0x008fce0000010000 */
[----:B------:R-:W3:Y:S01]  /*40f0*/  MUFU.EX2 R110, R110 ;  /* 0x0000006e006e7308 */ /* 0x000ee20000000800 */
[C---:B-1----:R-:W-:Y:S01]  /*4100*/  FADD.FTZ R7, R85.reuse, R10 ;  /* 0x0000000a55077221 */ /* 0x042fe20000010000 */
[----:B------:R-:W-:-:S06]  /*4110*/  F2FP.BF16.F32.PACK_AB R84, R85, R84 ;  /* 0x000000545554723e */ /* 0x000fcc00000010ff */
[----:B------:R-:W1:Y:S01]  /*4120*/  MUFU.EX2 R111, R111 ;  /* 0x0000006f006f7308 */ /* 0x000e620000000800 */
[C---:B0-----:R-:W-:Y:S01]  /*4130*/  F2FP.BF16.F32.PACK_AB R77, R107.reuse, R106 ;  /* 0x0000006a6b4d723e */ /* 0x041fe200000010ff */
[----:B------:R-:W-:-:S06]  /*4140*/  FADD.FTZ R11, R107, R8 ;  /* 0x000000086b0b7221 */ /* 0x000fcc0000010000 */
[----:B------:R-:W0:Y:S01]  /*4150*/  MUFU.EX2 R88, R88 ;  /* 0x0000005800587308 */ /* 0x000e220000000800 */
[----:B---3--:R-:W-:-:S07]  /*4160*/  FADD.FTZ R8, R110, R11 ;  /* 0x0000000b6e087221 */ /* 0x008fce0000010000 */
[----:B------:R-:W3:Y:S01]  /*4170*/  MUFU.EX2 R89, R89 ;  /* 0x0000005900597308 */ /* 0x000ee20000000800 */
[C---:B-1----:R-:W-:Y:S01]  /*4180*/  F2FP.BF16.F32.PACK_AB R79, R111.reuse, R110 ;  /* 0x0000006e6f4f723e */ /* 0x042fe200000010ff */
[----:B------:R-:W-:-:S04]  /*4190*/  FADD.FTZ R5, R111, R8 ;  /* 0x000000086f057221 */ /* 0x000fc80000010000 */
[----:B------:R2:W-:Y:S02]  /*41a0*/  STSM.16.M88.4 [R17+0xc000], R76 ;  /* 0x00c0004c11007844 */ /* 0x0005e40000000200 */
[----:B------:R-:W1:Y:S01]  /*41b0*/  MUFU.EX2 R114, R114 ;  /* 0x0000007200727308 */ /* 0x000e620000000800 */
[----:B0-----:R-:W-:-:S07]  /*41c0*/  FADD.FTZ R6, R88, R7 ;  /* 0x0000000758067221 */ /* 0x001fce0000010000 */
[----:B------:R-:W0:Y:S01]  /*41d0*/  MUFU.EX2 R115, R115 ;  /* 0x0000007300737308 */ /* 0x000e220000000800 */
[C---:B---3--:R-:W-:Y:S01]  /*41e0*/  F2FP.BF16.F32.PACK_AB R86, R89.reuse, R88 ;  /* 0x000000585956723e */ /* 0x048fe200000010ff */
[----:B------:R-:W-:-:S06]  /*41f0*/  FADD.FTZ R6, R89, R6 ;  /* 0x0000000659067221 */ /* 0x000fcc0000010000 */
[----:B------:R-:W-:Y:S01]  /*4200*/  MUFU.EX2 R118, R118 ;  /* 0x0000007600767308 */ /* 0x000fe20000000800 */
[----:B-1----:R-:W-:-:S07]  /*4210*/  FADD.FTZ R4, R114, R5 ;  /* 0x0000000572047221 */ /* 0x002fce0000010000 */
[----:B------:R-:W1:Y:S01]  /*4220*/  MUFU.EX2 R9, R92 ;  /* 0x0000005c00097308 */ /* 0x000e620000000800 */
[C---:B0-----:R-:W-:Y:S01]  /*4230*/  F2FP.BF16.F32.PACK_AB R85, R115.reuse, R114 ;  /* 0x000000727355723e */ /* 0x041fe200000010ff */
[----:B------:R-:W-:Y:S01]  /*4240*/  FADD.FTZ R5, R115, R4 ;  /* 0x0000000473057221 */ /* 0x000fe20000010000 */
[----:B-1----:R-:W-:-:S03]  /*4250*/  F2FP.BF16.F32.PACK_AB R87, R9, R118 ;  /* 0x000000760957723e */ /* 0x002fc600000010ff */
[----:B------:R-:W-:Y:S02]  /*4260*/  FADD.FTZ R118, R118, R5 ;  /* 0x0000000576767221 */ /* 0x000fe40000010000 */
[----:B------:R2:W-:Y:S02]  /*4270*/  STSM.16.M88.4 [R16+0xc000], R84 ;  /* 0x00c0005410007844 */ /* 0x0005e40000000200 */
[----:B------:R-:W-:Y:S01]  /*4280*/  FADD.FTZ R7, R9, R118 ;  /* 0x0000007609077221 */ /* 0x000fe20000010000 */
[----:B------:R0:W-:Y:S06]  /*4290*/  MEMBAR.ALL.CTA ;  /* 0x0000000000007992 */ /* 0x0001ec0000008000 */
[----:B0-----:R-:W0:Y:S02]  /*42a0*/  FENCE.VIEW.ASYNC.S ;  /* 0x00000000000073c6 */ /* 0x001e240000000000 */
[----:B0-----:R-:W-:Y:S01]  /*42b0*/  NOP ;  /* 0x0000000000007918 */ /* 0x001fe20000000000 */
        /* <DEDUP_REMOVED lines=23> */
.L_x_185:
[----:B------:R-:W-:Y:S01]  /*4430*/  UIADD3 UR38, UR27, 0x1, URZ ;  /* 0x000000011b267890 */ /* 0x000fe2000fffe03f */
[----:B------:R-:W-:-:S03]  /*4440*/  ISETP.NE.AND P3, PT, RZ, UR44, PT ;  /* 0x0000002cff007c0c */ /* 0x000fc6000bf65270 */
[----:B------:R-:W-:-:S04]  /*4450*/  UISETP.NE.AND UP0, UPT, UR38, 0x2, UPT ;  /* 0x000000022600788c */ /* 0x000fc8000bf05270 */
[----:B------:R-:W-:Y:S02]  /*4460*/  USEL UR37, URZ, 0x1, UP0 ;  /* 0x000000013f257887 */ /* 0x000fe40008000000 */
[----:B------:R-:W-:Y:S02]  /*4470*/  USEL UR38, UR38, URZ, UP0 ;  /* 0x0000003f26267287 */ /* 0x000fe40008000000 */
[----:B------:R-:W-:Y:S02]  /*4480*/  ULOP3.LUT UR37, UR20, UR37, URZ, 0x3c, !UPT ;  /* 0x0000002514257292 */ /* 0x000fe4000f8e3c3f */
[----:B0-----:R-:W-:Y:S10]  /*4490*/  @P3 BRA `(.L_x_177) ;  /* 0x00000000002c3947 */ /* 0x001ff40003800000 */
[----:B------:R-:W-:Y:S05]  /*44a0*/  @!P0 BRA `(.L_x_178) ;  /* 0x0000000000048947 */ /* 0x000fea0003800000 */
[----:B------:R-:W-:Y:S01]  /*44b0*/  BPT.TRAP 0x1 ;  /* 0x000000040000795c */ /* 0x000fe20000300000 */
.L_x_178:
[----:B------:R-:W-:Y:S01]  /*44c0*/  ULEA UR6, UR38, UR39, 0x3 ;  /* 0x0000002726067291 */ /* 0x000fe2000f8e183f */
[----:B------:R-:W-:-:S05]  /*44d0*/  IMAD.U32 R0, RZ, RZ, UR37 ;  /* 0x00000025ff007e24 */ /* 0x000fca000f8e00ff */
[----:B------:R-:W-:-:S04]  /*44e0*/  SHF.L.U32 R0, R0, 0x1f, RZ ;  /* 0x0000001f00007819 */ /* 0x000fc800000006ff */
[----:B------:R0:W1:Y:S01]  /*44f0*/  SYNCS.PHASECHK.TRANS64.TRYWAIT P2, [UR6+0x30830], R0 ;  /* 0x03083000ff0075a7 */ /* 0x0000620008040146 */
[----:B------:R-:W-:Y:S05]  /*4500*/  @!P0 BRA `(.L_x_179) ;  /* 0x0000000000048947 */ /* 0x000fea0003800000 */
[----:B------:R-:W-:Y:S01]  /*4510*/  BPT.TRAP 0x1 ;  /* 0x000000040000795c */ /* 0x000fe20000300000 */
.L_x_179:
[----:B-1----:R-:W-:Y:S05]  /*4520*/  @P2 BRA `(.L_x_177) ;  /* 0x0000000000082947 */ /* 0x002fea0003800000 */
[----:B------:R-:W1:Y:S02]  /*4530*/  SYNCS.PHASECHK.TRANS64.TRYWAIT P2, [UR6+0x30830], R0 ;  /* 0x03083000ff0075a7 */ /* 0x000e640008040146 */
[----:B-1----:R-:W-:Y:S05]  /*4540*/  @!P2 BRA `(.L_x_180) ;  /* 0x000000a0000ca947 */ /* 0x002fea0003800000 */
.L_x_177:
[----:B-1----:R-:W1:Y:S01]  /*4550*/  S2R R3, SR_TID.X ;  /* 0x0000000000037919 */ /* 0x002e620000002100 */
[----:B------:R-:W-:Y:S01]  /*4560*/  UIMAD UR6, UR38, 0x600, UR24 ;  /* 0x00000600260678a4 */ /* 0x000fe2000f8e0218 */
[----:B------:R-:W-:Y:S01]  /*4570*/  UMOV UR7, 0x40000040 ;  /* 0x4000004000077882 */ /* 0x000fe20000000000 */
[----:B------:R-:W-:Y:S02]  /*4580*/  UMOV UR11, 0x40000040 ;  /* 0x40000040000b7882 */ /* 0x000fe40000000000 */
[----:B------:R-:W-:Y:S02]  /*4590*/  UIADD3 UR10, UR6, 0x2, URZ ;  /* 0x00000002060a7890 */ /* 0x000fe4000fffe03f */
[----:B------:R-:W-:Y:S01]  /*45a0*/  UIADD3 UR14, UR6, 0x4, URZ ;  /* 0x00000004060e7890 */ /* 0x000fe2000fffe03f */
[----:B------:R-:W-:Y:S01]  /*45b0*/  UMOV UR15, 0x40000040 ;  /* 0x40000040000f7882 */ /* 0x000fe20000000000 */
[----:B------:R-:W-:Y:S01]  /*45c0*/  UIADD3 UR18, UR6, 0x6, URZ ;  /* 0x0000000606127890 */ /* 0x000fe2000fffe03f */
[----:B------:R-:W-:Y:S01]  /*45d0*/  UMOV UR19, 0x40000040 ;  /* 0x4000004000137882 */ /* 0x000fe20000000000 */
[----:B-1----:R-:W-:-:S05]  /*45e0*/  SHF.R.U32.HI R3, RZ, 0x7, R3 ;  /* 0x00000007ff037819 */ /* 0x002fca0000011603 */
[----:B0-----:R-:W-:-:S05]  /*45f0*/  VIADD R0, R3, 0x8 ;  /* 0x0000000803007836 */ /* 0x001fca0000000000 */
[----:B------:R0:W-:Y:S06]  /*4600*/  BAR.SYNC.DEFER_BLOCKING R0, 0x100 ;  /* 0x000400000000751d */ /* 0x0001ec0000010000 */
[----:B--2---:R-:W-:-:S06]  /*4610*/  WARPGROUP.ARRIVE ;  /* 0x00000000000079c5 */ /* 0x004fcc0000000000 */
        /* <DEDUP_REMOVED lines=11> */
[----:B0-----:R-:W-:Y:S05]  /*46d0*/  @P3 BRA `(.L_x_181) ;  /* 0x00000000002c3947 */ /* 0x001fea0003800000 */
[----:B------:R-:W-:Y:S05]  /*46e0*/  @!P0 BRA `(.L_x_182) ;  /* 0x0000000000048947 */ /* 0x000fea0003800000 */
[----:B------:R-:W-:Y:S01]  /*46f0*/  BPT.TRAP 0x1 ;  /* 0x000000040000795c */ /* 0x000fe20000300000 */
.L_x_182:
[----:B------:R-:W-:Y:S01]  /*4700*/  ULEA UR6, UR27, UR39, 0x3 ;  /* 0x000000271b067291 */ /* 0x000fe2000f8e183f */
[----:B------:R-:W-:-:S05]  /*4710*/  IMAD.U32 R0, RZ, RZ, UR20 ;  /* 0x00000014ff007e24 */ /* 0x000fca000f8e00ff */
[----:B------:R-:W-:-:S04]  /*4720*/  SHF.L.U32 R0, R0, 0x1f, RZ ;  /* 0x0000001f00007819 */ /* 0x000fc800000006ff */
[----:B------:R0:W1:Y:S01]  /*4730*/  SYNCS.PHASECHK.TRANS64.TRYWAIT P2, [UR6+0x30850], R0 ;  /* 0x03085000ff0075a7 */ /* 0x0000620008040146 */
[----:B------:R-:W-:Y:S05]  /*4740*/  @!P0 BRA `(.L_x_183) ;  /* 0x0000000000048947 */ /* 0x000fea0003800000 */
[----:B------:R-:W-:Y:S01]  /*4750*/  BPT.TRAP 0x1 ;  /* 0x000000040000795c */ /* 0x000fe20000300000 */
.L_x_183:
[----:B-1----:R-:W-:Y:S05]  /*4760*/  @P2 BRA `(.L_x_181) ;  /* 0x0000000000082947 */ /* 0x002fea0003800000 */
[----:B------:R-:W1:Y:S02]  /*4770*/  SYNCS.PHASECHK.TRANS64.TRYWAIT P2, [UR6+0x30850], R0 ;  /* 0x03085000ff0075a7 */ /* 0x000e640008040146 */
[----:B-1----:R-:W-:Y:S05]  /*4780*/  @!P2 BRA `(.L_x_184) ;  /* 0x0000009c0094a947 */ /* 0x002fea0003800000 */
.L_x_181:
[----:B------:R-:W-:Y:S01]  /*4790*/  UIADD3 UR7, UR25, 0x1e800, URZ ;  /* 0x0001e80019077890 */ /* 0x000fe2000fffe03f */
[----:B------:R-:W-:Y:S01]  /*47a0*/  WARPGROUP.ARRIVE ;  /* 0x00000000000079c5 */ /* 0x000fe20000000000 */
[----:B------:R-:W-:-:S05]  /*47b0*/  UIADD3 UR6, UR39, 0x400, URZ ;  /* 0x0000040027067890 */ /* 0x000fca000fffe03f */
[----:B------:R-:W1:Y:S01]  /*47c0*/  S2R R5, SR_TID.X ;  /* 0x0000000000057919 */ /* 0x000e620000002100 */
[----:B------:R-:W-:Y:S01]  /*47d0*/  USHF.R.U32.HI UR7, URZ, 0x4, UR7 ;  /* 0x000000043f077899 */ /* 0x000fe20008011607 */
[----:B------:R-:W-:Y:S01]  /*47e0*/  FMNMX.FTZ R8, R24, R9, !PT ;  /* 0x0000000918087209 */ /* 0x000fe20007810000 */
[----:B------:R-:W-:Y:S01]  /*47f0*/  USHF.R.U32.HI UR6, URZ, 0x4, UR6 ;  /* 0x000000043f067899 */ /* 0x000fe20008011606 */
[----:B------:R-:W-:Y:S01]  /*4800*/  IMAD.U32 R10, RZ, RZ, UR27 ;  /* 0x0000001bff0a7e24 */ /* 0x000fe2000f8e00ff */
[----:B------:R-:W-:Y:S02]  /*4810*/  ULOP3.LUT UR10, UR7, 0x3fff, URZ, 0xc0, !UPT ;  /* 0x00003fff070a7892 */ /* 0x000fe4000f8ec03f */
[----:B------:R-:W-:Y:S02]  /*4820*/  ULOP3.LUT UR7, UR6, 0x3fff, URZ, 0xc0, !UPT ;  /* 0x00003fff06077892 */ /* 0x000fe4000f8ec03f */
[----:B------:R-:W-:Y:S01]  /*4830*/  ULOP3.LUT UR6, UR10, 0x10000, URZ, 0xfc, !UPT ;  /* 0x000100000a067892 */ /* 0x000fe2000f8efc3f */
[----:B------:R-:W-:Y:S01]  /*4840*/  @!P1 LEA R10, R10, UR39, 0x3 ;  /* 0x000000270a0a9c11 */ /* 0x000fe2000f8e18ff */
[----:B------:R-:W-:Y:S01]  /*4850*/  UIMAD UR7, UR27, 0x600, UR7 ;  /* 0x000006001b0778a4 */ /* 0x000fe2000f8e0207 */
[----:B------:R-:W-:Y:S01]  /*4860*/  UMOV UR21, 0x40000040 ;  /* 0x4000004000157882 */ /* 0x000fe20000000000 */
[----:B------:R-:W-:-:S02]  /*4870*/  UMOV UR23, 0x40000040 ;  /* 0x4000004000177882 */ /* 0x000fc40000000000 */
[----:B------:R-:W-:Y:S01]  /*4880*/  @!P1 VIADD R10, R10, 0x30860 ;  /* 0x000308600a0a9836 */ /* 0x000fe20000000000 */
[----:B------:R-:W-:Y:S01]  /*4890*/  UMOV UR20, UR6 ;  /* 0x0000000600147c82 */ /* 0x000fe20008000000 */
[----:B------:R-:W-:Y:S01]  /*48a0*/  UMOV UR27, UR38 ;  /* 0x00000026001b7c82 */ /* 0x000fe20008000000 */
[----:B------:R-:W-:Y:S02]  /*48b0*/  UMOV UR22, UR7 ;  /* 0x0000000700167c82 */ /* 0x000fe40008000000 */
[----:B------:R-:W-:Y:S01]  /*48c0*/  HGMMA.64x64x16.F32.BF16 R120, gdesc[UR20].tnspB, R120, gsb0 ;  /* 0x40e00000147879f0 */ /* 0x000fe20008001878 */
[----:B------:R-:W-:Y:S01]  /*48d0*/  UIADD3 UR20, UR6, 0x2, URZ ;  /* 0x0000000206147890 */ /* 0x000fe2000fffe03f */
[----:B------:R-:W-:Y:S01]  /*48e0*/  @!P1 PRMT R10, RZ, 0x654, R10 ;  /* 0x00000654ff0a9816 */ /* 0x000fe2000000000a */
[----:B------:R-:W-:Y:S01]  /*48f0*/  UIADD3 UR22, UR7, 0x80, URZ ;  /* 0x0000008007167890 */ /* 0x000fe2000fffe03f */
[----:B------:R-:W-:Y:S01]  /*4900*/  UMOV UR21, 0x40000040 ;  /* 0x4000004000157882 */ /* 0x000fe20000000000 */
[----:B------:R-:W-:Y:S01]  /*4910*/  UMOV UR23, 0x40000040 ;  /* 0x4000004000177882 */ /* 0x000fe20000000000 */
[----:B-1----:R-:W-:-:S02]  /*4920*/  SHF.R.U32.HI R3, RZ, 0x7, R5 ;  /* 0x00000007ff037819 */ /* 0x002fc40000011605 */
[----:B------:R-:W-:Y:S01]  /*4930*/  ISETP.GE.U32.AND P2, PT, R5, 0x180, PT ;  /* 0x000001800500780c */ /* 0x000fe20003f46070 */
[----:B------:R-:W-:Y:S02]  /*4940*/  IMAD.U32 R5, RZ, RZ, UR38 ;  /* 0x00000026ff057e24 */ /* 0x000fe4000f8e00ff */
[----:B0-----:R-:W-:Y:S01]  /*4950*/  VIADD R0, R3, 0x9 ;  /* 0x0000000903007836 */ /* 0x001fe20000000000 */
[----:B------:R-:W-:Y:S02]  /*4960*/  FMNMX.FTZ R3, R25, R8, !PT ;  /* 0x0000000819037209 */ /* 0x000fe40007810000 */
[----:B------:R-:W-:Y:S02]  /*4970*/  @!P1 LEA R5, R5, UR39, 0x3 ;  /* 0x0000002705059c11 */ /* 0x000fe4000f8e18ff */
[----:B------:R-:W-:Y:S02]  /*4980*/  FMNMX.FTZ R8, R28, R3, !PT ;  /* 0x000000031c087209 */ /* 0x000fe40007810000 */
[----:B------:R-:W-:Y:S01]  /*4990*/  SEL R0, R0, 0x9, !P2 ;  /* 0x0000000900007807 */ /* 0x000fe20005000000 */
[----:B------:R-:W-:Y:S01]  /*49a0*/  @!P1 VIADD R3, R5, 0x30840 ;  /* 0x0003084005039836 */ /* 0x000fe20000000000 */
[----:B------:R-:W-:-:S02]  /*49b0*/  FMNMX.FTZ R5, R29, R8, !PT ;  /* 0x000000081d057209 */ /* 0x000fc40007810000 */
[----:B------:R-:W-:Y:S02]  /*49c0*/  ISETP.LT.AND P2, PT, RZ, UR28, PT ;  /* 0x0000001cff007c0c */ /* 0x000fe4000bf41270 */
        /* <DEDUP_REMOVED lines=76> */
[----:B------:R-:W-:Y:S01]  /*4e90*/  HGMMA.64x64x16.F32.BF16 R120, gdesc[UR20].tnspB, R120, gsb0 ;  /* 0x40e00000147879f0 */ /* 0x000fe20008001878 */
[----:B------:R-:W-:Y:S02]  /*4ea0*/  UMOV UR20, UR37 ;  /* 0x0000002500147c82 */ /* 0x000fe40008000000 */
        /* <DEDUP_REMOVED lines=191> */
[----:B------:R-:W-:Y:S01]  /*5aa0*/  FFMA.FTZ R118, R118, UR26, -R10 ;  /* 0x0000001a76767c23 */ /* 0x000fe2000801080a */
        /* <DEDUP_REMOVED lines=125> */
[----:B------:R-:W3:Y:S01]  /*6280*/  MUFU.EX2 R56, R56 ;  /* 0x0000003800387308 */ /* 0x000ee20000000800 */
[C---:B-1----:R-:W-:Y:S01]  /*6290*/  FADD.FTZ R15, R53.reuse, R50 ;  /* 0x00000032350f7221 */ /* 0x042fe20000010000 */
[----:B------:R-:W-:-:S06]  /*62a0*/  F2FP.BF16.F32.PACK_AB R50, R53, R52 ;  /* 0x000000343532723e */ /* 0x000fcc00000010ff */
[----:B------:R-:W1:Y:S01]  /*62b0*/  MUFU.EX2 R5, R5 ;  /* 0x0000000500057308 */ /* 0x000e620000000800 */
[C---:B--2---:R-:W-:Y:S01]  /*62c0*/  FADD.FTZ R54, R27.reuse, R54 ;  /* 0x000000361b367221 */ /* 0x044fe20000010000 */
[----:B------:R-:W-:-:S06]  /*62d0*/  F2FP.BF16.F32.PACK_AB R51, R27, R51 ;  /* 0x000000331b33723e */ /* 0x000fcc00000010ff */
[----:B------:R-:W2:Y:S01]  /*62e0*/  MUFU.EX2 R57, R57 ;  /* 0x0000003900397308 */ /* 0x000ea20000000800 */
[----:B---3--:R-:W-:-:S07]  /*62f0*/  FADD.FTZ R20, R56, R15 ;  /* 0x0000000f38147221 */ /* 0x008fce0000010000 */
[----:B------:R-:W3:Y:S01]  /*6300*/  MUFU.EX2 R30, R30 ;  /* 0x0000001e001e7308 */ /* 0x000ee20000000800 */
[----:B-1----:R-:W-:-:S07]  /*6310*/  FADD.FTZ R15, R5, R54 ;  /* 0x00000036050f7221 */ /* 0x002fce0000010000 */
[----:B------:R-:W1:Y:S01]  /*6320*/  MUFU.EX2 R60, R60 ;  /* 0x0000003c003c7308 */ /* 0x000e620000000800 */
[C---:B--2---:R-:W-:Y:S01]  /*6330*/  FADD.FTZ R21, R57.reuse, R20 ;  /* 0x0000001439157221 */ /* 0x044fe20000010000 */
[----:B------:R-:W-:-:S06]  /*6340*/  F2FP.BF16.F32.PACK_AB R56, R57, R56 ;  /* 0x000000383938723e */ /* 0x000fcc00000010ff */
[----:B------:R-:W2:Y:S01]  /*6350*/  MUFU.EX2 R59, R59 ;  /* 0x0000003b003b7308 */ /* 0x000ea20000000800 */
[C---:B---3--:R-:W-:Y:S01]  /*6360*/  FADD.FTZ R20, R30.reuse, R15 ;  /* 0x0000000f1e147221 */ /* 0x048fe20000010000 */
[----:B------:R-:W-:-:S06]  /*6370*/  F2FP.BF16.F32.PACK_AB R57, R30, R5 ;  /* 0x000000051e39723e */ /* 0x000fcc00000010ff */
[----:B------:R-:W3:Y:S01]  /*6380*/  MUFU.EX2 R61, R61 ;  /* 0x0000003d003d7308 */ /* 0x000ee20000000800 */
[----:B-1----:R-:W-:-:S07]  /*6390*/  FADD.FTZ R24, R60, R21 ;  /* 0x000000153c187221 */ /* 0x002fce0000010000 */
[----:B------:R-:W1:Y:S01]  /*63a0*/  MUFU.EX2 R31, R31 ;  /* 0x0000001f001f7308 */ /* 0x000e620000000800 */
[----:B--2---:R-:W-:-:S07]  /*63b0*/  FADD.FTZ R20, R59, R20 ;  /* 0x000000143b147221 */ /* 0x004fce0000010000 */
[----:B------:R-:W2:Y:S01]  /*63c0*/  MUFU.EX2 R64, R64 ;  /* 0x0000004000407308 */ /* 0x000ea20000000800 */
[C---:B---3--:R-:W-:Y:S01]  /*63d0*/  FADD.FTZ R7, R61.reuse, R24 ;  /* 0x000000183d077221 */ /* 0x048fe20000010000 */
[----:B------:R-:W-:-:S06]  /*63e0*/  F2FP.BF16.F32.PACK_AB R58, R61, R60 ;  /* 0x0000003c3d3a723e */ /* 0x000fcc00000010ff */
[----:B------:R-:W3:Y:S01]  /*63f0*/  MUFU.EX2 R4, R4 ;  /* 0x0000000400047308 */ /* 0x000ee20000000800 */
[C---:B-1----:R-:W-:Y:S01]  /*6400*/  FADD.FTZ R15, R31.reuse, R20 ;  /* 0x000000141f0f7221 */ /* 0x042fe20000010000 */
[----:B------:R-:W-:-:S06]  /*6410*/  F2FP.BF16.F32.PACK_AB R59, R31, R59 ;  /* 0x0000003b1f3b723e */ /* 0x000fcc00000010ff */
[----:B------:R-:W1:Y:S01]  /*6420*/  MUFU.EX2 R65, R65 ;  /* 0x0000004100417308 */ /* 0x000e620000000800 */
[----:B--2---:R-:W-:-:S07]  /*6430*/  FADD.FTZ R20, R64, R7 ;  /* 0x0000000740147221 */ /* 0x004fce0000010000 */
[----:B------:R-:W2:Y:S01]  /*6440*/  MUFU.EX2 R38, R38 ;  /* 0x0000002600267308 */ /* 0x000ea20000000800 */
[----:B---3--:R-:W-:-:S07]  /*6450*/  FADD.FTZ R15, R4, R15 ;  /* 0x0000000f040f7221 */ /* 0x008fce0000010000 */
        /* <DEDUP_REMOVED lines=58> */
[----:B------:R2:W4:Y:S01]  /*6800*/  MUFU.EX2 R28, R42 ;  /* 0x0000002a001c7308 */ /* 0x0005220000000800 */
[----:B---3--:R-:W-:-:S07]  /*6810*/  FADD.FTZ R5, R12, R5 ;  /* 0x000000050c057221 */ /* 0x008fce0000010000 */
[----:B------:R-:W3:Y:S01]  /*6820*/  MUFU.EX2 R92, R92 ;  /* 0x0000005c005c7308 */ /* 0x000ee20000000800 */
        /* <DEDUP_REMOVED lines=10> */
[----:B---3--:R-:W-:-:S02]  /*68d0*/  FADD.FTZ R6, R92, R7 ;  /* 0x000000075c067221 */ /* 0x008fc40000010000 */
[----:B------:R0:W-:Y:S04]  /*68e0*/  STSM.16.M88.4 [R22], R64 ;  /* 0x0000004016007844 */ /* 0x0001e80000000200 */
[----:B------:R0:W-:Y:S01]  /*68f0*/  STSM.16.M88.4 [R17+0x6000], R72 ;  /* 0x0060004811007844 */ /* 0x0001e20000000200 */
[----:B------:R-:W3:Y:S01]  /*6900*/  MUFU.EX2 R95, R95 ;  /* 0x0000005f005f7308 */ /* 0x000ee20000000800 */
[----:B-1----:R-:W-:Y:S02]  /*6910*/  FADD.FTZ R4, R91, R4 ;  /* 0x000000045b047221 */ /* 0x002fe40000010000 */
[----:B------:R0:W-:Y:S05]  /*6920*/  STSM.16.M88.4 [R16+0x6000], R80 ;  /* 0x0060005010007844 */ /* 0x0001ea0000000200 */
[----:B------:R-:W1:Y:S01]  /*6930*/  MUFU.EX2 R96, R96 ;  /* 0x0000006000607308 */ /* 0x000e620000000800 */
[C---:B--2---:R-:W-:Y:S01]  /*6940*/  FADD.FTZ R5, R93.reuse, R6 ;  /* 0x000000065d057221 */ /* 0x044fe20000010000 */
[----:B------:R-:W-:-:S06]  /*6950*/  F2FP.BF16.F32.PACK_AB R90, R93, R92 ;  /* 0x0000005c5d5a723e */ /* 0x000fcc00000010ff */
[----:B------:R-:W2:Y:S01]  /*6960*/  MUFU.EX2 R98, R98 ;  /* 0x0000006200627308 */ /* 0x000ea20000000800 */
[C---:B---3--:R-:W-:Y:S01]  /*6970*/  FADD.FTZ R7, R95.reuse, R4 ;  /* 0x000000045f077221 */ /* 0x048fe20000010000 */
[----:B------:R-:W-:-:S05]  /*6980*/  F2FP.BF16.F32.PACK_AB R91, R95, R91 ;  /* 0x0000005b5f5b723e */ /* 0x000fca00000010ff */
[----:B------:R0:W-:Y:S01]  /*6990*/  STSM.16.M88.4 [R2+0x2a800], R88 ;  /* 0x02a8005802007844 */ /* 0x0001e20000000200 */
        /* <DEDUP_REMOVED lines=19> */
[----:B------:R-:W-:-:S05]  /*6ad0*/  F2FP.BF16.F32.PACK_AB R99, R103, R102 ;  /* 0x000000666763723e */ /* 0x000fca00000010ff */
[----:B------:R0:W-:Y:S01]  /*6ae0*/  STSM.16.M88.4 [R19], R96 ;  /* 0x0000006013007844 */ /* 0x0001e20000000200 */
        /* <DEDUP_REMOVED lines=19> */
[----:B------:R-:W-:-:S05]  /*6c20*/  F2FP.BF16.F32.PACK_AB R107, R111, R11 ;  /* 0x0000000b6f6b723e */ /* 0x000fca00000010ff */
[----:B------:R0:W-:Y:S01]  /*6c30*/  STSM.16.M88.4 [R17+0xc000], R104 ;  /* 0x00c0006811007844 */ /* 0x0001e20000000200 */
[----:B------:R-:W1:Y:S01]  /*6c40*/  MUFU.EX2 R113, R113 ;  /* 0x0000007100717308 */ /* 0x000e620000000800 */
[----:B--2---:R-:W-:-:S07]  /*6c50*/  FADD.FTZ R4, R112, R5 ;  /* 0x0000000570047221 */ /* 0x004fce0000010000 */
[----:B------:R-:W2:Y:S01]  /*6c60*/  MUFU.EX2 R115, R115 ;  /* 0x0000007300737308 */ /* 0x000ea20000000800 */
[----:B---3--:R-:W-:-:S07]  /*6c70*/  FADD.FTZ R6, R13, R6 ;  /* 0x000000060d067221 */ /* 0x008fce0000010000 */
[----:B------:R-:W-:Y:S01]  /*6c80*/  MUFU.EX2 R116, R116 ;  /* 0x0000007400747308 */ /* 0x000fe20000000800 */
[C---:B-1----:R-:W-:Y:S01]  /*6c90*/  FADD.FTZ R5, R113.reuse, R4 ;  /* 0x0000000471057221 */ /* 0x042fe20000010000 */
[----:B------:R-:W-:Y:S01]  /*6ca0*/  F2FP.BF16.F32.PACK_AB R112, R113, R112 ;  /* 0x000000707170723e */ /* 0x000fe200000010ff */
[----:B------:R-:W-:-:S05]  /*6cb0*/  IMAD.MOV.U32 R4, RZ, RZ, R3 ;  /* 0x000000ffff047224 */ /* 0x000fca00078e0003 */
[----:B------:R-:W1:Y:S01]  /*6cc0*/  MUFU.EX2 R117, R117 ;  /* 0x0000007500757308 */ /* 0x000e620000000800 */
[C---:B--2---:R-:W-:Y:S01]  /*6cd0*/  FADD.FTZ R6, R115.reuse, R6 ;  /* 0x0000000673067221 */ /* 0x044fe20000010000 */
[----:B------:R-:W-:-:S06]  /*6ce0*/  F2FP.BF16.F32.PACK_AB R113, R115, R13 ;  /* 0x0000000d7371723e */ /* 0x000fcc00000010ff */
[----:B------:R-:W2:Y:S08]  /*6cf0*/  MUFU.EX2 R15, R118 ;  /* 0x00000076000f7308 */ /* 0x000eb00000000800 */
[----:B------:R-:W3:Y:S01]  /*6d00*/  MUFU.EX2 R10, R10 ;  /* 0x0000000a000a7308 */ /* 0x000ee20000000800 */
[----:B-1----:R-:W-:Y:S01]  /*6d10*/  F2FP.BF16.F32.PACK_AB R114, R117, R116 ;  /* 0x000000747572723e */ /* 0x002fe200000010ff */
[----:B------:R-:W-:Y:S01]  /*6d20*/  FADD.FTZ R116, R116, R5 ;  /* 0x0000000574747221 */ /* 0x000fe20000010000 */
[----:B--2---:R-:W-:-:S03]  /*6d30*/  FADD.FTZ R7, R15, R6 ;  /* 0x000000060f077221 */ /* 0x004fc60000010000 */
[----:B------:R-:W-:Y:S01]  /*6d40*/  FADD.FTZ R6, R117, R116 ;  /* 0x0000007475067221 */ /* 0x000fe20000010000 */
[C---:B---3--:R-:W-:Y:S01]  /*6d50*/  F2FP.BF16.F32.PACK_AB R115, R10.reuse, R15 ;  /* 0x0000000f0a73723e */ /* 0x048fe200000010ff */
[----:B------:R-:W-:-:S04]  /*6d60*/  FADD.FTZ R7, R10, R7 ;  /* 0x000000070a077221 */ /* 0x000fc80000010000 */
[----:B------:R0:W-:Y:S01]  /*6d70*/  STSM.16.M88.4 [R16+0xc000], R112 ;  /* 0x00c0007010007844 */ /* 0x0001e20000000200 */
[----:B------:R1:W-:Y:S06]  /*6d80*/  MEMBAR.ALL.CTA ;  /* 0x0000000000007992 */ /* 0x0003ec0000008000 */
[----:B-1----:R-:W1:Y:S02]  /*6d90*/  FENCE.VIEW.ASYNC.S ;  /* 0x00000000000073c6 */ /* 0x002e640000000000 */
[----:B-1----:R-:W-:Y:S01]  /*6da0*/  NOP ;  /* 0x0000000000007918 */ /* 0x002fe20000000000 */
[----:B------:R-:W-:Y:S05]  /*6db0*/  @P2 BRA `(.L_x_185) ;  /* 0xffffffd4009c2947 */ /* 0x000fea000383ffff */
.L_x_176:
[----:B------:R-:W-:Y:S06]  /*6dc0*/  BAR.ARV 0x8, 0x200 ;  /* 0x0208000000007b1d */ /* 0x000fec0000002000 */
[----:B------:R-:W-:Y:S05]  /*6dd0*/  @!P0 BRA `(.L_x_186) ;  /* 0x0000000000048947 */ /* 0x000fea0003800000 */
[----:B------:R-:W-:Y:S01]  /*6de0*/  BPT.TRAP 0x1 ;  /* 0x000000040000795c */ /* 0x000fe20000300000 */
.L_x_186:
[----:B------:R-:W-:Y:S01]  /*6df0*/  ULEA UR12, UR38, UR39, 0x3 ;  /* 0x00000027260c7291 */ /* 0x000fe2000f8e183f */
[----:B------:R-:W-:-:S05]  /*6e00*/  IMAD.U32 R4, RZ, RZ, UR37 ;  /* 0x00000025ff047e24 */ /* 0x000fca000f8e00ff */
[----:B------:R-:W-:-:S04]  /*6e10*/  SHF.L.U32 R4, R4, 0x1f, RZ ;  /* 0x0000001f04047819 */ /* 0x000fc800000006ff */
[----:B------:R1:W3:Y:S01]  /*6e20*/  SYNCS.PHASECHK.TRANS64.TRYWAIT P2, [UR12+0x30850], R4 ;  /* 0x03085004ff0075a7 */ /* 0x0002e2000804014c */
[----:B------:R-:W-:Y:S05]  /*6e30*/  @!P0 BRA `(.L_x_187) ;  /* 0x0000000000048947 */ /* 0x000fea0003800000 */
[----:B------:R-:W-:Y:S01]  /*6e40*/  BPT.TRAP 0x1 ;  /* 0x000000040000795c */ /* 0x000fe20000300000 */
.L_x_187:
[----:B---3--:R-:W-:Y:S05]  /*6e50*/  @P2 BRA `(.L_x_188) ;  /* 0x0000000000082947 */ /* 0x008fea0003800000 */
[----:B------:R-:W3:Y:S02]  /*6e60*/  SYNCS.PHASECHK.TRANS64.TRYWAIT P0, [UR12+0x30850], R4 ;  /* 0x03085004ff0075a7 */ /* 0x000ee4000800014c */
[----:B---3--:R-:W-:Y:S05]  /*6e70*/  @!P0 BRA `(.L_x_189) ;  /* 0x0000007400f08947 */ /* 0x008fea0003800000 */
.L_x_188:
[----:B------:R-:W-:Y:S01]  /*6e80*/  UIADD3 UR39, UR39, 0x400, URZ ;  /* 0x0000040027277890 */ /* 0x000fe2000fffe03f */
[----:B------:R-:W-:Y:S01]  /*6e90*/  WARPGROUP.ARRIVE ;  /* 0x00000000000079c5 */ /* 0x000fe20000000000 */
[----:B------:R-:W-:Y:S01]  /*6ea0*/  UIADD3 UR25, UR25, 0x1e800, URZ ;  /* 0x0001e80019197890 */ /* 0x000fe2000fffe03f */
[----:B---3--:R-:W3:Y:S01]  /*6eb0*/  SHFL.BFLY PT, R5, R6, 0x2, 0x1f ;  /* 0x0c401f0006057f89 */ /* 0x008ee200000e0000 */
[----:B------:R-:W-:Y:S01]  /*6ec0*/  USHF.R.U32.HI UR39, URZ, 0x4, UR39 ;  /* 0x000000043f277899 */ /* 0x000fe20008011627 */
[----:B------:R-:W-:Y:S01]  /*6ed0*/  IMAD.U32 R10, RZ, RZ, UR12 ;  /* 0x0000000cff0a7e24 */ /* 0x000fe2000f8e00ff */
[----:B------:R-:W-:Y:S01]  /*6ee0*/  USHF.R.U32.HI UR25, URZ, 0x4, UR25 ;  /* 0x000000043f197899 */ /* 0x000fe20008011619 */
[----:B-1----:R-:W1:Y:S01]  /*6ef0*/  SHFL.BFLY PT, R4, R7, 0x2, 0x1f ;  /* 0x0c401f0007047f89 */ /* 0x002e6200000e0000 */
[----:B------:R-:W-:Y:S01]  /*6f00*/  ULOP3.LUT UR6, UR39, 0x3fff, URZ, 0xc0, !UPT ;  /* 0x00003fff27067892 */ /* 0x000fe2000f8ec03f */
[----:B------:R-:W-:Y:S01]  /*6f10*/  @!P1 VIADD R10, R10, 0x30860 ;  /* 0x000308600a0a9836 */ /* 0x000fe20000000000 */
[----:B------:R-:W-:Y:S01]  /*6f20*/  ULOP3.LUT UR4, UR25, 0x3fff, URZ, 0xc0, !UPT ;  /* 0x00003fff19047892 */ /* 0x000fe2000f8ec03f */
[----:B------:R-:W-:Y:S01]  /*6f30*/  IMAD.MOV.U32 R25, RZ, RZ, -0x800000 ;  /* 0xff800000ff197424 */ /* 0x000fe200078e00ff */
[----:B------:R-:W-:Y:S01]  /*6f40*/  UIMAD UR6, UR38, 0x600, UR6 ;  /* 0x00000600260678a4 */ /* 0x000fe2000f8e0206 */
[----:B------:R-:W-:Y:S01]  /*6f50*/  IMAD.MOV.U32 R24, RZ, RZ, -0x800000 ;  /* 0xff800000ff187424 */ /* 0x000fe200078e00ff */
[----:B------:R-:W-:Y:S01]  /*6f60*/  ULOP3.LUT UR4, UR4, 0x10000, URZ, 0xfc, !UPT ;  /* 0x0001000004047892 */ /* 0x000fe2000f8efc3f */
[----:B------:R-:W-:Y:S01]  /*6f70*/  @!P1 PRMT R10, RZ, 0x654, R10 ;  /* 0x00000654ff0a9816 */ /* 0x000fe2000000000a */
[----:B------:R-:W-:Y:S01]  /*6f80*/  UMOV UR7, 0x40000040 ;  /* 0x4000004000077882 */ /* 0x000fe20000000000 */
[----:B------:R-:W-:Y:S01]  /*6f90*/  UMOV UR5, 0x40000040 ;  /* 0x4000004000057882 */ /* 0x000fe20000000000 */
[----:B------:R-:W-:-:S02]  /*6fa0*/  UIADD3 UR10, UR6, 0x80, URZ ;  /* 0x00000080060a7890 */ /* 0x000fc4000fffe03f */
[----:B------:R-:W-:Y:S01]  /*6fb0*/  UIADD3 UR8, UR4, 0x2, URZ ;  /* 0x0000000204087890 */ /* 0x000fe2000fffe03f */
[----:B------:R-:W-:Y:S02]  /*6fc0*/  UMOV UR11, 0x40000040 ;  /* 0x40000040000b7882 */ /* 0x000fe40000000000 */
[----:B------:R-:W-:Y:S01]  /*6fd0*/  HGMMA.64x64x16.F32.BF16 R120, gdesc[UR4].tnspB, R120, gsb0 ;  /* 0x40e00000047879f0 */ /* 0x000fe20008001878 */
[----:B------:R-:W-:Y:S01]  /*6fe0*/  UMOV UR9, 0x40000040 ;  /* 0x4000004000097882 */ /* 0x000fe20000000000 */
[----:B------:R-:W-:Y:S01]  /*6ff0*/  UMOV UR7, 0x40000040 ;  /* 0x4000004000077882 */ /* 0x000fe20000000000 */
[----:B------:R-:W-:Y:S01]  /*7000*/  UMOV UR5, 0x40000040 ;  /* 0x4000004000057882 */ /* 0x000fe20000000000 */
[----:B---3--:R-:W-:Y:S01]  /*7010*/  FADD.FTZ R5, R5, R6 ;  /* 0x0000000605057221 */ /* 0x008fe20000010000 */
[----:B------:R-:W-:Y:S02]  /*7020*/  UIADD3 UR38, UR38, 0x1, URZ ;  /* 0x0000000126267890 */ /* 0x000fe4000fffe03f */
[----:B------:R-:W-:Y:S01]  /*7030*/  UIADD3 UR45, UR45, 0x1, URZ ;  /* 0x000000012d2d7890 */ /* 0x000fe2000fffe03f */
[----:B-1----:R-:W-:Y:S01]  /*7040*/  FADD.FTZ R8, R4, R7 ;  /* 0x0000000704087221 */ /* 0x002fe20000010000 */
[----:B------:R-:W-:Y:S01]  /*7050*/  IMAD.MOV.U32 R7, RZ, RZ, RZ ;  /* 0x000000ffff077224 */ /* 0x000fe200078e00ff */
[----:B------:R-:W1:Y:S01]  /*7060*/  SHFL.BFLY PT, R4, R5, 0x1, 0x1f ;  /* 0x0c201f0005047f89 */ /* 0x000e6200000e0000 */
[----:B------:R-:W-:-:S03]  /*7070*/  UISETP.NE.AND UP0, UPT, UR38, 0x2, UPT ;  /* 0x000000022600788c */ /* 0x000fc6000bf05270 */
[----:B------:R-:W3:Y:S01]  /*7080*/  SHFL.BFLY PT, R9, R8, 0x1, 0x1f ;  /* 0x0c201f0008097f89 */ /* 0x000ee200000e0000 */
[----:B------:R-:W-:Y:S01]  /*7090*/  USEL UR38, UR38, URZ, UP0 ;  /* 0x0000003f26267287 */ /* 0x000fe20008000000 */
[----:B-1----:R-:W-:Y:S01]  /*70a0*/  FADD.FTZ R11, R5, R4 ;  /* 0x00000004050b7221 */ /* 0x002fe20000010000 */
[----:B------:R-:W-:Y:S01]  /*70b0*/  MOV R4, RZ ;  /* 0x000000ff00047202 */ /* 0x000fe20000000f00 */
[----:B------:R-:W-:Y:S02]  /*70c0*/  IMAD.U32 R5, RZ, RZ, UR26 ;  /* 0x0000001aff057e24 */ /* 0x000fe4000f8e00ff */
[----:B---3--:R-:W-:Y:S01]  /*70d0*/  FADD.FTZ R12, R8, R9 ;  /* 0x00000009080c7221 */ /* 0x008fe20000010000 */
[----:B------:R-:W-:Y:S01]  /*70e0*/  FSETP.NE.FTZ.AND P0, PT, R11, RZ, PT ;  /* 0x000000ff0b00720b */ /* 0x000fe20003f15000 */
[----:B------:R-:W-:-:S03]  /*70f0*/  IMAD.U32 R8, RZ, RZ, UR26 ;  /* 0x0000001aff087e24 */ /* 0x000fc6000f8e00ff */
[----:B------:R-:W-:-:S09]  /*7100*/  FSETP.NE.FTZ.AND P2, PT, R12, RZ, PT ;  /* 0x000000ff0c00720b */ /* 0x000fd20003f55000 */
[----:B------:R-:W1:Y:S01]  /*7110*/  @P0 MUFU.LG2 R6, R11 ;  /* 0x0000000b00060308 */ /* 0x000e620000000c00 */
[----:B------:R-:W-:-:S07]  /*7120*/  @P0 FMUL.FTZ R5, R5, 0.69314718246459960938 ;  /* 0x3f31721805050820 */ /* 0x000fce0000410000 */
[----:B------:R-:W3:Y:S08]  /*7130*/  @P2 MUFU.LG2 R9, R12 ;  /* 0x0000000c00092308 */ /* 0x000ef00000000c00 */
[----:B------:R4:W5:Y:S01]  /*7140*/  @P0 MUFU.RCP R4, R11 ;  /* 0x0000000b00040308 */ /* 0x0009620000001000 */
[----:B-1----:R-:W-:-:S04]  /*7150*/  @P0 FMUL.FTZ R6, R6, 0.69314718246459960938 ;  /* 0x3f31721806060820 */ /* 0x002fc80000410000 */
[----:B------:R-:W-:Y:S01]  /*7160*/  @P0 FFMA.FTZ R25, R5, R0, R6 ;  /* 0x0000000005190223 */ /* 0x000fe20000010006 */
[----:B------:R-:W-:Y:S01]  /*7170*/  PLOP3.LUT P0, PT, PT, PT, PT, 0x8, 0x0 ;  /* 0x000000000000781c */ /* 0x000fe20003f0e170 */
[----:B------:R-:W-:Y:S02]  /*7180*/  WARPGROUP.DEPBAR.LE gsb0, 0x0 ;  /* 0x00008000000079c5 */ /* 0x000fe40000010000 */
[----:B------:R-:W-:Y:S01]  /*7190*/  WARPGROUP.ARRIVE ;  /* 0x00000000000079c5 */ /* 0x000fe20000000000 */
[----:B------:R1:W2:Y:S01]  /*71a0*/  @P2 MUFU.RCP R7, R12 ;  /* 0x0000000c00072308 */ /* 0x0002a20000001000 */
[----:B----4-:R-:W-:Y:S01]  /*71b0*/  @P2 FMUL.FTZ R11, R8, 0.69314718246459960938 ;  /* 0x3f317218080b2820 */ /* 0x010fe20000410000 */
[----:B---3--:R-:W-:-:S03]  /*71c0*/  @P2 FMUL.FTZ R8, R9, 0.69314718246459960938 ;  /* 0x3f31721809082820 */ /* 0x008fc60000410000 */
[----:B------:R-:W-:Y:S01]  /*71d0*/  HGMMA.64x64x16.F32.BF16 R120, gdesc[UR8].tnspB, R120, gsb0 ;  /* 0x40e00000087879f0 */ /* 0x000fe20008001878 */
[----:B------:R-:W-:Y:S01]  /*71e0*/  UIADD3 UR10, UR6, 0x100, URZ ;  /* 0x00000100060a7890 */ /* 0x000fe2000fffe03f */
[----:B------:R-:W-:Y:S01]  /*71f0*/  @P2 FFMA.FTZ R24, R11, R3, R8 ;  /* 0x000000030b182223 */ /* 0x000fe20000010008 */
        /* <DEDUP_REMOVED lines=59> */
[----:B------:R-:W-:Y:S02]  /*75b0*/  UIADD3 UR6, UR6, 0x580, URZ ;  /* 0x0000058006067890 */ /* 0x000fe4000fffe03f */
[----:B------:R-:W-:Y:S01]  /*75c0*/  UIADD3 UR4, UR4, 0xc06, URZ ;  /* 0x00000c0604047890 */ /* 0x000fe2000fffe03f */
[----:B------:R-:W-:Y:S02]  /*75d0*/  WARPGROUP.DEPBAR.LE gsb0, 0x0 ;  /* 0x00008000000079c5 */ /* 0x000fe40000010000 */
[----:B------:R-:W-:-:S06]  /*75e0*/  WARPGROUP.ARRIVE ;  /* 0x00000000000079c5 */ /* 0x000fcc0000000000 */
[----:B------:R-:W-:Y:S03]  /*75f0*/  HGMMA.64x64x16.F32.BF16 R120, gdesc[UR8].tnspB, R120, gsb0 ;  /* 0x40e00000087879f0 */ /* 0x000fe60008001878 */
[----:B------:R-:W-:Y:S02]  /*7600*/  WARPGROUP.DEPBAR.LE gsb0, 0x0 ;  /* 0x00008000000079c5 */ /* 0x000fe40000010000 */
[----:B------:R-:W-:-:S06]  /*7610*/  WARPGROUP.ARRIVE ;  /* 0x00000000000079c5 */ /* 0x000fcc0000000000 */
[----:B------:R-:W-:Y:S01]  /*7620*/  HGMMA.64x64x16.F32.BF16 R120, gdesc[UR4].tnspB, R120, gsb0 ;  /* 0x40e00000047879f0 */ /* 0x000fe20008001878 */
[----:B------:R-:W-:-:S04]  /*7630*/  USEL UR4, URZ, 0x1, UP0 ;  /* 0x000000013f047887 */ /* 0x000fc80008000000 */
[----:B------:R-:W-:Y:S01]  /*7640*/  ULOP3.LUT UR37, UR37, UR4, URZ, 0x3c, !UPT ;  /* 0x0000000425257292 */ /* 0x000fe2000f8e3c3f */
[----:B------:R-:W-:Y:S02]  /*7650*/  WARPGROUP.DEPBAR.LE gsb0, 0x0 ;  /* 0x00008000000079c5 */ /* 0x000fe40000010000 */
[----:B------:R3:W-:Y:S01]  /*7660*/  @!P1 SYNCS.ARRIVE.TRANS64.RED.A1T0 RZ, [R10+URZ], RZ ;  /* 0x000000ff0aff99a7 */ /* 0x0007e2000810043f */
[-C--:B-----5:R-:W-:Y:S01]  /*7670*/  FMUL.FTZ R54, R120, R4.reuse ;  /* 0x0000000478367220 */ /* 0x0a0fe20000410000 */
[-C--:B------:R-:W-:Y:S01]  /*7680*/  FMUL.FTZ R53, R121, R4.reuse ;  /* 0x0000000479357220 */ /* 0x080fe20000410000 */
[-C--:B0-----:R-:W-:Y:S01]  /*7690*/  FMUL.FTZ R50, R124, R4.reuse ;  /* 0x000000047c327220 */ /* 0x081fe20000410000 */
[-C--:B------:R-:W-:Y:S01]  /*76a0*/  FMUL.FTZ R49, R125, R4.reuse ;  /* 0x000000047d317220 */ /* 0x080fe20000410000 */
[-C--:B------:R-:W-:Y:S01]  /*76b0*/  FMUL.FTZ R46, R128, R4.reuse ;  /* 0x00000004802e7220 */ /* 0x080fe20000410000 */
[-C--:B------:R-:W-:Y:S01]  /*76c0*/  FMUL.FTZ R45, R129, R4.reuse ;  /* 0x00000004812d7220 */ /* 0x080fe20000410000 */
[-C--:B------:R-:W-:Y:S01]  /*76d0*/  FMUL.FTZ R42, R132, R4.reuse ;  /* 0x00000004842a7220 */ /* 0x080fe20000410000 */
[-C--:B------:R-:W-:Y:S01]  /*76e0*/  FMUL.FTZ R41, R133, R4.reuse ;  /* 0x0000000485297220 */ /* 0x080fe20000410000 */
[-C--:B------:R-:W-:Y:S01]  /*76f0*/  FMUL.FTZ R37, R136, R4.reuse ;  /* 0x0000000488257220 */ /* 0x080fe20000410000 */
[-C--:B-1----:R-:W-:Y:S01]  /*7700*/  FMUL.FTZ R12, R137, R4.reuse ;  /* 0x00000004890c7220 */ /* 0x082fe20000410000 */
[-C--:B------:R-:W-:Y:S01]  /*7710*/  FMUL.FTZ R35, R140, R4.reuse ;  /* 0x000000048c237220 */ /* 0x080fe20000410000 */
[-C--:B------:R-:W-:Y:S01]  /*7720*/  FMUL.FTZ R14, R141, R4.reuse ;  /* 0x000000048d0e7220 */ /* 0x080fe20000410000 */
[-C--:B------:R-:W-:Y:S01]  /*7730*/  FMUL.FTZ R34, R144, R4.reuse ;  /* 0x0000000490227220 */ /* 0x080fe20000410000 */
[-C--:B------:R-:W-:Y:S01]  /*7740*/  FMUL.FTZ R33, R145, R4.reuse ;  /* 0x0000000491217220 */ /* 0x080fe20000410000 */
[-C--:B------:R-:W-:Y:S01]  /*7750*/  FMUL.FTZ R26, R148, R4.reuse ;  /* 0x00000004941a7220 */ /* 0x080fe20000410000 */
[----:B------:R-:W-:Y:S01]  /*7760*/  FMUL.FTZ R3, R149, R4 ;  /* 0x0000000495037220 */ /* 0x000fe20000410000 */
[-C--:B--2---:R-:W-:Y:S01]  /*7770*/  FMUL.FTZ R52, R122, R7.reuse ;  /* 0x000000077a347220 */ /* 0x084fe20000410000 */
        /* <DEDUP_REMOVED lines=14> */
[----:B---3--:R-:W-:-:S07]  /*7860*/  FMUL.FTZ R151, R151, R7 ;  /* 0x0000000797977220 */ /* 0x008fce0000410000 */
.L_x_169:
[----:B------:R-:W0:Y:S08]  /*7870*/  S2UR UR4, SR_CgaCtaId ;  /* 0x00000000000479c3 */ /* 0x000e300000008800 */
[----:B------:R-:W-:Y:S06]  /*7880*/  BAR.SYNC.DEFER_BLOCKING 0x5, 0x200 ;  /* 0x0148000000007b1d */ /* 0x000fec0000010000 */
[----:B------:R-:W-:Y:S01]  /*7890*/  UMOV UR39, 0x400 ;  /* 0x0000040000277882 */ /* 0x000fe20000000000 */
[----:B------:R-:W-:Y:S01]  /*78a0*/  BSSY B0, `(.L_x_190) ;  /* 0x0000197000007945 */ /* 0x000fe20003800000 */
[----:B0-----:R-:W-:-:S09]  /*78b0*/  ULEA UR39, UR4, UR39, 0x18 ;  /* 0x0000002704277291 */ /* 0x001fd2000f8ec03f */
[----:B------:R-:W0:Y:S02]  /*78c0*/  LDS.128 R28, [UR39+0x308d0] ;  /* 0x0308d027ff1c7984 */ /* 0x000e240008000c00 */
[----:B0-----:R-:W-:Y:S02]  /*78d0*/  R2UR UR6, R29 ;  /* 0x000000001d0672ca */ /* 0x001fe400000e0000 */
[----:B------:R-:W-:Y:S01]  /*78e0*/  R2UR UR5, R30 ;  /* 0x000000001e0572ca */ /* 0x000fe200000e0000 */
[----:B------:R-:W-:Y:S06]  /*78f0*/  BAR.ARV 0x4, 0x200 ;  /* 0x0108000000007b1d */ /* 0x000fec0000002000 */
[----:B------:R-:W-:Y:S08]  /*7900*/  @P0 BRA `(.L_x_191) ;  /* 0x0000000c00cc0947 */ /* 0x000ff00003800000 */
[----:B------:R-:W2:Y:S01]  /*7910*/  LDL R4, [R1+0x8] ;  /* 0x0000080001047983 */ /* 0x000ea20000100800 */
[----:B------:R-:W0:Y:S01]  /*7920*/  S2UR UR4, SR_SWINHI ;  /* 0x00000000000479c3 */ /* 0x000e220000002f00 */
[----:B------:R-:W-:Y:S02]  /*7930*/  F2FP.BF16.F32.PACK_AB R12, R12, R37 ;  /* 0x000000250c0c723e */ /* 0x000fe400000010ff */
[----:B------:R-:W-:Y:S01]  /*7940*/  F2FP.BF16.F32.PACK_AB R13, R13, R38 ;  /* 0x000000260d0d723e */ /* 0x000fe200000010ff */
[----:B------:R-:W3:Y:S01]  /*7950*/  LDL R56, [R1+0x4] ;  /* 0x0000040001387983 */ /* 0x000ee20000100800 */
[----:B------:R-:W-:Y:S02]  /*7960*/  F2FP.BF16.F32.PACK_AB R14, R14, R35 ;  /* 0x000000230e0e723e */ /* 0x000fe400000010ff */
[----:B------:R-:W-:Y:S02]  /*7970*/  F2FP.BF16.F32.PACK_AB R15, R15, R36 ;  /* 0x000000240f0f723e */ /* 0x000fe400000010ff */
[----:B------:R-:W-:-:S02]  /*7980*/  F2FP.BF16.F32.PACK_AB R148, R33, R34 ;  /* 0x000000222194723e */ /* 0x000fc400000010ff */
[----:B------:R-:W-:Y:S01]  /*7990*/  F2FP.BF16.F32.PACK_AB R149, R27, R32 ;  /* 0x000000201b95723e */ /* 0x000fe200000010ff */
[----:B------:R-:W-:Y:S01]  /*79a0*/  USHF.L.U32 UR16, UR40, 0x2, URZ ;  /* 0x0000000228107899 */ /* 0x000fe2000800063f */
[----:B------:R-:W-:Y:S01]  /*79b0*/  F2FP.BF16.F32.PACK_AB R150, R3, R26 ;  /* 0x0000001a0396723e */ /* 0x000fe200000010ff */
[----:B------:R-:W-:Y:S01]  /*79c0*/  USHF.L.U64.HI UR18, UR40, 0x2, UR41 ;  /* 0x0000000228127899 */ /* 0x000fe20008010229 */
[----:B------:R-:W-:Y:S01]  /*79d0*/  F2FP.BF16.F32.PACK_AB R151, R151, R0 ;  /* 0x000000009797723e */ /* 0x000fe200000010ff */
[----:B------:R-:W1:Y:S08]  /*79e0*/  LDC R33, c[0x0][0xbe8] ;  /* 0x0002fa00ff217b82 */ /* 0x000e700000000800 */
[----:B------:R-:W-:Y:S01]  /*79f0*/  BAR.SYNC.DEFER_BLOCKING 0x1, 0x180 ;  /* 0x0046000000007b1d */ /* 0x000fe20000010000 */
[----:B------:R-:W-:-:S05]  /*7a00*/  USHF.R.S32.HI UR17, URZ, 0x1f, UR43 ;  /* 0x0000001f3f117899 */ /* 0x000fca000801142b */
[----:B------:R-:W-:Y:S01]  /*7a10*/  ULDC.64 UR10, c[0x0][0xc08] ;  /* 0x00030200000a7ab9 */ /* 0x000fe20000000a00 */
[----:B------:R-:W-:Y:S01]  /*7a20*/  UMOV UR8, UR39 ;  /* 0x0000002700087c82 */ /* 0x000fe20008000000 */
[----:B0-----:R-:W-:Y:S01]  /*7a30*/  UMOV UR9, UR4 ;  /* 0x0000000400097c82 */ /* 0x001fe20008000000 */
[----:B------:R-:W-:Y:S01]  /*7a40*/  ULDC.64 UR12, c[0x0][0xb90] ;  /* 0x0002e400000c7ab9 */ /* 0x000fe20000000a00 */
[----:B------:R-:W-:Y:S01]  /*7a50*/  IMAD.U32 R20, RZ, RZ, UR8 ;  /* 0x00000008ff147e24 */ /* 0x000fe2000f8e00ff */
[----:B------:R-:W-:Y:S01]  /*7a60*/  ULDC.64 UR14, c[0x0][0xb98] ;  /* 0x0002e600000e7ab9 */ /* 0x000fe20000000a00 */
[----:B------:R-:W-:Y:S01]  /*7a70*/  IMAD.U32 R21, RZ, RZ, UR9 ;  /* 0x00000009ff157e24 */ /* 0x000fe2000f8e00ff */
[----:B------:R-:W-:Y:S02]  /*7a80*/  ULDC.64 UR8, c[0x0][0xc00] ;  /* 0x0003000000087ab9 */ /* 0x000fe40000000a00 */
[----:B------:R-:W-:-:S04]  /*7a90*/  UISETP.NE.U32.AND UP0, UPT, UR8, URZ, UPT ;  /* 0x0000003f0800728c */ /* 0x000fc8000bf05070 */
[----:B------:R-:W-:Y:S02]  /*7aa0*/  UISETP.NE.AND.EX UP0, UPT, UR9, URZ, UPT, UP0 ;  /* 0x0000003f0900728c */ /* 0x000fe4000bf05300 */
[----:B------:R-:W-:-:S04]  /*7ab0*/  UIADD3 UR4, UP1, UR16, UR8, URZ ;  /* 0x0000000810047290 */ /* 0x000fc8000ff3e03f */
[----:B------:R-:W-:Y:S02]  /*7ac0*/  UIADD3.X UR7, UR18, UR9, URZ, UP1, !UPT ;  /* 0x0000000912077290 */ /* 0x000fe40008ffe43f */
[----:B------:R-:W-:-:S04]  /*7ad0*/  IMAD.U32 R26, RZ, RZ, UR4 ;  /* 0x00000004ff1a7e24 */ /* 0x000fc8000f8e00ff */
[----:B------:R-:W-:Y:S02]  /*7ae0*/  IMAD.U32 R27, RZ, RZ, UR7 ;  /* 0x00000007ff1b7e24 */ /* 0x000fe4000f8e00ff */
[----:B--2---:R-:W-:-:S03]  /*7af0*/  IMAD.WIDE R4, R4, 0x2, R20 ;  /* 0x0000000204047825 */ /* 0x004fc600078e0214 */
[C---:B------:R-:W-:Y:S02]  /*7b00*/  IADD3 R9, P1, R4.reuse, 0x40, RZ ;  /* 0x0000004004097810 */ /* 0x040fe40007f3e0ff */
[C---:B------:R-:W-:Y:S02]  /*7b10*/  IADD3 R11, P2, R4.reuse, 0x20, RZ ;  /* 0x00000020040b7810 */ /* 0x040fe40007f5e0ff */
[C---:B------:R-:W-:Y:S02]  /*7b20*/  IADD3 R29, P0, R4.reuse, 0x60, RZ ;  /* 0x00000060041d7810 */ /* 0x040fe40007f1e0ff */
[----:B------:R-:W-:Y:S02]  /*7b30*/  LOP3.LUT R7, R4, 0x380, RZ, 0xc0, !PT ;  /* 0x0000038004077812 */ /* 0x000fe400078ec0ff */
[----:B------:R-:W-:Y:S02]  /*7b40*/  LOP3.LUT R8, R9, 0x380, RZ, 0xc0, !PT ;  /* 0x0000038009087812 */ /* 0x000fe400078ec0ff */
[----:B------:R-:W-:-:S02]  /*7b50*/  LOP3.LUT R10, R11, 0x380, RZ, 0xc0, !PT ;  /* 0x000003800b0a7812 */ /* 0x000fc400078ec0ff */
[----:B------:R-:W-:Y:S02]  /*7b60*/  LOP3.LUT R6, R29, 0x380, RZ, 0xc0, !PT ;  /* 0x000003801d067812 */ /* 0x000fe400078ec0ff */
[----:B------:R-:W-:Y:S02]  /*7b70*/  SHF.R.U64 R7, R7, 0x3, RZ ;  /* 0x0000000307077819 */ /* 0x000fe400000012ff */
[----:B------:R-:W-:Y:S02]  /*7b80*/  SHF.R.U64 R8, R8, 0x3, RZ ;  /* 0x0000000308087819 */ /* 0x000fe400000012ff */
[----:B------:R-:W-:Y:S02]  /*7b90*/  SHF.R.U64 R10, R10, 0x3, RZ ;  /* 0x000000030a0a7819 */ /* 0x000fe400000012ff */
[----:B------:R-:W-:Y:S02]  /*7ba0*/  SHF.R.U64 R6, R6, 0x3, RZ ;  /* 0x0000000306067819 */ /* 0x000fe400000012ff */
[----:B------:R-:W-:Y:S01]  /*7bb0*/  LOP3.LUT R4, R7, R4, RZ, 0x3c, !PT ;  /* 0x0000000407047212 */ /* 0x000fe200078e3cff */
[--C-:B------:R-:W-:Y:S01]  /*7bc0*/  IMAD.X R7, RZ, RZ, R5.reuse, P0 ;  /* 0x000000ffff077224 */ /* 0x100fe200000e0605 */
[----:B------:R-:W-:Y:S01]  /*7bd0*/  LOP3.LUT R8, R8, R9, RZ, 0x3c, !PT ;  /* 0x0000000908087212 */ /* 0x000fe200078e3cff */
[--C-:B------:R-:W-:Y:S01]  /*7be0*/  IMAD.X R9, RZ, RZ, R5.reuse, P1 ;  /* 0x000000ffff097224 */ /* 0x100fe200008e0605 */
[----:B------:R-:W-:Y:S01]  /*7bf0*/  LOP3.LUT R10, R10, R11, RZ, 0x3c, !PT ;  /* 0x0000000b0a0a7212 */ /* 0x000fe200078e3cff */
[----:B------:R-:W-:Y:S01]  /*7c00*/  IMAD.X R11, RZ, RZ, R5, P2 ;  /* 0x000000ffff0b7224 */ /* 0x000fe200010e0605 */
[----:B------:R-:W-:-:S02]  /*7c10*/  LOP3.LUT R6, R6, R29, RZ, 0x3c, !PT ;  /* 0x0000001d06067212 */ /* 0x000fc400078e3cff */
[----:B------:R-:W-:Y:S02]  /*7c20*/  MOV R55, R4 ;  /* 0x0000000400377202 */ /* 0x000fe40000000f00 */
[----:B------:R-:W-:Y:S02]  /*7c30*/  MOV R28, R6 ;  /* 0x00000006001c7202 */ /* 0x000fe40000000f00 */
[----:B------:R-:W-:Y:S02]  /*7c40*/  MOV R29, R8 ;  /* 0x00000008001d7202 */ /* 0x000fe40000000f00 */
[----:B------:R-:W-:Y:S02]  /*7c50*/  MOV R30, R10 ;  /* 0x0000000a001e7202 */ /* 0x000fe40000000f00 */
[----:B------:R-:W-:Y:S02]  /*7c60*/  F2FP.BF16.F32.PACK_AB R4, R53, R54 ;  /* 0x000000363504723e */ /* 0x000fe400000010ff */
[----:B------:R-:W-:-:S02]  /*7c70*/  F2FP.BF16.F32.PACK_AB R5, R51, R52 ;  /* 0x000000343305723e */ /* 0x000fc400000010ff */
[----:B------:R-:W-:Y:S02]  /*7c80*/  F2FP.BF16.F32.PACK_AB R6, R49, R50 ;  /* 0x000000323106723e */ /* 0x000fe400000010ff */
[----:B------:R-:W-:Y:S02]  /*7c90*/  F2FP.BF16.F32.PACK_AB R7, R47, R48 ;  /* 0x000000302f07723e */ /* 0x000fe400000010ff */
[----:B------:R-:W-:Y:S02]  /*7ca0*/  F2FP.BF16.F32.PACK_AB R8, R45, R46 ;  /* 0x0000002e2d08723e */ /* 0x000fe400000010ff */
[----:B------:R-:W-:Y:S02]  /*7cb0*/  F2FP.BF16.F32.PACK_AB R9, R43, R44 ;  /* 0x0000002c2b09723e */ /* 0x000fe400000010ff */
[----:B------:R-:W-:Y:S02]  /*7cc0*/  F2FP.BF16.F32.PACK_AB R10, R41, R42 ;  /* 0x0000002a290a723e */ /* 0x000fe400000010ff */
[----:B------:R-:W-:Y:S01]  /*7cd0*/  F2FP.BF16.F32.PACK_AB R11, R39, R40 ;  /* 0x00000028270b723e */ /* 0x000fe200000010ff */
[----:B------:R0:W-:Y:S04]  /*7ce0*/  STSM.16.M88.4 [R55], R4 ;  /* 0x0000000437007844 */ /* 0x0001e80000000200 */
[----:B------:R2:W-:Y:S04]  /*7cf0*/  STSM.16.M88.4 [R30], R8 ;  /* 0x000000081e007844 */ /* 0x0005e80000000200 */
[----:B------:R4:W-:Y:S04]  /*7d00*/  STSM.16.M88.4 [R29], R12 ;  /* 0x0000000c1d007844 */ /* 0x0009e80000000200 */
[----:B------:R4:W-:Y:S01]  /*7d10*/  STSM.16.M88.4 [R28], R148 ;  /* 0x000000941c007844 */ /* 0x0009e20000000200 */
[----:B------:R-:W-:Y:S01]  /*7d20*/  PLOP3.LUT P2, PT, PT, PT, UP0, 0x80, 0x0 ;  /* 0x000000000000781c */ /* 0x000fe20003f4f008 */
[----:B------:R-:W-:-:S12]  /*7d30*/  BAR.SYNC.DEFER_BLOCKING 0x1, 0x180 ;  /* 0x0046000000007b1d */ /* 0x000fd80000010000 */
[----:B------:R-:W4:Y:S01]  /*7d40*/  @P2 LDG.E R0, desc[UR48][R26.64] ;  /* 0x000000301a002981 */ /* 0x000f22000c1e1900 */
[----:B-1----:R-:W-:-:S13]  /*7d50*/  ISETP.NE.AND P1, PT, R33, 0x1, PT ;  /* 0x000000012100780c */ /* 0x002fda0003f25270 */
[----:B------:R-:W1:Y:S08]  /*7d60*/  @P1 LDC R3, c[0x0][0xbec] ;  /* 0x0002fb00ff031b82 */ /* 0x000e700000000800 */
[----:B------:R-:W1:Y:S01]  /*7d70*/  @P1 LDC R35, c[0x0][0xbf0] ;  /* 0x0002fc00ff231b82 */ /* 0x000e620000000800 */
[----:B0-----:R-:W-:Y:S01]  /*7d80*/  IMAD.U32 R6, RZ, RZ, UR42 ;  /* 0x0000002aff067e24 */ /* 0x001fe2000f8e00ff */
[----:B------:R-:W-:-:S03]  /*7d90*/  UMOV UR4, URZ ;  /* 0x0000003f00047c82 */ /* 0x000fc60008000000 */
[----:B---3--:R-:W-:Y:S01]  /*7da0*/  IMAD R6, R6, 0xc0, R56 ;  /* 0x000000c006067824 */ /* 0x008fe200078e0238 */
[----:B------:R-:W-:-:S03]  /*7db0*/  UISETP.NE.U32.AND UP1, UPT, UR10, URZ, UPT ;  /* 0x0000003f0a00728c */ /* 0x000fc6000bf25070 */
[----:B------:R-:W-:Y:S01]  /*7dc0*/  IMAD.MOV.U32 R4, RZ, RZ, R6 ;  /* 0x000000ffff047224 */ /* 0x000fe200078e0006 */
[----:B------:R-:W-:Y:S02]  /*7dd0*/  UIMAD UR7, UR17, UR12, URZ ;  /* 0x0000000c110772a4 */ /* 0x000fe4000f8e023f */
[----:B------:R-:W-:Y:S02]  /*7de0*/  USEL UR41, UR41, URZ, !UP0 ;  /* 0x0000003f29297287 */ /* 0x000fe4000c000000 */
[----:B------:R-:W-:Y:S02]  /*7df0*/  USEL UR40, UR40, URZ, !UP0 ;  /* 0x0000003f28287287 */ /* 0x000fe4000c000000 */
[----:B------:R-:W-:Y:S02]  /*7e00*/  UISETP.NE.AND.EX UP0, UPT, UR11, URZ, UPT, UP1 ;  /* 0x0000003f0b00728c */ /* 0x000fe4000bf05310 */
[----:B------:R-:W-:-:S04]  /*7e10*/  UIMAD UR7, UR43, UR13, UR7 ;  /* 0x0000000d2b0772a4 */ /* 0x000fc8000f8e0207 */
[----:B------:R-:W-:-:S05]  /*7e20*/  PLOP3.LUT P3, PT, PT, PT, UP0, 0x80, 0x0 ;  /* 0x000000000000781c */ /* 0x000fca0003f6f008 */
[----:B------:R-:W-:-:S04]  /*7e30*/  @UP0 UIADD3 UR10, UP1, UR16, UR10, URZ ;  /* 0x0000000a100a0290 */ /* 0x000fc8000ff3e03f */
[----:B------:R-:W-:Y:S02]  /*7e40*/  @UP0 UIADD3.X UR11, UR18, UR11, URZ, UP1, !UPT ;  /* 0x0000000b120b0290 */ /* 0x000fe40008ffe43f */
[----:B--2---:R-:W-:-:S04]  /*7e50*/  IMAD.U32 R8, RZ, RZ, UR10 ;  /* 0x0000000aff087e24 */ /* 0x004fc8000f8e00ff */
[----:B------:R-:W-:Y:S01]  /*7e60*/  IMAD.U32 R9, RZ, RZ, UR11 ;  /* 0x0000000bff097e24 */ /* 0x000fe2000f8e00ff */
[----:B----4-:R-:W-:Y:S01]  /*7e70*/  @P2 R2UR UR4, R0 ;  /* 0x00000000000422ca */ /* 0x010fe200000e0000 */
[----:B-1----:R-:W-:-:S05]  /*7e80*/  @P1 IMAD.HI.U32 R0, R6, R3, RZ ;  /* 0x0000000306001227 */ /* 0x002fca00078e00ff */
[----:B------:R-:W-:-:S07]  /*7e90*/  @P1 SHF.R.U32.HI R4, RZ, R35, R0 ;  /* 0x00000023ff041219 */ /* 0x000fce0000011600 */
[----:B------:R-:W-:Y:S01]  /*7ea0*/  USHF.R.S32.HI UR9, URZ, 0x1f, UR4 ;  /* 0x0000001f3f097899 */ /* 0x000fe20008011404 */
[----:B------:R-:W-:Y:S01]  /*7eb0*/  IMAD.MOV R0, RZ, RZ, -R4 ;  /* 0x000000ffff007224 */ /* 0x000fe200078e0a04 */
[----:B------:R-:W-:Y:S02]  /*7ec0*/  UMOV UR8, UR4 ;  /* 0x0000000400087c82 */ /* 0x000fe40008000000 */
[----:B------:R-:W-:Y:S01]  /*7ed0*/  UIMAD.WIDE.U32 UR12, UR43, UR12, UR8 ;  /* 0x0000000c2b0c72a5 */ /* 0x000fe2000f8e0008 */
[----:B------:R-:W-:-:S03]  /*7ee0*/  IMAD R3, R33, R0, R6 ;  /* 0x0000000021037224 */ /* 0x000fc600078e0206 */
[----:B------:R-:W-:Y:S02]  /*7ef0*/  UIADD3 UR13, UR13, UR7, URZ ;  /* 0x000000070d0d7290 */ /* 0x000fe4000fffe03f */
[----:B------:R-:W-:Y:S01]  /*7f00*/  UIMAD UR7, UR41, UR14, URZ ;  /* 0x0000000e290772a4 */ /* 0x000fe2000f8e023f */
[----:B------:R-:W-:Y:S01]  /*7f10*/  SHF.R.S32.HI R0, RZ, 0x1f, R3 ;  /* 0x0000001fff007819 */ /* 0x000fe20000011403 */
[----:B------:R-:W-:Y:S02]  /*7f20*/  UIMAD.WIDE.U32 UR12, UR40, UR14, UR12 ;  /* 0x0000000e280c72a5 */ /* 0x000fe4000f8e000c */
[----:B------:R-:W-:-:S03]  /*7f30*/  UIMAD UR7, UR40, UR15, UR7 ;  /* 0x0000000f280772a4 */ /* 0x000fc6000f8e0207 */
[----:B------:R-:W-:Y:S02]  /*7f40*/  ULDC.64 UR14, c[0x0][0xb88] ;  /* 0x0002e200000e7ab9 */ /* 0x000fe40000000a00 */
[----:B------:R-:W-:Y:S02]  /*7f50*/  IMAD R0, R0, UR14, RZ ;  /* 0x0000000e00007c24 */ /* 0x000fe4000f8e02ff */
[----:B------:R-:W-:Y:S01]  /*7f60*/  IMAD.U32 R6, RZ, RZ, UR7 ;  /* 0x00000007ff067e24 */ /* 0x000fe2000f8e00ff */
[----:B------:R-:W-:Y:S01]  /*7f70*/  ULDC UR7, c[0x0][0xa88] ;  /* 0x0002a20000077ab9 */ /* 0x000fe20000000800 */
[----:B------:R-:W-:Y:S02]  /*7f80*/  IMAD R7, R3, UR15, R0 ;  /* 0x0000000f03077c24 */ /* 0x000fe4000f8e0200 */
[----:B------:R-:W-:-:S06]  /*7f90*/  IMAD.U32 R0, RZ, RZ, UR7 ;  /* 0x00000007ff007e24 */ /* 0x000fcc000f8e00ff */
[----:B------:R0:W5:Y:S01]  /*7fa0*/  @P3 LDG.E R0, desc[UR48][R8.64] ;  /* 0x0000003008003981 */ /* 0x000162000c1e1900 */
[----:B------:R-:W-:Y:S02]  /*7fb0*/  SHF.R.S32.HI R5, RZ, 0x1f, R4 ;  /* 0x0000001fff057819 */ /* 0x000fe40000011404 */
[----:B------:R-:W-:-:S04]  /*7fc0*/  IADD3 R4, P0, R4, UR12, RZ ;  /* 0x0000000c04047c10 */ /* 0x000fc8000ff1e0ff */
[----:B------:R-:W-:Y:S01]  /*7fd0*/  IADD3.X R5, R5, UR13, R6, P0, !PT ;  /* 0x0000000d05057c10 */ /* 0x000fe200087fe406 */
[----:B------:R-:W-:Y:S02]  /*7fe0*/  ULDC.64 UR12, c[0x0][0xb50] ;  /* 0x0002d400000c7ab9 */ /* 0x000fe40000000a00 */
[----:B------:R-:W-:-:S04]  /*7ff0*/  IMAD.WIDE.U32 R4, R3, UR14, R4 ;  /* 0x0000000e03047c25 */ /* 0x000fc8000f8e0004 */
[----:B------:R-:W-:Y:S01]  /*8000*/  IMAD.IADD R3, R5, 0x1, R7 ;  /* 0x0000000105037824 */ /* 0x000fe200078e0207 */
[----:B------:R-:W-:Y:S01]  /*8010*/  LEA R5, P0, R4, UR12, 0x2 ;  /* 0x0000000c04057c11 */ /* 0x000fe2000f8010ff */
[----:B------:R-:W-:-:S03]  /*8020*/  IMAD.U32 R7, RZ, RZ, UR42 ;  /* 0x0000002aff077e24 */ /* 0x000fc6000f8e00ff */
[----:B------:R-:W-:Y:S01]  /*8030*/  LEA.HI.X R4, R4, UR13, R3, 0x2, P0 ;  /* 0x0000000d04047c11 */ /* 0x000fe200080f1403 */
[----:B0-----:R-:W-:Y:S08]  /*8040*/  @P3 BRA `(.L_x_192) ;  /* 0x0000000000103947 */ /* 0x001ff00003800000 */
[----:B------:R-:W-:Y:S05]  /*8050*/  @!P2 BRA `(.L_x_192) ;  /* 0x00000000000ca947 */ /* 0x000fea0003800000 */
[----:B------:R-:W2:Y:S04]  /*8060*/  LDG.E R3, desc[UR48][R26.64] ;  /* 0x000000301a037981 */ /* 0x000ea8000c1e1900 */
[----:B-----5:R-:W2:Y:S02]  /*8070*/  LDG.E R0, desc[UR48][R26.64+0x4] ;  /* 0x000004301a007981 */ /* 0x020ea4000c1e1900 */
[----:B--2---:R-:W-:-:S07]  /*8080*/  IMAD.IADD R0, R0, 0x1, -R3 ;  /* 0x0000000100007824 */ /* 0x004fce00078e0a03 */
.L_x_192:
[----:B------:R-:W-:Y:S01]  /*8090*/  IMAD R3, R153, 0x40, R152 ;  /* 0x0000004099037824 */ /* 0x000fe200078e0298 */
[----:B------:R-:W-:Y:S01]  /*80a0*/  SHFL.IDX PT, R26, R5, RZ, 0x1c1f ;  /* 0x001c1fff051a7589 */ /* 0x000fe200000e0000 */
[----:B------:R-:W-:Y:S01]  /*80b0*/  IMAD R6, R7, 0xc0, R156 ;  /* 0x000000c007067824 */ /* 0x000fe200078e029c */
[----:B------:R-:W-:Y:S01]  /*80c0*/  LOP3.LUT P0, RZ, R154, 0x3, RZ, 0xc0, !PT ;  /* 0x000000039aff7812 */ /* 0x000fe2000780c0ff */
[----:B------:R-:W-:Y:S01]  /*80d0*/  IMAD.WIDE R20, R3, 0x2, R20 ;  /* 0x0000000203147825 */ /* 0x000fe200078e0214 */
[----:B------:R-:W0:Y:S01]  /*80e0*/  SHFL.IDX PT, R27, R4, RZ, 0x1c1f ;  /* 0x001c1fff041b7589 */ /* 0x000e2200000e0000 */
[----:B------:R-:W-:Y:S02]  /*80f0*/  ULDC.64 UR10, c[0x0][0xaa0] ;  /* 0x0002a800000a7ab9 */ /* 0x000fe40000000a00 */
[----:B-----5:R-:W-:Y:S01]  /*8100*/  IMAD R35, R0, R33, RZ ;  /* 0x0000002100237224 */ /* 0x020fe200078e02ff */
[----:B------:R1:W-:Y:S01]  /*8110*/  SHFL.IDX PT, R28, R5, 0x1, 0x1c1f ;  /* 0x003c1f00051c7f89 */ /* 0x0003e200000e0000 */
[----:B------:R-:W-:Y:S01]  /*8120*/  VIADD R0, R6, 0x8 ;  /* 0x0000000806007836 */ /* 0x000fe20000000000 */
[----:B------:R-:W-:-:S02]  /*8130*/  IADD3 R9, P3, R20, 0x1800, RZ ;  /* 0x0000180014097810 */ /* 0x000fc40007f7e0ff */
[----:B------:R2:W3:Y:S01]  /*8140*/  SHFL.IDX PT, R29, R4, 0x1, 0x1c1f ;  /* 0x003c1f00041d7f89 */ /* 0x0004e200000e0000 */
[----:B------:R-:W-:Y:S02]  /*8150*/  IADD3 R13, P4, R20, 0x3000, RZ ;  /* 0x00003000140d7810 */ /* 0x000fe40007f9e0ff */
[-C--:B------:R-:W-:Y:S02]  /*8160*/  ISETP.GE.OR P2, PT, R6, R35.reuse, P0 ;  /* 0x000000230600720c */ /* 0x080fe40000746670 */
[----:B-1----:R-:W-:Y:S02]  /*8170*/  LOP3.LUT R5, R20, 0x380, RZ, 0xc0, !PT ;  /* 0x0000038014057812 */ /* 0x002fe400078ec0ff */
[----:B------:R-:W-:Y:S02]  /*8180*/  LOP3.LUT R8, R9, 0x380, RZ, 0xc0, !PT ;  /* 0x0000038009087812 */ /* 0x000fe400078ec0ff */
[----:B------:R-:W-:Y:S02]  /*8190*/  ISETP.GE.OR P0, PT, R0, R35, P0 ;  /* 0x000000230000720c */ /* 0x000fe40000706670 */
[----:B------:R-:W-:-:S02]  /*81a0*/  LOP3.LUT R12, R13, 0x380, RZ, 0xc0, !PT ;  /* 0x000003800d0c7812 */ /* 0x000fc400078ec0ff */
[----:B------:R-:W-:Y:S02]  /*81b0*/  SHF.R.U64 R5, R5, 0x3, RZ ;  /* 0x0000000305057819 */ /* 0x000fe400000012ff */
[----:B------:R-:W-:Y:S01]  /*81c0*/  SHF.R.U64 R8, R8, 0x3, RZ ;  /* 0x0000000308087819 */ /* 0x000fe200000012ff */
[----:B0-----:R0:W-:Y:S01]  /*81d0*/  @!P2 ST.E desc[UR48][R26.64], R25 ;  /* 0x000000191a00a985 */ /* 0x0011e2000c101930 */
[----:B------:R-:W-:Y:S02]  /*81e0*/  SHF.R.U64 R12, R12, 0x3, RZ ;  /* 0x000000030c0c7819 */ /* 0x000fe400000012ff */
[----:B--2---:R-:W-:Y:S01]  /*81f0*/  LOP3.LUT R4, R5, R20, RZ, 0x3c, !PT ;  /* 0x0000001405047212 */ /* 0x004fe200078e3cff */
[--C-:B------:R-:W-:Y:S01]  /*8200*/  IMAD.MOV.U32 R5, RZ, RZ, R21.reuse ;  /* 0x000000ffff057224 */ /* 0x100fe200078e0015 */
[----:B------:R-:W-:Y:S01]  /*8210*/  LOP3.LUT R8, R8, R9, RZ, 0x3c, !PT ;  /* 0x0000000908087212 */ /* 0x000fe200078e3cff */
[--C-:B------:R-:W-:Y:S01]  /*8220*/  IMAD.X R9, RZ, RZ, R21.reuse, P3 ;  /* 0x000000ffff097224 */ /* 0x100fe200018e0615 */
[----:B------:R-:W-:Y:S01]  /*8230*/  LOP3.LUT R12, R12, R13, RZ, 0x3c, !PT ;  /* 0x0000000d0c0c7212 */ /* 0x000fe200078e3cff */
[----:B------:R-:W-:Y:S01]  /*8240*/  IMAD.X R13, RZ, RZ, R21, P4 ;  /* 0x000000ffff0d7224 */ /* 0x000fe200020e0615 */
[----:B---3--:R1:W-:Y:S04]  /*8250*/  @!P0 ST.E desc[UR48][R28.64], R24 ;  /* 0x000000181c008985 */ /* 0x0083e8000c101930 */
[----:B------:R-:W2:Y:S04]  /*8260*/  LD.E.128 R4, desc[UR48][R4.64] ;  /* 0x0000003004047980 */ /* 0x000ea8000c101d00 */
[----:B------:R-:W3:Y:S04]  /*8270*/  LD.E.128 R8, desc[UR48][R8.64] ;  /* 0x0000003008087980 */ /* 0x000ee8000c101d00 */
[----:B------:R-:W4:Y:S01]  /*8280*/  LD.E.128 R12, desc[UR48][R12.64] ;  /* 0x000000300c0c7980 */ /* 0x000f22000c101d00 */
[----:B------:R-:W-:-:S02]  /*8290*/  IADD3 R3, P0, R20, 0x4800, RZ ;  /* 0x0000480014037810 */ /* 0x000fc40007f1e0ff */
[----:B------:R-:W1:Y:S02]  /*82a0*/  @P1 LDC R20, c[0x0][0xbec] ;  /* 0x0002fb00ff141b82 */ /* 0x000e640000000800 */
[----:B------:R-:W-:Y:S01]  /*82b0*/  LOP3.LUT R0, R3, 0x380, RZ, 0xc0, !PT ;  /* 0x0000038003007812 */ /* 0x000fe200078ec0ff */
[----:B0-----:R-:W-:Y:S01]  /*82c0*/  IMAD.X R27, RZ, RZ, R21, P0 ;  /* 0x000000ffff1b7224 */ /* 0x001fe200000e0615 */
[----:B------:R-:W-:Y:S02]  /*82d0*/  UIMAD UR7, UR9, UR10, URZ ;  /* 0x0000000a090772a4 */ /* 0x000fe4000f8e023f */
[----:B------:R-:W-:Y:S02]  /*82e0*/  SHF.R.U64 R0, R0, 0x3, RZ ;  /* 0x0000000300007819 */ /* 0x000fe400000012ff */
[----:B------:R-:W0:Y:S01]  /*82f0*/  @P1 LDC R21, c[0x0][0xbf0] ;  /* 0x0002fc00ff151b82 */ /* 0x000e220000000800 */
[----:B------:R-:W-:Y:S01]  /*8300*/  UIMAD.WIDE.U32 UR8, UR4, UR10, URZ ;  /* 0x0000000a040872a5 */ /* 0x000fe2000f8e003f */
[----:B------:R-:W-:Y:S01]  /*8310*/  LOP3.LUT R26, R0, R3, RZ, 0x3c, !PT ;  /* 0x00000003001a7212 */ /* 0x000fe200078e3cff */
[----:B------:R-:W-:Y:S01]  /*8320*/  UIMAD UR7, UR4, UR11, UR7 ;  /* 0x0000000b040772a4 */ /* 0x000fe2000f8e0207 */
[----:B------:R-:W-:-:S02]  /*8330*/  IMAD R0, R23, 0x30, R153 ;  /* 0x0000003017007824 */ /* 0x000fc400078e0299 */
[----:B------:R-:W-:Y:S01]  /*8340*/  ULDC.64 UR10, c[0x0][0xae8] ;  /* 0x0002ba00000a7ab9 */ /* 0x000fe20000000a00 */
[----:B-1----:R-:W-:Y:S01]  /*8350*/  IMAD.U32 R29, RZ, RZ, UR42 ;  /* 0x0000002aff1d7e24 */ /* 0x002fe2000f8e00ff */
[----:B------:R-:W-:Y:S01]  /*8360*/  UIADD3 UR9, UR9, UR7, URZ ;  /* 0x0000000709097290 */ /* 0x000fe2000fffe03f */
[----:B------:R-:W-:Y:S01]  /*8370*/  IMAD.U32 R36, RZ, RZ, UR42 ;  /* 0x0000002aff247e24 */ /* 0x000fe2000f8e00ff */
[----:B------:R-:W-:Y:S01]  /*8380*/  UIMAD UR4, UR17, UR10, URZ ;  /* 0x0000000a110472a4 */ /* 0x000fe2000f8e023f */
[----:B------:R-:W-:Y:S01]  /*8390*/  IMAD R29, R29, 0xc0, R0 ;  /* 0x000000c01d1d7824 */ /* 0x000fe200078e0200 */
[----:B------:R-:W-:Y:S01]  /*83a0*/  UIMAD.WIDE.U32 UR8, UR43, UR10, UR8 ;  /* 0x0000000a2b0872a5 */ /* 0x000fe2000f8e0008 */
[----:B------:R-:W5:Y:S01]  /*83b0*/  LD.E.128 R24, desc[UR48][R26.64] ;  /* 0x000000301a187980 */ /* 0x000f62000c101d00 */
[----:B------:R-:W-:Y:S01]  /*83c0*/  UIMAD UR4, UR43, UR11, UR4 ;  /* 0x0000000b2b0472a4 */ /* 0x000fe2000f8e0204 */
[----:B------:R-:W-:Y:S01]  /*83d0*/  IMAD.MOV.U32 R3, RZ, RZ, R29 ;  /* 0x000000ffff037224 */ /* 0x000fe200078e001d */
[----:B------:R-:W-:Y:S01]  /*83e0*/  SHF.R.S32.HI R38, RZ, 0x1f, R152 ;  /* 0x0000001fff267819 */ /* 0x000fe20000011498 */
[----:B------:R-:W-:Y:S01]  /*83f0*/  ULDC.64 UR10, c[0x0][0xaf0] ;  /* 0x0002bc00000a7ab9 */ /* 0x000fe20000000a00 */
[----:B------:R-:W-:Y:S01]  /*8400*/  @P1 IMAD.HI.U32 R0, R29, R20, RZ ;  /* 0x000000141d001227 */ /* 0x000fe200078e00ff */
[----:B------:R-:W-:Y:S01]  /*8410*/  UIMAD UR41, UR41, UR10, URZ ;  /* 0x0000000a292972a4 */ /* 0x000fe2000f8e023f */
[----:B------:R-:W-:Y:S01]  /*8420*/  @!PT LDS RZ, [RZ] ;  /* 0x00000000fffff984 */ /* 0x000fe20000000800 */
[----:B------:R-:W-:Y:S01]  /*8430*/  @!PT LDS RZ, [RZ] ;  /* 0x00000000fffff984 */ /* 0x000fe20000000800 */
[----:B------:R-:W-:Y:S01]  /*8440*/  @!PT LDS RZ, [RZ] ;  /* 0x00000000fffff984 */ /* 0x000fe20000000800 */
[----:B------:R-:W-:Y:S01]  /*8450*/  @!PT LDS RZ, [RZ] ;  /* 0x00000000fffff984 */ /* 0x000fe20000000800 */
[----:B------:R1:W-:Y:S06]  /*8460*/  MEMBAR.ALL.CTA ;  /* 0x0000000000007992 */ /* 0x0003ec0000008000 */
[----:B-1----:R-:W1:Y:S01]  /*8470*/  FENCE.VIEW.ASYNC.S ;  /* 0x00000000000073c6 */ /* 0x002e620000000000 */
[----:B------:R-:W-:Y:S01]  /*8480*/  UIADD3 UR9, UR9, UR4, URZ ;  /* 0x0000000409097290 */ /* 0x000fe2000fffe03f */
[----:B------:R-:W-:Y:S01]  /*8490*/  IMAD R36, R36, 0xc0, R153 ;  /* 0x000000c024247824 */ /* 0x000fe200078e0299 */
[----:B------:R-:W-:Y:S01]  /*84a0*/  UIMAD UR4, UR40, UR11, UR41 ;  /* 0x0000000b280472a4 */ /* 0x000fe2000f8e0229 */
[----:B0-----:R-:W-:Y:S01]  /*84b0*/  @P1 SHF.R.U32.HI R3, RZ, R21, R0 ;  /* 0x00000015ff031219 */ /* 0x001fe20000011600 */
[----:B------:R-:W-:-:S03]  /*84c0*/  UIMAD.WIDE.U32 UR40, UR40, UR10, UR8 ;  /* 0x0000000a282872a5 */ /* 0x000fc6000f8e0008 */
[--C-:B------:R-:W-:Y:S01]  /*84d0*/  SHF.R.S32.HI R0, RZ, 0x1f, R3.reuse ;  /* 0x0000001fff007819 */ /* 0x100fe20000011403 */
[----:B------:R-:W-:Y:S01]  /*84e0*/  UIADD3 UR4, UR41, UR4, URZ ;  /* 0x0000000429047290 */ /* 0x000fe2000fffe03f */
[----:B------:R-:W-:Y:S01]  /*84f0*/  IMAD.MOV R28, RZ, RZ, -R3 ;  /* 0x000000ffff1c7224 */ /* 0x000fe200078e0a03 */
[----:B------:R-:W-:Y:S01]  /*8500*/  ULDC.64 UR8, c[0x0][0xae0] ;  /* 0x0002b80000087ab9 */ /* 0x000fe20000000a00 */
[----:B------:R-:W-:Y:S02]  /*8510*/  IMAD.U32 R21, RZ, RZ, UR41 ;  /* 0x00000029ff157e24 */ /* 0x000fe4000f8e00ff */
[----:B------:R-:W-:Y:S02]  /*8520*/  IMAD R0, R0, UR8, RZ ;  /* 0x0000000800007c24 */ /* 0x000fe4000f8e02ff */
[----:B------:R-:W-:Y:S02]  /*8530*/  IMAD R29, R33, R28, R29 ;  /* 0x0000001c211d7224 */ /* 0x000fe400078e021d */
[----:B------:R-:W-:-:S02]  /*8540*/  IMAD.U32 R20, RZ, RZ, UR40 ;  /* 0x00000028ff147e24 */ /* 0x000fc4000f8e00ff */
[----:B------:R-:W-:Y:S01]  /*8550*/  IMAD.U32 R21, RZ, RZ, UR4 ;  /* 0x00000004ff157e24 */ /* 0x000fe2000f8e00ff */
[----:B------:R-:W-:Y:S01]  /*8560*/  ULDC UR4, c[0x0][0xac8] ;  /* 0x0002b20000047ab9 */ /* 0x000fe20000000800 */
[C---:B------:R-:W-:Y:S01]  /*8570*/  IMAD R33, R3.reuse, UR9, R0 ;  /* 0x0000000903217c24 */ /* 0x040fe2000f8e0200 */
[----:B------:R-:W-:Y:S01]  /*8580*/  SHF.R.S32.HI R0, RZ, 0x1f, R29 ;  /* 0x0000001fff007819 */ /* 0x000fe2000001141d */
[----:B------:R-:W-:Y:S01]  /*8590*/  IMAD.WIDE.U32 R20, R3, UR8, R20 ;  /* 0x0000000803147c25 */ /* 0x000fe2000f8e0014 */
[----:B------:R-:W-:-:S03]  /*85a0*/  ULDC.64 UR8, c[0x0][0xad8] ;  /* 0x0002b60000087ab9 */ /* 0x000fc60000000a00 */
[----:B------:R-:W-:Y:S02]  /*85b0*/  IMAD.IADD R21, R21, 0x1, R33 ;  /* 0x0000000115157824 */ /* 0x000fe400078e0221 */
[----:B------:R-:W-:Y:S02]  /*85c0*/  IMAD R0, R0, UR8, RZ ;  /* 0x0000000800007c24 */ /* 0x000fe4000f8e02ff */
[----:B------:R-:W-:-:S04]  /*85d0*/  IMAD.WIDE.U32 R20, R29, UR8, R20 ;  /* 0x000000081d147c25 */ /* 0x000fc8000f8e0014 */
[----:B------:R-:W-:Y:S01]  /*85e0*/  IMAD R3, R29, UR9, R0 ;  /* 0x000000091d037c24 */ /* 0x000fe2000f8e0200 */
[----:B------:R-:W-:Y:S01]  /*85f0*/  ULDC.64 UR8, c[0x0][0xa80] ;  /* 0x0002a00000087ab9 */ /* 0x000fe20000000a00 */
[----:B------:R-:W-:Y:S01]  /*8600*/  VIADD R0, R36, 0x30 ;  /* 0x0000003024007836 */ /* 0x000fe20000000000 */
[----:B------:R-:W-:Y:S01]  /*8610*/  LEA R30, P0, R20, UR8, 0x1 ;  /* 0x00000008141e7c11 */ /* 0x000fe2000f8008ff */
[----:B------:R-:W-:-:S04]  /*8620*/  IMAD.IADD R3, R21, 0x1, R3 ;  /* 0x0000000115037824 */ /* 0x000fc800078e0203 */
[----:B-1----:R-:W0:Y:S01]  /*8630*/  SHFL.IDX PT, R29, R30, RZ, 0x181f ;  /* 0x00181fff1e1d7589 */ /* 0x002e2200000e0000 */
[----:B------:R-:W-:Y:S01]  /*8640*/  LEA.HI.X R34, R20, UR9, R3, 0x1, P0 ;  /* 0x0000000914227c11 */ /* 0x000fe200080f0c03 */
[----:B------:R-:W-:Y:S01]  /*8650*/  VIADD R3, R36, 0x60 ;  /* 0x0000006024037836 */ /* 0x000fe20000000000 */
[----:B------:R-:W-:Y:S01]  /*8660*/  ISETP.GE.AND P0, PT, R152, UR4, PT ;  /* 0x0000000498007c0c */ /* 0x000fe2000bf06270 */
[----:B------:R-:W1:Y:S01]  /*8670*/  SHFL.IDX PT, R37, R30, 0x1, 0x181f ;  /* 0x00381f001e257f89 */ /* 0x000e6200000e0000 */
[----:B------:R-:W-:Y:S02]  /*8680*/  UIADD3 UR4, UR39, 0x30820, URZ ;  /* 0x0003082027047890 */ /* 0x000fe4000fffe03f */
[-C--:B------:R-:W-:Y:S01]  /*8690*/  ISETP.GE.OR P1, PT, R36, R35.reuse, P0 ;  /* 0x000000232400720c */ /* 0x080fe20000726670 */
[----:B------:R-:W1:Y:S01]  /*86a0*/  SHFL.IDX PT, R41, R30, 0x2, 0x181f ;  /* 0x00581f001e297f89 */ /* 0x000e6200000e0000 */
[-C--:B------:R-:W-:Y:S01]  /*86b0*/  ISETP.GE.OR P2, PT, R0, R35.reuse, P0 ;  /* 0x000000230000720c */ /* 0x080fe20000746670 */
[----:B------:R-:W-:Y:S01]  /*86c0*/  UPRMT UR4, URZ, 0x654, UR4 ;  /* 0x000006543f047896 */ /* 0x000fe20008000004 */
[----:B------:R-:W-:Y:S01]  /*86d0*/  ISETP.GE.OR P3, PT, R3, R35, P0 ;  /* 0x000000230300720c */ /* 0x000fe20000766670 */
[----:B------:R-:W1:Y:S01]  /*86e0*/  SHFL.IDX PT, R21, R34, RZ, 0x181f ;  /* 0x00181fff22157589 */ /* 0x000e6200000e0000 */
[----:B------:R-:W-:-:S03]  /*86f0*/  VIADD R0, R36, 0x90 ;  /* 0x0000009024007836 */ /* 0x000fc60000000000 */
[----:B------:R-:W1:Y:S02]  /*8700*/  SHFL.IDX PT, R33, R34, 0x1, 0x181f ;  /* 0x00381f0022217f89 */ /* 0x000e6400000e0000 */
[----:B------:R-:W-:Y:S01]  /*8710*/  ISETP.GE.OR P0, PT, R0, R35, P0 ;  /* 0x000000230000720c */ /* 0x000fe20000706670 */
[----:B------:R-:W-:Y:S01]  /*8720*/  SYNCS.ARRIVE.TRANS64.RED.A1T0 RZ, [UR4], RZ ;  /* 0x000000ffffff79a7 */ /* 0x000fe20008100404 */
[----:B------:R-:W1:Y:S01]  /*8730*/  SHFL.IDX PT, R39, R34, 0x2, 0x181f ;  /* 0x00581f0022277f89 */ /* 0x000e6200000e0000 */
[----:B0-----:R-:W-:-:S03]  /*8740*/  @!P1 LEA R20, P4, R152, R29, 0x1 ;  /* 0x0000001d98149211 */ /* 0x001fc600078808ff */
[----:B------:R0:W0:Y:S01]  /*8750*/  SHFL.IDX PT, R3, R34, 0x3, 0x181f ;  /* 0x00781f0022037f89 */ /* 0x00002200000e0000 */
[----:B-1----:R-:W-:-:S03]  /*8760*/  @!P2 LEA R28, P5, R152, R37, 0x1 ;  /* 0x00000025981ca211 */ /* 0x002fc600078a08ff */
[----:B------:R1:W0:Y:S01]  /*8770*/  SHFL.IDX PT, R37, R30, 0x3, 0x181f ;  /* 0x00781f001e257f89 */ /* 0x00022200000e0000 */
[C---:B------:R-:W-:Y:S02]  /*8780*/  @!P3 LEA R32, P6, R152.reuse, R41, 0x1 ;  /* 0x000000299820b211 */ /* 0x040fe400078c08ff */
[C-C-:B------:R-:W-:Y:S02]  /*8790*/  @!P1 LEA.HI.X R21, R152.reuse, R21, R38.reuse, 0x1, P4 ;  /* 0x0000001598159211 */ /* 0x140fe400020f0c26 */
[C-C-:B------:R-:W-:Y:S02]  /*87a0*/  @!P2 LEA.HI.X R29, R152.reuse, R33, R38.reuse, 0x1, P5 ;  /* 0x00000021981da211 */ /* 0x140fe400028f0c26 */
[----:B------:R-:W-:Y:S01]  /*87b0*/  @!P3 LEA.HI.X R33, R152, R39, R38, 0x1, P6 ;  /* 0x000000279821b211 */ /* 0x000fe200030f0c26 */
[----:B--2---:R1:W-:Y:S04]  /*87c0*/  @!P1 ST.E.128 desc[UR48][R20.64], R4 ;  /* 0x0000000414009985 */ /* 0x0043e8000c101d30 */
[----:B---3--:R1:W-:Y:S04]  /*87d0*/  @!P2 ST.E.128 desc[UR48][R28.64], R8 ;  /* 0x000000081c00a985 */ /* 0x0083e8000c101d30 */
[----:B----4-:R1:W-:Y:S01]  /*87e0*/  @!P3 ST.E.128 desc[UR48][R32.64], R12 ;  /* 0x0000000c2000b985 */ /* 0x0103e2000c101d30 */
[----:B0-----:R-:W-:Y:S05]  /*87f0*/  @P0 BRA `(.L_x_193) ;  /* 0x0000000800840947 */ /* 0x001fea0003800000 */
[----:B-1----:R-:W-:-:S04]  /*8800*/  LEA R4, P0, R152, R37, 0x1 ;  /* 0x0000002598047211 */ /* 0x002fc800078008ff */
[----:B------:R-:W-:-:S05]  /*8810*/  LEA.HI.X R5, R152, R3, R38, 0x1, P0 ;  /* 0x0000000398057211 */ /* 0x000fca00000f0c26 */
[----:B-----5:R0:W-:Y:S01]  /*8820*/  ST.E.128 desc[UR48][R4.64], R24 ;  /* 0x0000001804007985 */ /* 0x0201e2000c101d30 */
[----:B------:R-:W-:Y:S05]  /*8830*/  BRA `(.L_x_193) ;  /* 0x0000000800747947 */ /* 0x000fea0003800000 */
.L_x_191:
[----:B------:R-:W-:Y:S01]  /*8840*/  ULDC.64 UR8, c[0x0][0xc00] ;  /* 0x0003000000087ab9 */ /* 0x000fe20000000a00 */
[----:B------:R-:W-:Y:S01]  /*8850*/  ULDC UR4, c[0x0][0xa88] ;  /* 0x0002a20000047ab9 */ /* 0x000fe20000000800 */
[----:B------:R-:W-:Y:S01]  /*8860*/  UISETP.NE.U32.AND UP0, UPT, UR8, URZ, UPT ;  /* 0x0000003f0800728c */ /* 0x000fe2000bf05070 */
[----:B------:R-:W0:Y:S03]  /*8870*/  LDC R11, c[0x0][0xbe8] ;  /* 0x0002fa00ff0b7b82 */ /* 0x000e260000000800 */
[----:B------:R-:W-:-:S03]  /*8880*/  UISETP.NE.AND.EX UP0, UPT, UR9, URZ, UPT, UP0 ;  /* 0x0000003f0900728c */ /* 0x000fc6000bf05300 */
[----:B------:R-:W-:Y:S02]  /*8890*/  ULDC.64 UR8, c[0x0][0xc00] ;  /* 0x0003000000087ab9 */ /* 0x000fe40000000a00 */
[----:B------:R-:W-:Y:S01]  /*88a0*/  UIMAD.WIDE UR8, UR40, 0x4, UR8 ;  /* 0x00000004280878a5 */ /* 0x000fe2000f8e0208 */
[----:B------:R-:W-:-:S05]  /*88b0*/  PLOP3.LUT P2, PT, PT, PT, UP0, 0x80, 0x0 ;  /* 0x000000000000781c */ /* 0x000fca0003f4f008 */
[----:B------:R-:W-:Y:S02]  /*88c0*/  IMAD.U32 R4, RZ, RZ, UR8 ;  /* 0x00000008ff047e24 */ /* 0x000fe4000f8e00ff */
[----:B------:R-:W-:Y:S01]  /*88d0*/  IMAD.U32 R5, RZ, RZ, UR9 ;  /* 0x00000009ff057e24 */ /* 0x000fe2000f8e00ff */
[----:B------:R-:W-:Y:S02]  /*88e0*/  ULDC.64 UR8, c[0x0][0xc08] ;  /* 0x0003020000087ab9 */ /* 0x000fe40000000a00 */
[----:B------:R-:W-:-:S03]  /*88f0*/  UISETP.NE.U32.AND UP1, UPT, UR8, URZ, UPT ;  /* 0x0000003f0800728c */ /* 0x000fc6000bf25070 */
[----:B------:R-:W2:Y:S01]  /*8900*/  @P2 LDG.E R3, desc[UR48][R4.64] ;  /* 0x0000003004032981 */ /* 0x000ea2000c1e1900 */
[----:B------:R-:W-:Y:S01]  /*8910*/  UISETP.NE.AND.EX UP1, UPT, UR9, URZ, UPT, UP1 ;  /* 0x0000003f0900728c */ /* 0x000fe2000bf25310 */
[----:B------:R-:W-:-:S05]  /*8920*/  IMAD.U32 R0, RZ, RZ, UR4 ;  /* 0x00000004ff007e24 */ /* 0x000fca000f8e00ff */
[----:B------:R-:W-:-:S05]  /*8930*/  PLOP3.LUT P3, PT, PT, PT, UP1, 0x80, 0x0 ;  /* 0x000000000000781c */ /* 0x000fca0003f6f018 */
[----:B------:R-:W-:Y:S02]  /*8940*/  @UP1 ULDC.64 UR8, c[0x0][0xc08] ;  /* 0x0003020000081ab9 */ /* 0x000fe40000000a00 */
[----:B------:R-:W-:-:S06]  /*8950*/  @UP1 UIMAD.WIDE UR8, UR40, 0x4, UR8 ;  /* 0x00000004280818a5 */ /* 0x000fcc000f8e0208 */
[----:B------:R-:W-:Y:S02]  /*8960*/  IMAD.U32 R6, RZ, RZ, UR8 ;  /* 0x00000008ff067e24 */ /* 0x000fe4000f8e00ff */
[----:B------:R-:W-:-:S05]  /*8970*/  IMAD.U32 R7, RZ, RZ, UR9 ;  /* 0x00000009ff077e24 */ /* 0x000fca000f8e00ff */
[----:B------:R1:W5:Y:S01]  /*8980*/  @P3 LDG.E R0, desc[UR48][R6.64] ;  /* 0x0000003006003981 */ /* 0x000362000c1e1900 */
[----:B0-----:R-:W-:Y:S01]  /*8990*/  ISETP.NE.AND P0, PT, R11, 0x1, PT ;  /* 0x000000010b00780c */ /* 0x001fe20003f05270 */
[----:B------:R-:W-:Y:S01]  /*89a0*/  UMOV UR4, URZ ;  /* 0x0000003f00047c82 */ /* 0x000fe20008000000 */
[----:B------:R-:W-:Y:S01]  /*89b0*/  USHF.R.S32.HI UR11, URZ, 0x1f, UR43 ;  /* 0x0000001f3f0b7899 */ /* 0x000fe2000801142b */
[----:B------:R-:W0:Y:S10]  /*89c0*/  S2R R8, SR_TID.X ;  /* 0x0000000000087919 */ /* 0x000e340000002100 */
[----:B------:R-:W3:Y:S01]  /*89d0*/  @P0 LDC R9, c[0x0][0xbec] ;  /* 0x0002fb00ff090b82 */ /* 0x000ee20000000800 */
[----:B0-----:R-:W-:-:S05]  /*89e0*/  VIADD R8, R8, 0xffffff80 ;  /* 0xffffff8008087836 */ /* 0x001fca0000000000 */
[----:B------:R-:W-:Y:S02]  /*89f0*/  ISETP.GE.AND P1, PT, R8, 0xc0, PT ;  /* 0x000000c00800780c */ /* 0x000fe40003f26270 */
[----:B--2---:R-:W-:-:S13]  /*8a00*/  @P2 R2UR UR4, R3 ;  /* 0x00000000030422ca */ /* 0x004fda00000e0000 */
[----:B------:R-:W-:Y:S01]  /*8a10*/  USHF.R.S32.HI UR10, URZ, 0x1f, UR4 ;  /* 0x0000001f3f0a7899 */ /* 0x000fe20008011404 */
[----:B-1-3--:R-:W-:Y:S11]  /*8a20*/  @P3 BRA `(.L_x_194) ;  /* 0x0000000000103947 */ /* 0x00aff60003800000 */
[----:B------:R-:W-:Y:S05]  /*8a30*/  @!P2 BRA `(.L_x_194) ;  /* 0x00000000000ca947 */ /* 0x000fea0003800000 */
[----:B------:R-:W2:Y:S04]  /*8a40*/  LDG.E R3, desc[UR48][R4.64] ;  /* 0x0000003004037981 */ /* 0x000ea8000c1e1900 */
[----:B-----5:R-:W2:Y:S02]  /*8a50*/  LDG.E R0, desc[UR48][R4.64+0x4] ;  /* 0x0000043004007981 */ /* 0x020ea4000c1e1900 */
[----:B--2---:R-:W-:-:S07]  /*8a60*/  IMAD.IADD R0, R0, 0x1, -R3 ;  /* 0x0000000100007824 */ /* 0x004fce00078e0a03 */
.L_x_194:
[----:B------:R-:W-:Y:S01]  /*8a70*/  USEL UR40, UR40, URZ, !UP0 ;  /* 0x0000003f28287287 */ /* 0x000fe2000c000000 */
[----:B------:R-:W-:Y:S01]  /*8a80*/  BSSY B1, `(.L_x_195) ;  /* 0x000002d000017945 */ /* 0x000fe20003800000 */
[----:B------:R-:W-:-:S03]  /*8a90*/  USEL UR41, UR41, URZ, !UP0 ;  /* 0x0000003f29297287 */ /* 0x000fc6000c000000 */
[----:B------:R-:W-:Y:S09]  /*8aa0*/  @P1 BRA `(.L_x_196) ;  /* 0x0000000000a81947 */ /* 0x000ff20003800000 */
[----:B------:R-:W0:Y:S01]  /*8ab0*/  S2R R4, SR_TID.X ;  /* 0x0000000000047919 */ /* 0x000e220000002100 */
[----:B------:R-:W1:Y:S01]  /*8ac0*/  LDC R6, c[0x0][0xbe8] ;  /* 0x0002fa00ff067b82 */ /* 0x000e620000000800 */
[----:B------:R-:W-:-:S05]  /*8ad0*/  MOV R3, UR42 ;  /* 0x0000002a00037c02 */ /* 0x000fca0008000f00 */
[----:B0-----:R-:W-:Y:S02]  /*8ae0*/  IMAD R3, R3, 0xc0, R4 ;  /* 0x000000c003037824 */ /* 0x001fe400078e0204 */
[----:B-1---5:R-:W-:Y:S02]  /*8af0*/  IMAD R4, R0, R6, RZ ;  /* 0x0000000600047224 */ /* 0x022fe400078e02ff */
[----:B------:R-:W-:-:S05]  /*8b00*/  VIADD R5, R3, 0xffffff80 ;  /* 0xffffff8003057836 */ /* 0x000fca0000000000 */
[----:B------:R-:W-:-:S13]  /*8b10*/  ISETP.GE.AND P1, PT, R5, R4, PT ;  /* 0x000000040500720c */ /* 0x000fda0003f26270 */
[----:B------:R-:W-:Y:S05]  /*8b20*/  @P1 BRA `(.L_x_196) ;  /* 0x0000000000881947 */ /* 0x000fea0003800000 */
[----:B------:R-:W-:Y:S01]  /*8b30*/  ISETP.NE.AND P1, PT, R6, 0x1, PT ;  /* 0x000000010600780c */ /* 0x000fe20003f25270 */
[----:B------:R-:W-:Y:S01]  /*8b40*/  ULDC.64 UR12, c[0x0][0xb90] ;  /* 0x0002e400000c7ab9 */ /* 0x000fe20000000a00 */
[----:B------:R-:W-:Y:S01]  /*8b50*/  UMOV UR8, UR4 ;  /* 0x0000000400087c82 */ /* 0x000fe20008000000 */
[----:B------:R-:W-:Y:S01]  /*8b60*/  UIMAD UR7, UR11, UR12, URZ ;  /* 0x0000000c0b0772a4 */ /* 0x000fe2000f8e023f */
[----:B------:R-:W-:Y:S02]  /*8b70*/  UMOV UR9, UR10 ;  /* 0x0000000a00097c82 */ /* 0x000fe40008000000 */
[----:B------:R-:W-:Y:S02]  /*8b80*/  UIMAD.WIDE.U32 UR8, UR43, UR12, UR8 ;  /* 0x0000000c2b0872a5 */ /* 0x000fe4000f8e0008 */
[----:B------:R-:W-:-:S03]  /*8b90*/  UIMAD UR7, UR43, UR13, UR7 ;  /* 0x0000000d2b0772a4 */ /* 0x000fc6000f8e0207 */
[----:B------:R-:W-:Y:S02]  /*8ba0*/  ULDC.64 UR12, c[0x0][0xb98] ;  /* 0x0002e600000c7ab9 */ /* 0x000fe40000000a00 */
[----:B------:R-:W0:Y:S01]  /*8bb0*/  @P1 LDC R4, c[0x0][0xbec] ;  /* 0x0002fb00ff041b82 */ /* 0x000e220000000800 */
[----:B------:R-:W-:Y:S02]  /*8bc0*/  UIADD3 UR9, UR9, UR7, URZ ;  /* 0x0000000709097290 */ /* 0x000fe4000fffe03f */
[----:B------:R-:W-:Y:S02]  /*8bd0*/  UIMAD UR7, UR41, UR12, URZ ;  /* 0x0000000c290772a4 */ /* 0x000fe4000f8e023f */
[----:B------:R-:W-:Y:S02]  /*8be0*/  UIMAD.WIDE.U32 UR8, UR40, UR12, UR8 ;  /* 0x0000000c280872a5 */ /* 0x000fe4000f8e0008 */
[----:B------:R-:W-:Y:S01]  /*8bf0*/  UIMAD UR7, UR40, UR13, UR7 ;  /* 0x0000000d280772a4 */ /* 0x000fe2000f8e0207 */
[----:B------:R-:W1:Y:S02]  /*8c00*/  @P1 LDC R8, c[0x0][0xbf0] ;  /* 0x0002fc00ff081b82 */ /* 0x000e640000000800 */
[----:B------:R-:W-:Y:S01]  /*8c10*/  ULDC.64 UR12, c[0x0][0xb88] ;  /* 0x0002e200000c7ab9 */ /* 0x000fe20000000a00 */
[----:B0-----:R-:W-:-:S04]  /*8c20*/  @P1 IMAD.HI.U32 R3, R5, R4, RZ ;  /* 0x0000000405031227 */ /* 0x001fc800078e00ff */
[----:B------:R-:W-:Y:S01]  /*8c30*/  IMAD.MOV.U32 R4, RZ, RZ, R5 ;  /* 0x000000ffff047224 */ /* 0x000fe200078e0005 */
[----:B-1----:R-:W-:Y:S01]  /*8c40*/  @P1 SHF.R.U32.HI R4, RZ, R8, R3 ;  /* 0x00000008ff041219 */ /* 0x002fe20000011603 */
[----:B------:R-:W-:-:S04]  /*8c50*/  IMAD.U32 R8, RZ, RZ, UR7 ;  /* 0x00000007ff087e24 */ /* 0x000fc8000f8e00ff */
[----:B------:R-:W-:-:S04]  /*8c60*/  IMAD.MOV R3, RZ, RZ, -R4 ;  /* 0x000000ffff037224 */ /* 0x000fc800078e0a04 */
[----:B------:R-:W-:Y:S01]  /*8c70*/  IMAD R3, R6, R3, R5 ;  /* 0x0000000306037224 */ /* 0x000fe200078e0205 */
[----:B------:R-:W-:Y:S02]  /*8c80*/  SHF.R.S32.HI R5, RZ, 0x1f, R4 ;  /* 0x0000001fff057819 */ /* 0x000fe40000011404 */
[----:B------:R-:W-:Y:S02]  /*8c90*/  IADD3 R4, P1, R4, UR8, RZ ;  /* 0x0000000804047c10 */ /* 0x000fe4000ff3e0ff */
[----:B------:R-:W-:Y:S02]  /*8ca0*/  SHF.R.S32.HI R6, RZ, 0x1f, R3 ;  /* 0x0000001fff067819 */ /* 0x000fe40000011403 */
[----:B------:R-:W-:Y:S01]  /*8cb0*/  IADD3.X R5, R5, UR9, R8, P1, !PT ;  /* 0x0000000905057c10 */ /* 0x000fe20008ffe408 */
[----:B------:R-:W-:Y:S02]  /*8cc0*/  ULDC.64 UR8, c[0x0][0xb50] ;  /* 0x0002d40000087ab9 */ /* 0x000fe40000000a00 */
[----:B------:R-:W-:-:S02]  /*8cd0*/  IMAD R6, R6, UR12, RZ ;  /* 0x0000000c06067c24 */ /* 0x000fc4000f8e02ff */
[----:B------:R-:W-:-:S04]  /*8ce0*/  IMAD.WIDE.U32 R4, R3, UR12, R4 ;  /* 0x0000000c03047c25 */ /* 0x000fc8000f8e0004 */
[----:B------:R-:W-:Y:S01]  /*8cf0*/  IMAD R7, R3, UR13, R6 ;  /* 0x0000000d03077c24 */ /* 0x000fe2000f8e0206 */
[----:B------:R-:W-:-:S03]  /*8d00*/  LEA R6, P1, R4, UR8, 0x2 ;  /* 0x0000000804067c11 */ /* 0x000fc6000f8210ff */
[----:B------:R-:W-:-:S05]  /*8d10*/  IMAD.IADD R3, R5, 0x1, R7 ;  /* 0x0000000105037824 */ /* 0x000fca00078e0207 */
[----:B------:R-:W-:Y:S01]  /*8d20*/  LEA.HI.X R7, R4, UR9, R3, 0x2, P1 ;  /* 0x0000000904077c11 */ /* 0x000fe200088f1403 */
[----:B------:R-:W-:-:S05]  /*8d30*/  IMAD.MOV.U32 R3, RZ, RZ, -0x800000 ;  /* 0xff800000ff037424 */ /* 0x000fca00078e00ff */
[----:B------:R0:W-:Y:S02]  /*8d40*/  STG.E desc[UR48][R6.64], R3 ;  /* 0x0000000306007986 */ /* 0x0001e4000c101930 */
.L_x_196:
[----:B------:R-:W-:Y:S05]  /*8d50*/  BSYNC B1 ;  /* 0x0000000000017941 */ /* 0x000fea0003800000 */
.L_x_195:
[----:B------:R-:W1:Y:S01]  /*8d60*/  @P0 LDC R5, c[0x0][0xbf0] ;  /* 0x0002fc00ff050b82 */ /* 0x000e620000000800 */
[----:B------:R-:W-:Y:S01]  /*8d70*/  ULDC.64 UR12, c[0x0][0xaa0] ;  /* 0x0002a800000c7ab9 */ /* 0x000fe20000000a00 */
[----:B0-----:R-:W-:Y:S01]  /*8d80*/  IMAD.U32 R6, RZ, RZ, UR42 ;  /* 0x0000002aff067e24 */ /* 0x001fe2000f8e00ff */
[----:B------:R-:W-:Y:S01]  /*8d90*/  UIMAD UR7, UR10, UR12, URZ ;  /* 0x0000000c0a0772a4 */ /* 0x000fe2000f8e023f */
[----:B------:R-:W-:Y:S01]  /*8da0*/  IMAD R3, R23, 0x30, R153 ;  /* 0x0000003017037824 */ /* 0x000fe200078e0299 */
[----:B------:R-:W-:Y:S01]  /*8db0*/  UIMAD.WIDE.U32 UR8, UR4, UR12, URZ ;  /* 0x0000000c040872a5 */ /* 0x000fe2000f8e003f */
[----:B-----5:R-:W-:Y:S01]  /*8dc0*/  IMAD R29, R0, R11, RZ ;  /* 0x0000000b001d7224 */ /* 0x020fe200078e02ff */
[----:B------:R-:W-:Y:S01]  /*8dd0*/  UIMAD UR7, UR4, UR13, UR7 ;  /* 0x0000000d040772a4 */ /* 0x000fe2000f8e0207 */
[----:B------:R-:W-:Y:S01]  /*8de0*/  IMAD R6, R6, 0xc0, R3 ;  /* 0x000000c006067824 */ /* 0x000fe200078e0203 */
[----:B------:R-:W-:Y:S01]  /*8df0*/  SHF.R.S32.HI R12, RZ, 0x1f, R152 ;  /* 0x0000001fff0c7819 */ /* 0x000fe20000011498 */
[----:B------:R-:W-:Y:S01]  /*8e00*/  ULDC.64 UR12, c[0x0][0xae8] ;  /* 0x0002ba00000c7ab9 */ /* 0x000fe20000000a00 */
[----:B------:R-:W-:Y:S01]  /*8e10*/  UIADD3 UR9, UR9, UR7, URZ ;  /* 0x0000000709097290 */ /* 0x000fe2000fffe03f */
[----:B------:R-:W-:Y:S01]  /*8e20*/  @P0 IMAD.HI.U32 R4, R6, R9, RZ ;  /* 0x0000000906040227 */ /* 0x000fe200078e00ff */
[----:B------:R-:W-:-:S02]  /*8e30*/  UIMAD UR4, UR11, UR12, URZ ;  /* 0x0000000c0b0472a4 */ /* 0x000fc4000f8e023f */
[----:B------:R-:W-:Y:S01]  /*8e40*/  UIMAD.WIDE.U32 UR8, UR43, UR12, UR8 ;  /* 0x0000000c2b0872a5 */ /* 0x000fe2000f8e0008 */
[----:B------:R-:W-:Y:S01]  /*8e50*/  IMAD.MOV.U32 R3, RZ, RZ, R6 ;  /* 0x000000ffff037224 */ /* 0x000fe200078e0006 */
[----:B------:R-:W-:Y:S01]  /*8e60*/  UIMAD UR4, UR43, UR13, UR4 ;  /* 0x0000000d2b0472a4 */ /* 0x000fe2000f8e0204 */
[----:B------:R-:W-:-:S03]  /*8e70*/  ULDC.64 UR10, c[0x0][0xaf0] ;  /* 0x0002bc00000a7ab9 */ /* 0x000fc60000000a00 */
[----:B------:R-:W-:Y:S02]  /*8e80*/  UIADD3 UR9, UR9, UR4, URZ ;  /* 0x0000000409097290 */ /* 0x000fe4000fffe03f */
[----:B------:R-:W-:Y:S01]  /*8e90*/  UIMAD UR4, UR41, UR10, URZ ;  /* 0x0000000a290472a4 */ /* 0x000fe2000f8e023f */
[----:B-1----:R-:W-:Y:S01]  /*8ea0*/  @P0 SHF.R.U32.HI R3, RZ, R5, R4 ;  /* 0x00000005ff030219 */ /* 0x002fe20000011604 */
[----:B------:R-:W-:Y:S02]  /*8eb0*/  UIMAD.WIDE.U32 UR8, UR40, UR10, UR8 ;  /* 0x0000000a280872a5 */ /* 0x000fe4000f8e0008 */
[----:B------:R-:W-:Y:S01]  /*8ec0*/  UIMAD UR4, UR40, UR11, UR4 ;  /* 0x0000000b280472a4 */ /* 0x000fe2000f8e0204 */
[--C-:B------:R-:W-:Y:S01]  /*8ed0*/  SHF.R.S32.HI R4, RZ, 0x1f, R3.reuse ;  /* 0x0000001fff047819 */ /* 0x100fe20000011403 */
[----:B------:R-:W-:Y:S01]  /*8ee0*/  IMAD.MOV R7, RZ, RZ, -R3 ;  /* 0x000000ffff077224 */ /* 0x000fe200078e0a03 */
[----:B------:R-:W-:Y:S01]  /*8ef0*/  ULDC.64 UR10, c[0x0][0xae0] ;  /* 0x0002b800000a7ab9 */ /* 0x000fe20000000a00 */
[----:B------:R-:W-:-:S02]  /*8f00*/  UIADD3 UR4, UR9, UR4, URZ ;  /* 0x0000000409047290 */ /* 0x000fc4000fffe03f */
[----:B------:R-:W-:Y:S02]  /*8f10*/  IMAD.U32 R5, RZ, RZ, UR9 ;  /* 0x00000009ff057e24 */ /* 0x000fe4000f8e00ff */
[----:B------:R-:W-:Y:S02]  /*8f20*/  IMAD R7, R11, R7, R6 ;  /* 0x000000070b077224 */ /* 0x000fe400078e0206 */
[----:B------:R-:W-:Y:S02]  /*8f30*/  IMAD R8, R4, UR10, RZ ;  /* 0x0000000a04087c24 */ /* 0x000fe4000f8e02ff */
[----:B------:R-:W-:Y:S01]  /*8f40*/  IMAD.U32 R4, RZ, RZ, UR8 ;  /* 0x00000008ff047e24 */ /* 0x000fe2000f8e00ff */
[----:B------:R-:W-:Y:S01]  /*8f50*/  SHF.R.S32.HI R6, RZ, 0x1f, R7 ;  /* 0x0000001fff067819 */ /* 0x000fe20000011407 */
[----:B------:R-:W-:Y:S01]  /*8f60*/  IMAD.U32 R5, RZ, RZ, UR4 ;  /* 0x00000004ff057e24 */ /* 0x000fe2000f8e00ff */
[----:B------:R-:W-:Y:S01]  /*8f70*/  ULDC.64 UR8, c[0x0][0xad8] ;  /* 0x0002b60000087ab9 */ /* 0x000fe20000000a00 */
[C---:B------:R-:W-:Y:S01]  /*8f80*/  IMAD R9, R3.reuse, UR11, R8 ;  /* 0x0000000b03097c24 */ /* 0x040fe2000f8e0208 */
[----:B------:R-:W-:Y:S01]  /*8f90*/  ULDC UR4, c[0x0][0xac8] ;  /* 0x0002b20000047ab9 */ /* 0x000fe20000000800 */
[----:B------:R-:W-:-:S04]  /*8fa0*/  IMAD.WIDE.U32 R4, R3, UR10, R4 ;  /* 0x0000000a03047c25 */ /* 0x000fc8000f8e0004 */
[----:B------:R-:W-:Y:S02]  /*8fb0*/  IMAD R6, R6, UR8, RZ ;  /* 0x0000000806067c24 */ /* 0x000fe4000f8e02ff */
[----:B------:R-:W-:Y:S02]  /*8fc0*/  IMAD.IADD R5, R5, 0x1, R9 ;  /* 0x0000000105057824 */ /* 0x000fe400078e0209 */
[C---:B------:R-:W-:Y:S02]  /*8fd0*/  IMAD R3, R7.reuse, UR9, R6 ;  /* 0x0000000907037c24 */ /* 0x040fe4000f8e0206 */
[----:B------:R-:W-:Y:S01]  /*8fe0*/  IMAD.WIDE.U32 R4, R7, UR8, R4 ;  /* 0x0000000807047c25 */ /* 0x000fe2000f8e0004 */
[----:B------:R-:W-:-:S03]  /*8ff0*/  ULDC.64 UR8, c[0x0][0xa80] ;  /* 0x0002a00000087ab9 */ /* 0x000fc60000000a00 */
[----:B------:R-:W-:Y:S01]  /*9000*/  IMAD.IADD R3, R5, 0x1, R3 ;  /* 0x0000000105037824 */ /* 0x000fe200078e0203 */
[----:B------:R-:W-:Y:S01]  /*9010*/  LEA R5, P0, R4, UR8, 0x1 ;  /* 0x0000000804057c11 */ /* 0x000fe2000f8008ff */
[----:B------:R-:W-:-:S03]  /*9020*/  IMAD.U32 R8, RZ, RZ, UR42 ;  /* 0x0000002aff087e24 */ /* 0x000fc6000f8e00ff */
[----:B------:R-:W-:Y:S01]  /*9030*/  LEA.HI.X R10, R4, UR9, R3, 0x1, P0 ;  /* 0x00000009040a7c11 */ /* 0x000fe200080f0c03 */
[----:B------:R-:W0:Y:S01]  /*9040*/  SHFL.IDX PT, R9, R5, RZ, 0x181f ;  /* 0x00181fff05097589 */ /* 0x000e2200000e0000 */
[----:B------:R-:W-:Y:S01]  /*9050*/  IMAD R6, R8, 0xc0, R153 ;  /* 0x000000c008067824 */ /* 0x000fe200078e0299 */
[----:B------:R-:W-:Y:S02]  /*9060*/  ISETP.GE.AND P0, PT, R152, UR4, PT ;  /* 0x0000000498007c0c */ /* 0x000fe4000bf06270 */
[----:B------:R-:W1:Y:S01]  /*9070*/  SHFL.IDX PT, R13, R5, 0x1, 0x181f ;  /* 0x00381f00050d7f89 */ /* 0x000e6200000e0000 */
[C---:B------:R-:W-:Y:S01]  /*9080*/  VIADD R0, R6.reuse, 0x30 ;  /* 0x0000003006007836 */ /* 0x040fe20000000000 */
[CC--:B------:R-:W-:Y:S01]  /*9090*/  ISETP.GE.OR P3, PT, R6.reuse, R29.reuse, P0 ;  /* 0x0000001d0600720c */ /* 0x0c0fe20000766670 */
[C---:B------:R-:W-:Y:S01]  /*90a0*/  VIADD R3, R6.reuse, 0x60 ;  /* 0x0000006006037836 */ /* 0x040fe20000000000 */
[----:B------:R-:W2:Y:S01]  /*90b0*/  SHFL.IDX PT, R21, R5, 0x2, 0x181f ;  /* 0x00581f0005157f89 */ /* 0x000ea200000e0000 */
[----:B------:R-:W-:Y:S01]  /*90c0*/  VIADD R4, R6, 0x90 ;  /* 0x0000009006047836 */ /* 0x000fe20000000000 */
[----:B------:R-:W-:-:S02]  /*90d0*/  ISETP.GE.OR P2, PT, R0, R29, P0 ;  /* 0x0000001d0000720c */ /* 0x000fc40000746670 */
[----:B------:R-:W3:Y:S01]  /*90e0*/  SHFL.IDX PT, R7, R10, RZ, 0x181f ;  /* 0x00181fff0a077589 */ /* 0x000ee200000e0000 */
[-C--:B------:R-:W-:Y:S02]  /*90f0*/  ISETP.GE.OR P1, PT, R3, R29.reuse, P0 ;  /* 0x0000001d0300720c */ /* 0x080fe40000726670 */
[----:B------:R-:W-:Y:S01]  /*9100*/  ISETP.GE.OR P0, PT, R4, R29, P0 ;  /* 0x0000001d0400720c */ /* 0x000fe20000706670 */
[----:B------:R3:W4:Y:S04]  /*9110*/  SHFL.IDX PT, R27, R5, 0x3, 0x181f ;  /* 0x00781f00051b7f89 */ /* 0x00072800000e0000 */
[----:B------:R-:W4:Y:S04]  /*9120*/  SHFL.IDX PT, R11, R10, 0x1, 0x181f ;  /* 0x00381f000a0b7f89 */ /* 0x000f2800000e0000 */
[----:B------:R-:W4:Y:S01]  /*9130*/  SHFL.IDX PT, R15, R10, 0x2, 0x181f ;  /* 0x00581f000a0f7f89 */ /* 0x000f2200000e0000 */
[----:B0-----:R-:W-:-:S03]  /*9140*/  @!P3 LEA R4, P6, R152, R9, 0x1 ;  /* 0x000000099804b211 */ /* 0x001fc600078c08ff */
[----:B------:R4:W0:Y:S01]  /*9150*/  SHFL.IDX PT, R25, R10, 0x3, 0x181f ;  /* 0x00781f000a197f89 */ /* 0x00082200000e0000 */
[C---:B-1----:R-:W-:Y:S02]  /*9160*/  @!P2 LEA R6, P5, R152.reuse, R13, 0x1 ;  /* 0x0000000d9806a211 */ /* 0x042fe400078a08ff */
[C---:B--2---:R-:W-:Y:S02]  /*9170*/  @!P1 LEA R8, P4, R152.reuse, R21, 0x1 ;  /* 0x0000001598089211 */ /* 0x044fe400078808ff */
[C---:B---3--:R-:W-:Y:S02]  /*9180*/  @!P3 LEA.HI.X R5, R152.reuse, R7, R12, 0x1, P6 ;  /* 0x000000079805b211 */ /* 0x048fe400030f0c0c */
[----:B----4-:R-:W-:-:S03]  /*9190*/  @!P0 LEA R10, P6, R152, R27, 0x1 ;  /* 0x0000001b980a8211 */ /* 0x010fc600078c08ff */
[----:B------:R2:W-:Y:S01]  /*91a0*/  @!P3 ST.E.128 desc[UR48][R4.64], RZ ;  /* 0x000000ff0400b985 */ /* 0x0005e2000c101d30 */
[C-C-:B------:R-:W-:Y:S02]  /*91b0*/  @!P2 LEA.HI.X R7, R152.reuse, R11, R12.reuse, 0x1, P5 ;  /* 0x0000000b9807a211 */ /* 0x140fe400028f0c0c */
[----:B------:R-:W-:-:S03]  /*91c0*/  @!P1 LEA.HI.X R9, R152, R15, R12, 0x1, P4 ;  /* 0x0000000f98099211 */ /* 0x000fc600020f0c0c */
[----:B------:R2:W-:Y:S01]  /*91d0*/  @!P2 ST.E.128 desc[UR48][R6.64], RZ ;  /* 0x000000ff0600a985 */ /* 0x0005e2000c101d30 */
[----:B0-----:R-:W-:-:S03]  /*91e0*/  @!P0 LEA.HI.X R11, R152, R25, R12, 0x1, P6 ;  /* 0x00000019980b8211 */ /* 0x001fc600030f0c0c */
[----:B------:R2:W-:Y:S04]  /*91f0*/  @!P1 ST.E.128 desc[UR48][R8.64], RZ ;  /* 0x000000ff08009985 */ /* 0x0005e8000c101d30 */
[----:B------:R2:W-:Y:S02]  /*9200*/  @!P0 ST.E.128 desc[UR48][R10.64], RZ ;  /* 0x000000ff0a008985 */ /* 0x0005e4000c101d30 */
.L_x_193:
[----:B------:R-:W-:Y:S05]  /*9210*/  BSYNC B0 ;  /* 0x0000000000007941 */ /* 0x000fea0003800000 */
.L_x_190:
[----:B------:R-:W-:Y:S02]  /*9220*/  ULDC UR4, c[0x0][0xc3c] ;  /* 0x00030f0000047ab9 */ /* 0x000fe40000000800 */
[----:B------:R-:W-:-:S13]  /*9230*/  ISETP.GE.AND P0, PT, R31, UR4, PT ;  /* 0x000000041f007c0c */ /* 0x000fda000bf06270 */
[----:B------:R-:W-:Y:S05]  /*9240*/  @!P0 BRA `(.L_x_197) ;  /* 0xffffff7c00548947 */ /* 0x000fea000383ffff */
[----:B------:R-:W-:Y:S05]  /*9250*/  EXIT ;  /* 0x000000000000794d */ /* 0x000fea0003800000 */
.L_x_166:
[----:B------:R-:W-:-:S08]  /*9260*/  NOP ;  /* 0x0000000000007918 */ /* 0x000fd00000000000 */
[----:B------:R-:W0:-:S00]  /*9270*/  USETMAXREG.DEALLOC.CTAPOOL 0x20 ;  /* 0x00000020000079c8 */ /* 0x000e0000080e0500 */
[----:B0-----:R-:W-:Y:S02]  /*9280*/  LOP3.LUT R0, R0, 0x3, RZ, 0xc0, !PT ;  /* 0x0000000300007812 */ /* 0x001fe400078ec0ff */
[----:B------:R-:W-:-:S04]  /*9290*/  LOP3.LUT R29, R29, 0xfffffffd, RZ, 0xc0, !PT ;  /* 0xfffffffd1d1d7812 */ /* 0x000fc800078ec0ff */
[----:B------:R-:W0:Y:S02]  /*92a0*/  SHFL.IDX PT, R0, R0, RZ, 0x1f ;  /* 0x00001fff00007589 */ /* 0x000e2400000e0000 */
[----:B0-----:R-:W-:Y:S01]  /*92b0*/  ISETP.NE.AND P0, PT, R0, RZ, PT ;  /* 0x000000ff0000720c */ /* 0x001fe20003f05270 */
[----:B------:R-:W-:-:S12]  /*92c0*/  IMAD.MOV.U32 R0, RZ, RZ, RZ ;  /* 0x000000ffff007224 */ /* 0x000fd800078e00ff */
[----:B------:R-:W-:Y:S01]  /*92d0*/  @P0 LOP3.LUT R29, R29, 0x2, RZ, 0xfc, !PT ;  /* 0x000000021d1d0812 */ /* 0x000fe200078efcff */
[----:B------:R-:W-:Y:S06]  /*92e0*/  @!P0 BRA `(.L_x_198) ;  /* 0x00000000001c8947 */ /* 0x000fec0003800000 */
[----:B------:R-:W0:Y:S08]  /*92f0*/  S2UR UR5, SR_CgaCtaId ;  /* 0x00000000000579c3 */ /* 0x000e300000008800 */
[----:B------:R-:W-:Y:S06]  /*9300*/  BAR.SYNC.DEFER_BLOCKING 0x5, 0x200 ;  /* 0x0148000000007b1d */ /* 0x000fec0000010000 */
[----:B------:R-:W-:-:S02]  /*9310*/  UMOV UR4, 0x400 ;  /* 0x0000040000047882 */ /* 0x000fc40000000000 */
[----:B0-----:R-:W-:-:S09]  /*9320*/  ULEA UR4, UR5, UR4, 0x18 ;  /* 0x0000000405047291 */ /* 0x001fd2000f8ec03f */
[----:B------:R-:W0:Y:S01]  /*9330*/  LDS.128 R16, [UR4+0x308d0] ;  /* 0x0308d004ff107984 */ /* 0x000e220008000c00 */
[----:B------:R-:W-:Y:S06]  /*9340*/  BAR.ARV 0x4, 0x200 ;  /* 0x0108000000007b1d */ /* 0x000fec0000002000 */
[----:B------:R-:W-:Y:S05]  /*9350*/  BRA `(.L_x_199) ;  /* 0x0000000800007947 */ /* 0x000fea0003800000 */
.L_x_198:
[----:B------:R-:W0:Y:S01]  /*9360*/  S2R R2, SR_TID.X ;  /* 0x0000000000027919 */ /* 0x000e220000002100 */
[----:B------:R-:W-:Y:S01]  /*9370*/  ULDC UR4, c[0x0][0xc3c] ;  /* 0x00030f0000047ab9 */ /* 0x000fe20000000800 */
[----:B------:R-:W1:Y:S01]  /*9380*/  S2UR UR6, SR_CTAID.X ;  /* 0x00000000000679c3 */ /* 0x000e620000002500 */
[----:B------:R-:W-:Y:S01]  /*9390*/  ULDC UR5, c[0x0][0xc38] ;  /* 0x00030e0000057ab9 */ /* 0x000fe20000000800 */
[----:B0-----:R-:W-:-:S04]  /*93a0*/  LOP3.LUT R5, R2, 0x1f, RZ, 0xc0, !PT ;  /* 0x0000001f02057812 */ /* 0x001fc800078ec0ff */
[----:B------:R-:W-:-:S04]  /*93b0*/  ISETP.NE.AND P0, PT, R5, 0x1f, PT ;  /* 0x0000001f0500780c */ /* 0x000fc80003f05270 */
[----:B------:R-:W-:-:S13]  /*93c0*/  ISETP.GE.OR P1, PT, R5, UR4, !P0 ;  /* 0x0000000405007c0c */ /* 0x000fda000c726670 */
[----:B------:R-:W0:Y:S02]  /*93d0*/  @!P1 LDC.64 R2, c[0x0][0xc80] ;  /* 0x00032000ff029b82 */ /* 0x000e240000000a00 */
[----:B0-----:R-:W-:-:S05]  /*93e0*/  @!P1 IMAD.WIDE.U32 R2, R5, 0x4, R2 ;  /* 0x0000000405029825 */ /* 0x001fca00078e0002 */
[----:B------:R-:W2:Y:S01]  /*93f0*/  @!P1 LDG.E R0, desc[UR48][R2.64] ;  /* 0x0000003002009981 */ /* 0x000ea2000c1e1900 */
[C---:B------:R-:W-:Y:S01]  /*9400*/  ISETP.NE.AND P1, PT, R5.reuse, RZ, PT ;  /* 0x000000ff0500720c */ /* 0x040fe20003f25270 */
[----:B------:R-:W-:Y:S01]  /*9410*/  UMOV UR4, URZ ;  /* 0x0000003f00047c82 */ /* 0x000fe20008000000 */
[C---:B------:R-:W-:Y:S01]  /*9420*/  ISETP.GE.U32.AND P2, PT, R5.reuse, 0x2, PT ;  /* 0x000000020500780c */ /* 0x040fe20003f46070 */
[----:B------:R-:W-:Y:S01]  /*9430*/  IMAD.MOV.U32 R16, RZ, RZ, RZ ;  /* 0x000000ffff107224 */ /* 0x000fe200078e00ff */
[C---:B------:R-:W-:Y:S02]  /*9440*/  ISETP.GE.U32.AND P3, PT, R5.reuse, 0x4, PT ;  /* 0x000000040500780c */ /* 0x040fe40003f66070 */
[C---:B------:R-:W-:Y:S02]  /*9450*/  ISETP.GE.U32.AND P4, PT, R5.reuse, 0x8, PT ;  /* 0x000000080500780c */ /* 0x040fe40003f86070 */
[----:B------:R-:W-:Y:S01]  /*9460*/  ISETP.GE.U32.AND P5, PT, R5, 0x10, PT ;  /* 0x000000100500780c */ /* 0x000fe20003fa6070 */
[----:B--2---:R-:W0:Y:S02]  /*9470*/  SHFL.UP PT, R4, R0, 0x1, RZ ;  /* 0x0420000000047989 */ /* 0x004e2400000e00ff */
[----:B0-----:R-:W-:-:S05]  /*9480*/  SEL R7, R4, RZ, P1 ;  /* 0x000000ff04077207 */ /* 0x001fca0000800000 */
[----:B------:R-:W-:-:S05]  /*9490*/  IMAD.IADD R7, R0, 0x1, R7 ;  /* 0x0000000100077824 */ /* 0x000fca00078e0207 */
[----:B------:R-:W0:Y:S02]  /*94a0*/  SHFL.UP PT, R4, R7, 0x2, RZ ;  /* 0x0440000007047989 */ /* 0x000e2400000e00ff */
        /* <DEDUP_REMOVED lines=11> */
[----:B------:R-:W0:Y:S02]  /*9560*/  SHFL.IDX PT, R4, R7, 0x1f, 0x1f ;  /* 0x03e01f0007047f89 */ /* 0x000e2400000e0000 */
[----:B0-----:R-:W-:-:S04]  /*9570*/  IMAD R4, R4, UR5, RZ ;  /* 0x0000000504047c24 */ /* 0x001fc8000f8e02ff */
[----:B------:R-:W-:Y:S01]  /*9580*/  IMAD.MOV.U32 R3, RZ, RZ, R4 ;  /* 0x000000ffff037224 */ /* 0x000fe200078e0004 */
[----:B-1----:R-:W-:-:S13]  /*9590*/  ISETP.GT.AND P6, PT, R4, UR6, PT ;  /* 0x0000000604007c0c */ /* 0x002fda000bfc4270 */
[----:B------:R-:W-:Y:S05]  /*95a0*/  @P6 BRA `(.L_x_200) ;  /* 0x00000000009c6947 */ /* 0x000fea0003800000 */
[----:B------:R-:W0:Y:S01]  /*95b0*/  LDC R6, c[0x0][0xc3c] ;  /* 0x00030f00ff067b82 */ /* 0x000e220000000800 */
[----:B------:R-:W-:Y:S01]  /*95c0*/  IMAD.MOV.U32 R4, RZ, RZ, R3 ;  /* 0x000000ffff047224 */ /* 0x000fe200078e0003 */
[----:B------:R-:W-:Y:S01]  /*95d0*/  UMOV UR4, URZ ;  /* 0x0000003f00047c82 */ /* 0x000fe20008000000 */
[----:B------:R-:W-:Y:S01]  /*95e0*/  ULDC UR7, c[0x0][0xc3c] ;  /* 0x00030f0000077ab9 */ /* 0x000fe20000000800 */
[----:B------:R-:W-:-:S05]  /*95f0*/  ULDC UR5, c[0x0][0xc38] ;  /* 0x00030e0000057ab9 */ /* 0x000fca0000000800 */
.L_x_204:
[----:B------:R-:W-:Y:S01]  /*9600*/  UIADD3 UR4, UR4, 0x1f, URZ ;  /* 0x0000001f04047890 */ /* 0x000fe2000fffe03f */
[----:B------:R-:W-:-:S05]  /*9610*/  IMAD.U32 R19, RZ, RZ, UR7 ;  /* 0x00000007ff137e24 */ /* 0x000fca000f8e00ff */
[----:B0-----:R-:W-:-:S13]  /*9620*/  ISETP.LE.AND P6, PT, R6, UR4, PT ;  /* 0x0000000406007c0c */ /* 0x001fda000bfc3270 */
[----:B------:R-:W-:Y:S05]  /*9630*/  @P6 BRA `(.L_x_201) ;  /* 0x0000000400246947 */ /* 0x000fea0003800000 */
[----:B------:R-:W-:Y:S01]  /*9640*/  VIADD R7, R5, UR4 ;  /* 0x0000000405077c36 */ /* 0x000fe20008000000 */
[----:B------:R-:W-:Y:S01]  /*9650*/  BSSY B0, `(.L_x_202) ;  /* 0x0000007000007945 */ /* 0x000fe20003800000 */
[----:B------:R-:W-:-:S03]  /*9660*/  IMAD.MOV.U32 R0, RZ, RZ, RZ ;  /* 0x000000ffff007224 */ /* 0x000fc600078e00ff */
[----:B------:R-:W-:-:S13]  /*9670*/  ISETP.GE.OR P6, PT, R7, R6, !P0 ;  /* 0x000000060700720c */ /* 0x000fda00047c6670 */
[----:B------:R-:W-:Y:S05]  /*9680*/  @P6 BRA `(.L_x_203) ;  /* 0x00000000000c6947 */ /* 0x000fea0003800000 */
[----:B------:R-:W0:Y:S02]  /*9690*/  LDC.64 R2, c[0x0][0xc80] ;  /* 0x00032000ff027b82 */ /* 0x000e240000000a00 */
[----:B0-----:R-:W-:-:S05]  /*96a0*/  IMAD.WIDE R2, R7, 0x4, R2 ;  /* 0x0000000407027825 */ /* 0x001fca00078e0202 */
[----:B------:R0:W5:Y:S02]  /*96b0*/  LDG.E R0, desc[UR48][R2.64] ;  /* 0x0000003002007981 */ /* 0x000164000c1e1900 */
.L_x_203:
[----:B------:R-:W-:Y:S05]  /*96c0*/  BSYNC B0 ;  /* 0x0000000000007941 */ /* 0x000fea0003800000 */
.L_x_202:
[----:B0----5:R-:W0:Y:S02]  /*96d0*/  SHFL.UP PT, R2, R0, 0x1, RZ ;  /* 0x0420000000027989 */ /* 0x021e2400000e00ff */
        /* <DEDUP_REMOVED lines=16> */
[----:B------:R-:W-:-:S05]  /*97e0*/  IMAD.IADD R4, R3, 0x1, R4 ;  /* 0x0000000103047824 */ /* 0x000fca00078e0204 */
[----:B------:R-:W-:-:S13]  /*97f0*/  ISETP.GT.AND P6, PT, R4, UR6, PT ;  /* 0x0000000604007c0c */ /* 0x000fda000bfc4270 */
[----:B------:R-:W-:Y:S05]  /*9800*/  @!P6 BRA `(.L_x_204) ;  /* 0xfffffffc007ce947 */ /* 0x000fea000383ffff */
[----:B------:R-:W-:-:S07]  /*9810*/  IMAD.MOV.U32 R7, RZ, RZ, R9 ;  /* 0x000000ffff077224 */ /* 0x000fce00078e0009 */
.L_x_200:
[----:B------:R-:W-:-:S04]  /*9820*/  IMAD.IADD R9, R4, 0x1, -R3 ;  /* 0x0000000104097824 */ /* 0x000fc800078e0a03 */
[----:B------:R-:W-:-:S05]  /*9830*/  IMAD R2, R7, UR5, R9 ;  /* 0x0000000507027c24 */ /* 0x000fca000f8e0209 */
[----:B------:R-:W-:-:S13]  /*9840*/  ISETP.GT.AND P0, PT, R2, UR6, PT ;  /* 0x0000000602007c0c */ /* 0x000fda000bf04270 */
[----:B------:R-:W-:-:S04]  /*9850*/  VOTE.ANY R6, PT, !P0 ;  /* 0x0000000000067806 */ /* 0x000fc800040e0100 */
[----:B------:R-:W0:Y:S01]  /*9860*/  POPC R19, R6 ;  /* 0x0000000600137309 */ /* 0x000e220000000000 */
[----:B------:R-:W-:Y:S01]  /*9870*/  ISETP.NE.AND P0, PT, R6, RZ, PT ;  /* 0x000000ff0600720c */ /* 0x000fe20003f05270 */
[----:B0-----:R-:W0:Y:S02]  /*9880*/  SHFL.IDX PT, R0, R0, R19, 0x1f ;  /* 0x00001f1300007589 */ /* 0x001e2400000e0000 */
[----:B0-----:R-:W-:-:S04]  /*9890*/  IABS R4, R0 ;  /* 0x0000000000047213 */ /* 0x001fc80000000000 */
[----:B------:R-:W0:Y:S08]  /*98a0*/  I2F.RP R8, R4 ;  /* 0x0000000400087306 */ /* 0x000e300000209400 */
[----:B0-----:R-:W0:Y:S02]  /*98b0*/  MUFU.RCP R8, R8 ;  /* 0x0000000800087308 */ /* 0x001e240000001000 */
[----:B0-----:R-:W-:-:S06]  /*98c0*/  VIADD R2, R8, 0xffffffe ;  /* 0x0ffffffe08027836 */ /* 0x001fcc0000000000 */
[----:B------:R0:W1:Y:S01]  /*98d0*/  F2I.FTZ.U32.TRUNC.NTZ R3, R2 ;  /* 0x0000000200037305 */ /* 0x000062000021f000 */
[----:B------:R-:W-:Y:S05]  /*98e0*/  @!P0 BRA `(.L_x_205) ;  /* 0x0000000000088947 */ /* 0x000fea0003800000 */
[----:B------:R-:W-:-:S06]  /*98f0*/  VIADD R16, R19, 0xffffffff ;  /* 0xffffffff13107836 */ /* 0x000fcc0000000000 */
[----:B------:R2:W3:Y:S02]  /*9900*/  SHFL.IDX PT, R16, R7, R16, 0x1f ;  /* 0x00001f1007107589 */ /* 0x0004e400000e0000 */
.L_x_205:
[----:B---3--:R-:W-:Y:S01]  /*9910*/  IMAD R16, R16, UR5, R9 ;  /* 0x0000000510107c24 */ /* 0x008fe2000f8e0209 */
[----:B0-----:R-:W-:Y:S01]  /*9920*/  IABS R2, R0 ;  /* 0x0000000000027213 */ /* 0x001fe20000000000 */
[----:B-12---:R-:W-:Y:S02]  /*9930*/  IMAD.MOV R7, RZ, RZ, -R3 ;  /* 0x000000ffff077224 */ /* 0x006fe400078e0a03 */
[----:B------:R-:W-:Y:S01]  /*9940*/  VIADD R19, R19, UR4 ;  /* 0x0000000413137c36 */ /* 0x000fe20008000000 */
[----:B------:R-:W-:Y:S01]  /*9950*/  IADD3 R9, -R16, UR6, RZ ;  /* 0x0000000610097c10 */ /* 0x000fe2000fffe1ff */
[----:B------:R-:W-:Y:S02]  /*9960*/  IMAD.MOV R8, RZ, RZ, -R2 ;  /* 0x000000ffff087224 */ /* 0x000fe400078e0a02 */
[----:B------:R-:W-:Y:S01]  /*9970*/  IMAD R7, R7, R4, RZ ;  /* 0x0000000407077224 */ /* 0x000fe200078e02ff */
[----:B------:R-:W-:Y:S01]  /*9980*/  IABS R6, R9 ;  /* 0x0000000900067213 */ /* 0x000fe20000000000 */
[----:B------:R-:W-:-:S04]  /*9990*/  IMAD.MOV.U32 R2, RZ, RZ, RZ ;  /* 0x000000ffff027224 */ /* 0x000fc800078e00ff */
[----:B------:R-:W-:-:S04]  /*99a0*/  IMAD.HI.U32 R2, R3, R7, R2 ;  /* 0x0000000703027227 */ /* 0x000fc800078e0002 */
[----:B------:R-:W-:Y:S02]  /*99b0*/  IMAD.MOV.U32 R3, RZ, RZ, R6 ;  /* 0x000000ffff037224 */ /* 0x000fe400078e0006 */
[----:B------:R-:W-:Y:S02]  /*99c0*/  IMAD.MOV.U32 R6, RZ, RZ, R8 ;  /* 0x000000ffff067224 */ /* 0x000fe400078e0008 */
[----:B------:R-:W-:-:S04]  /*99d0*/  IMAD.HI.U32 R2, R2, R3, RZ ;  /* 0x0000000302027227 */ /* 0x000fc800078e00ff */
[----:B------:R-:W-:-:S05]  /*99e0*/  IMAD R3, R2, R6, R3 ;  /* 0x0000000602037224 */ /* 0x000fca00078e0203 */
[----:B------:R-:W-:-:S13]  /*99f0*/  ISETP.GT.U32.AND P1, PT, R4, R3, PT ;  /* 0x000000030400720c */ /* 0x000fda0003f24070 */
[----:B------:R-:W-:Y:S02]  /*9a00*/  @!P1 IMAD.IADD R3, R3, 0x1, -R4 ;  /* 0x0000000103039824 */ /* 0x000fe400078e0a04 */
[----:B------:R-:W-:Y:S01]  /*9a10*/  @!P1 VIADD R2, R2, 0x1 ;  /* 0x0000000102029836 */ /* 0x000fe20000000000 */
[----:B------:R-:W-:Y:S02]  /*9a20*/  ISETP.NE.AND P1, PT, R0, RZ, PT ;  /* 0x000000ff0000720c */ /* 0x000fe40003f25270 */
[----:B------:R-:W-:Y:S02]  /*9a30*/  ISETP.GE.U32.AND P0, PT, R3, R4, PT ;  /* 0x000000040300720c */ /* 0x000fe40003f06070 */
[----:B------:R-:W-:-:S04]  /*9a40*/  LOP3.LUT R3, R9, R0, RZ, 0x3c, !PT ;  /* 0x0000000009037212 */ /* 0x000fc800078e3cff */
[----:B------:R-:W-:-:S07]  /*9a50*/  ISETP.GE.AND P2, PT, R3, RZ, PT ;  /* 0x000000ff0300720c */ /* 0x000fce0003f46270 */
[----:B------:R-:W-:-:S06]  /*9a60*/  @P0 VIADD R2, R2, 0x1 ;  /* 0x0000000102020836 */ /* 0x000fcc0000000000 */
[----:B------:R-:W-:Y:S01]  /*9a70*/  @!P2 IMAD.MOV R2, RZ, RZ, -R2 ;  /* 0x000000ffff02a224 */ /* 0x000fe200078e0a02 */
[----:B------:R-:W-:-:S04]  /*9a80*/  @!P1 LOP3.LUT R2, RZ, R0, RZ, 0x33, !PT ;  /* 0x00000000ff029212 */ /* 0x000fc800078e33ff */
[----:B------:R-:W-:Y:S01]  /*9a90*/  IADD3 R17, -R2, RZ, RZ ;  /* 0x000000ff02117210 */ /* 0x000fe20007ffe1ff */
[----:B------:R-:W-:-:S04]  /*9aa0*/  IMAD.MOV.U32 R18, RZ, RZ, R2 ;  /* 0x000000ffff127224 */ /* 0x000fc800078e0002 */
[----:B------:R-:W-:Y:S01]  /*9ab0*/  IMAD R17, R0, R17, R9 ;  /* 0x0000001100117224 */ /* 0x000fe200078e0209 */
[----:B------:R-:W-:Y:S06]  /*9ac0*/  BRA `(.L_x_206) ;  /* 0x00000000000c7947 */ /* 0x000fec0003800000 */
.L_x_201:
[----:B------:R-:W-:Y:S02]  /*9ad0*/  IMAD.MOV.U32 R17, RZ, RZ, RZ ;  /* 0x000000ffff117224 */ /* 0x000fe400078e00ff */
[----:B------:R-:W-:Y:S02]  /*9ae0*/  IMAD.U32 R16, RZ, RZ, UR6 ;  /* 0x00000006ff107e24 */ /* 0x000fe4000f8e00ff */
[----:B------:R-:W-:-:S07]  /*9af0*/  IMAD.MOV.U32 R18, RZ, RZ, RZ ;  /* 0x000000ffff127224 */ /* 0x000fce00078e00ff */
.L_x_206:
[----:B------:R-:W-:-:S13]  /*9b00*/  ISETP.NE.AND P0, PT, R5, RZ, PT ;  /* 0x000000ff0500720c */ /* 0x000fda0003f05270 */
[----:B------:R-:W0:Y:S01]  /*9b10*/  @!P0 S2R R3, SR_CgaCtaId ;  /* 0x0000000000038919 */ /* 0x000e220000008800 */
[----:B------:R-:W-:-:S04]  /*9b20*/  @!P0 MOV R0, 0x400 ;  /* 0x0000040000008802 */ /* 0x000fc80000000f00 */
[----:B0-----:R-:W-:-:S05]  /*9b30*/  @!P0 LEA R0, R3, R0, 0x18 ;  /* 0x0000000003008211 */ /* 0x001fca00078ec0ff */
[----:B------:R1:W-:Y:S01]  /*9b40*/  @!P0 STS.128 [R0+0x308d0], R16 ;  /* 0x0308d01000008388 */ /* 0x0003e20000000c00 */
[----:B------:R-:W-:Y:S06]  /*9b50*/  BAR.ARV 0x5, 0x200 ;  /* 0x0148000000007b1d */ /* 0x000fec0000002000 */
.L_x_199:
[----:B------:R2:W-:Y:S01]  /*9b60*/  STL [R1+0x30], RZ ;  /* 0x000030ff01007387 */ /* 0x0005e20000100800 */
[----:B------:R-:W-:Y:S01]  /*9b70*/  ULDC UR4, c[0x0][0xc3c] ;  /* 0x00030f0000047ab9 */ /* 0x000fe20000000800 */
[----:B------:R-:W-:Y:S01]  /*9b80*/  IMAD.MOV.U32 R26, RZ, RZ, 0x1 ;  /* 0x00000001ff1a7424 */ /* 0x000fe200078e00ff */
[----:B0-----:R-:W-:Y:S01]  /*9b90*/  ISETP.GE.AND P0, PT, R19, UR4, PT ;  /* 0x0000000413007c0c */ /* 0x001fe2000bf06270 */
[----:B------:R-:W-:-:S12]  /*9ba0*/  IMAD.MOV.U32 R23, RZ, RZ, RZ ;  /* 0x000000ffff177224 */ /* 0x000fd800078e00ff */
[----:B--2---:R-:W-:Y:S05]  /*9bb0*/  @P0 BRA `(.L_x_207) ;  /* 0x00000044005c0947 */ /* 0x004fea0003800000 */
[----:B------:R-:W0:Y:S01]  /*9bc0*/  S2R R5, SR_TID.X ;  /* 0x0000000000057919 */ /* 0x000e220000002100 */
[----:B------:R-:W2:Y:S01]  /*9bd0*/  S2UR UR5, SR_CgaCtaId ;  /* 0x00000000000579c3 */ /* 0x000ea20000008800 */
[----:B------:R-:W-:Y:S01]  /*9be0*/  UMOV UR4, 0x400 ;  /* 0x0000040000047882 */ /* 0x000fe20000000000 */
[----:B------:R-:W-:Y:S01]  /*9bf0*/  BSSY B8, `(.L_x_207) ;  /* 0x0000453000087945 */ /* 0x000fe20003800000 */
[----:B------:R3:W-:Y:S01]  /*9c00*/  STL [R1+0x30], RZ ;  /* 0x000030ff01007387 */ /* 0x0007e20000100800 */
[----:B------:R-:W-:Y:S01]  /*9c10*/  IMAD.MOV.U32 R26, RZ, RZ, 0x1 ;  /* 0x00000001ff1a7424 */ /* 0x000fe200078e00ff */
[----:B------:R-:W-:Y:S01]  /*9c20*/  ULDC UR37, c[0x0][0xc] ;  /* 0x0000030000257ab9 */ /* 0x000fe20000000800 */
[----:B------:R-:W-:Y:S01]  /*9c30*/  IMAD.MOV.U32 R23, RZ, RZ, RZ ;  /* 0x000000ffff177224 */ /* 0x000fe200078e00ff */
[----:B------:R-:W-:Y:S01]  /*9c40*/  ULDC.64 UR38, c[0x0][0x198] ;  /* 0x0000660000267ab9 */ /* 0x000fe20000000a00 */
[----:B--2---:R-:W-:-:S06]  /*9c50*/  ULEA UR4, UR5, UR4, 0x18 ;  /* 0x0000000405047291 */ /* 0x004fcc000f8ec03f */
[----:B------:R-:W-:Y:S01]  /*9c60*/  IMAD.U32 R22, RZ, RZ, UR4 ;  /* 0x00000004ff167e24 */ /* 0x000fe2000f8e00ff */
[C---:B0-----:R-:W-:Y:S01]  /*9c70*/  LOP3.LUT R4, R5.reuse, 0x7f, RZ, 0xc0, !PT ;  /* 0x0000007f05047812 */ /* 0x041fe200078ec0ff */
[----:B-1----:R-:W-:-:S04]  /*9c80*/  IMAD.SHL.U32 R0, R5, 0x8, RZ ;  /* 0x0000000805007824 */ /* 0x002fc800078e00ff */
[----:B------:R-:W-:Y:S01]  /*9c90*/  IMAD.SHL.U32 R3, R4, 0x8, RZ ;  /* 0x0000000804037824 */ /* 0x000fe200078e00ff */
[----:B------:R-:W-:Y:S02]  /*9ca0*/  LOP3.LUT R2, R0, 0x1f8, RZ, 0xc0, !PT ;  /* 0x000001f800027812 */ /* 0x000fe400078ec0ff */
[----:B------:R-:W-:Y:S02]  /*9cb0*/  SHF.R.U32.HI R4, RZ, 0x3, R4 ;  /* 0x00000003ff047819 */ /* 0x000fe40000011604 */
[----:B------:R-:W-:-:S04]  /*9cc0*/  LOP3.LUT R2, R2, 0x38, R5, 0x78, !PT ;  /* 0x0000003802027812 */ /* 0x000fc800078e7805 */
[----:B------:R-:W-:Y:S01]  /*9cd0*/  LOP3.LUT R3, R2, 0x200, R3, 0xf8, !PT ;  /* 0x0000020002037812 */ /* 0x000fe200078ef803 */
[----:B------:R-:W-:-:S04]  /*9ce0*/  IMAD.SHL.U32 R2, R5, 0x10, RZ ;  /* 0x0000001005027824 */ /* 0x000fc800078e00ff */
[----:B------:R-:W-:Y:S01]  /*9cf0*/  IMAD R0, R3, 0x2, R22 ;  /* 0x0000000203007824 */ /* 0x000fe200078e0216 */
[----:B------:R-:W-:-:S04]  /*9d00*/  LOP3.LUT R2, R4, 0x70, R2, 0xf8, !PT ;  /* 0x0000007004027812 */ /* 0x000fc800078ef802 */
[----:B------:R3:W-:Y:S03]  /*9d10*/  STL [R1+0x4], R0 ;  /* 0x0000040001007387 */ /* 0x0007e60000100800 */
.L_x_297:
[----:B0-----:R-:W0:Y:S02]  /*9d20*/  LDC.64 R2, c[0x0][0xc88] ;  /* 0x00032200ff027b82 */ /* 0x001e240000000a00 */
[----:B0-----:R-:W-:-:S05]  /*9d30*/  IMAD.WIDE R2, R19, 0x4, R2 ;  /* 0x0000000413027825 */ /* 0x001fca00078e0202 */
[----:B------:R-:W2:Y:S01]  /*9d40*/  LDG.E R10, desc[UR48][R2.64] ;  /* 0x00000030020a7981 */ /* 0x000ea2000c1e1900 */
[----:B------:R-:W-:Y:S05]  /*9d50*/  YIELD ;  /* 0x0000000000007946 */ /* 0x000fea0003800000 */
[----:B------:R-:W-:Y:S01]  /*9d60*/  ULDC.64 UR4, c[0x0][0xa28] ;  /* 0x00028a0000047ab9 */ /* 0x000fe20000000a00 */
[----:B---3--:R-:W-:Y:S01]  /*9d70*/  IMAD.MOV.U32 R0, RZ, RZ, RZ ;  /* 0x000000ffff007224 */ /* 0x008fe200078e00ff */
[----:B------:R-:W-:Y:S01]  /*9d80*/  ISETP.NE.U32.AND P0, PT, RZ, UR4, PT ;  /* 0x00000004ff007c0c */ /* 0x000fe2000bf05070 */
[----:B------:R-:W-:Y:S01]  /*9d90*/  IMAD.MOV.U32 R6, RZ, RZ, RZ ;  /* 0x000000ffff067224 */ /* 0x000fe200078e00ff */
[----:B------:R-:W-:Y:S01]  /*9da0*/  ULDC.64 UR6, c[0x0][0xa18] ;  /* 0x0002860000067ab9 */ /* 0x000fe20000000a00 */
[----:B------:R-:W-:Y:S01]  /*9db0*/  ULDC.64 UR8, c[0x0][0xa08] ;  /* 0x0002820000087ab9 */ /* 0x000fe20000000a00 */
[----:B------:R-:W-:-:S02]  /*9dc0*/  ISETP.NE.AND.EX P0, PT, RZ, UR5, PT, P0 ;  /* 0x00000005ff007c0c */ /* 0x000fc4000bf05300 */
[----:B-12---:R-:W-:Y:S01]  /*9dd0*/  SHF.R.S32.HI R4, RZ, 0x1f, R10 ;  /* 0x0000001fff047819 */ /* 0x006fe2000001140a */
[----:B------:R-:W-:-:S10]  /*9de0*/  IMAD.SHL.U32 R24, R10, 0x4, RZ ;  /* 0x000000040a187824 */ /* 0x000fd400078e00ff */
[C---:B------:R-:W-:Y:S01]  /*9df0*/  @P0 LEA R2, P1, R10.reuse, UR4, 0x2 ;  /* 0x000000040a020c11 */ /* 0x040fe2000f8210ff */
[----:B------:R-:W-:Y:S03]  /*9e00*/  STL [R1+0x8], R10 ;  /* 0x0000080a01007387 */ /* 0x000fe60000100800 */
[C-C-:B------:R-:W-:Y:S01]  /*9e10*/  @P0 LEA.HI.X R3, R10.reuse, UR5, R4.reuse, 0x2, P1 ;  /* 0x000000050a030c11 */ /* 0x140fe200088f1404 */
[----:B------:R-:W-:Y:S01]  /*9e20*/  ULDC.64 UR4, c[0x0][0xa00] ;  /* 0x0002800000047ab9 */ /* 0x000fe20000000a00 */
[----:B------:R-:W-:Y:S01]  /*9e30*/  SHF.L.U64.HI R9, R10, 0x2, R4 ;  /* 0x000000020a097819 */ /* 0x000fe20000010204 */
[----:B------:R0:W-:Y:S01]  /*9e40*/  STL [R1+0x1c], R4 ;  /* 0x00001c0401007387 */ /* 0x0001e20000100800 */
[----:B------:R-:W-:-:S03]  /*9e50*/  ISETP.NE.U32.AND P1, PT, RZ, UR4, PT ;  /* 0x00000004ff007c0c */ /* 0x000fc6000bf25070 */
[----:B------:R1:W5:Y:S01]  /*9e60*/  @P0 LDG.E R0, desc[UR48][R2.64] ;  /* 0x0000003002000981 */ /* 0x000362000c1e1900 */
[----:B------:R-:W-:Y:S01]  /*9e70*/  ISETP.NE.AND.EX P1, PT, RZ, UR5, PT, P1 ;  /* 0x00000005ff007c0c */ /* 0x000fe2000bf25310 */
[----:B------:R-:W-:Y:S01]  /*9e80*/  IMAD.MOV.U32 R28, RZ, RZ, RZ ;  /* 0x000000ffff1c7224 */ /* 0x000fe200078e00ff */
[----:B------:R-:W-:Y:S01]  /*9e90*/  ISETP.NE.U32.AND P2, PT, RZ, UR6, PT ;  /* 0x00000006ff007c0c */ /* 0x000fe2000bf45070 */
[----:B------:R-:W-:Y:S01]  /*9ea0*/  STL [R1], R9 ;  /* 0x0000000901007387 */ /* 0x000fe20000100800 */
[----:B------:R-:W-:Y:S02]  /*9eb0*/  ISETP.NE.U32.AND P0, PT, RZ, UR8, PT ;  /* 0x00000008ff007c0c */ /* 0x000fe4000bf05070 */
[----:B------:R-:W-:Y:S02]  /*9ec0*/  ISETP.NE.AND.EX P2, PT, RZ, UR7, PT, P2 ;  /* 0x00000007ff007c0c */ /* 0x000fe4000bf45320 */
[----:B------:R-:W-:Y:S02]  /*9ed0*/  ISETP.NE.AND.EX P0, PT, RZ, UR9, PT, P0 ;  /* 0x00000009ff007c0c */ /* 0x000fe4000bf05300 */
[----:B-1----:R-:W-:-:S02]  /*9ee0*/  IADD3 R2, P3, R24, UR4, RZ ;  /* 0x0000000418027c10 */ /* 0x002fc4000ff7e0ff */
[----:B0-----:R-:W-:Y:S02]  /*9ef0*/  IADD3 R4, P4, R24, UR8, RZ ;  /* 0x0000000818047c10 */ /* 0x001fe4000ff9e0ff */
[C---:B------:R-:W-:Y:S01]  /*9f00*/  IADD3.X R3, R9.reuse, UR5, RZ, P3, !PT ;  /* 0x0000000509037c10 */ /* 0x040fe20009ffe4ff */
[----:B------:R-:W-:Y:S01]  /*9f10*/  ULDC UR4, c[0x0][0x288] ;  /* 0x0000a20000047ab9 */ /* 0x000fe20000000800 */
[----:B------:R-:W-:-:S03]  /*9f20*/  IADD3.X R5, R9, UR9, RZ, P4, !PT ;  /* 0x0000000909057c10 */ /* 0x000fc6000a7fe4ff */
[----:B------:R-:W2:Y:S01]  /*9f30*/  @P1 LDG.E R6, desc[UR48][R2.64] ;  /* 0x0000003002061981 */ /* 0x000ea2000c1e1900 */
[----:B------:R-:W-:Y:S01]  /*9f40*/  IMAD.U32 R8, RZ, RZ, UR4 ;  /* 0x00000004ff087e24 */ /* 0x000fe2000f8e00ff */
[----:B------:R-:W-:Y:S02]  /*9f50*/  ULDC.64 UR4, c[0x0][0x418] ;  /* 0x0001060000047ab9 */ /* 0x000fe40000000a00 */
[----:B------:R-:W5:Y:S04]  /*9f60*/  @P0 LDG.E R28, desc[UR48][R4.64] ;  /* 0x00000030041c0981 */ /* 0x000f68000c1e1900 */
[----:B--2---:R0:W-:Y:S02]  /*9f70*/  STL [R1+0x18], R6 ;  /* 0x0000180601007387 */ /* 0x0041e40000100800 */
[----:B0-----:R-:W-:-:S04]  /*9f80*/  @P2 IADD3 R6, P3, R24, UR6, RZ ;  /* 0x0000000618062c10 */ /* 0x001fc8000ff7e0ff */
[----:B------:R-:W-:-:S05]  /*9f90*/  @P2 IADD3.X R7, R9, UR7, RZ, P3, !PT ;  /* 0x0000000709072c10 */ /* 0x000fca0009ffe4ff */
[----:B------:R0:W2:Y:S01]  /*9fa0*/  @P2 LDG.E R8, desc[UR48][R6.64] ;  /* 0x0000003006082981 */ /* 0x0000a2000c1e1900 */
[----:B------:R-:W-:-:S03]  /*9fb0*/  UISETP.NE.U32.AND UP0, UPT, UR4, URZ, UPT ;  /* 0x0000003f0400728c */ /* 0x000fc6000bf05070 */
[----:B------:R-:W-:Y:S01]  /*9fc0*/  ULDC UR4, c[0x0][0x424] ;  /* 0x0001090000047ab9 */ /* 0x000fe20000000800 */
[----:B------:R-:W-:-:S03]  /*9fd0*/  UISETP.NE.AND.EX UP0, UPT, UR5, URZ, UPT, UP0 ;  /* 0x0000003f0500728c */ /* 0x000fc6000bf05300 */
[----:B------:R-:W-:Y:S01]  /*9fe0*/  ULDC UR5, c[0x0][0x2f0] ;  /* 0x0000bc0000057ab9 */ /* 0x000fe20000000800 */
[----:B------:R-:W-:-:S04]  /*9ff0*/  USEL UR4, UR4, 0x1, UP0 ;  /* 0x0000000104047887 */ /* 0x000fc80008000000 */
[----:B------:R-:W-:-:S06]  /*a000*/  UIMAD UR4, UR4, UR5, URZ ;  /* 0x00000005040472a4 */ /* 0x000fcc000f8e023f */
[----:B0-----:R-:W-:Y:S01]  /*a010*/  IMAD.U32 R6, RZ, RZ, UR4 ;  /* 0x00000004ff067e24 */ /* 0x001fe2000f8e00ff */
[----:B--2---:R0:W-:Y:S01]  /*a020*/  STL [R1+0x24], R8 ;  /* 0x0000240801007387 */ /* 0x0041e20000100800 */
[----:B------:R-:W-:Y:S05]  /*a030*/  @P2 BRA `(.L_x_208) ;  /* 0x0000000000142947 */ /* 0x000fea0003800000 */
[----:B------:R-:W-:Y:S05]  /*a040*/  @!P1 BRA `(.L_x_208) ;  /* 0x0000000000109947 */ /* 0x000fea0003800000 */
[----:B------:R-:W2:Y:S04]  /*a050*/  LDG.E R7, desc[UR48][R2.64] ;  /* 0x0000003002077981 */ /* 0x000ea8000c1e1900 */
[----:B0-----:R-:W2:Y:S02]  /*a060*/  LDG.E R8, desc[UR48][R2.64+0x4] ;  /* 0x0000043002087981 */ /* 0x001ea4000c1e1900 */
[----:B--2---:R-:W-:-:S05]  /*a070*/  IMAD.IADD R2, R8, 0x1, -R7 ;  /* 0x0000000108027824 */ /* 0x004fca00078e0a07 */
[----:B------:R1:W-:Y:S02]  /*a080*/  STL [R1+0x24], R2 ;  /* 0x0000240201007387 */ /* 0x0003e40000100800 */
.L_x_208:
[----:B------:R-:W-:Y:S01]  /*a090*/  ULDC.64 UR4, c[0x0][0xa20] ;  /* 0x0002880000047ab9 */ /* 0x000fe20000000a00 */
[----:B-----5:R-:W-:Y:S01]  /*a0a0*/  IMAD.IADD R28, R28, 0x1, R0 ;  /* 0x000000011c1c7824 */ /* 0x020fe200078e0200 */
[----:B------:R-:W-:Y:S01]  /*a0b0*/  ISETP.NE.U32.AND P1, PT, RZ, UR4, PT ;  /* 0x00000004ff007c0c */ /* 0x000fe2000bf25070 */
[----:B------:R-:W-:-:S03]  /*a0c0*/  IMAD.MOV.U32 R25, RZ, RZ, R10 ;  /* 0x000000ffff197224 */ /* 0x000fc600078e000a */
[----:B------:R-:W-:-:S13]  /*a0d0*/  ISETP.NE.AND.EX P1, PT, RZ, UR5, PT, P1 ;  /* 0x00000005ff007c0c */ /* 0x000fda000bf25310 */
[----:B------:R-:W-:Y:S05]  /*a0e0*/  @!P1 BRA `(.L_x_209) ;  /* 0x0000000000109947 */ /* 0x000fea0003800000 */
[----:B-1----:R-:W-:-:S04]  /*a0f0*/  IADD3 R2, P0, R24, UR4, RZ ;  /* 0x0000000418027c10 */ /* 0x002fc8000ff1e0ff */
[----:B------:R-:W-:-:S05]  /*a100*/  IADD3.X R3, R9, UR5, RZ, P0, !PT ;  /* 0x0000000509037c10 */ /* 0x000fca00087fe4ff */
[----:B------:R1:W5:Y:S01]  /*a110*/  LDG.E R6, desc[UR48][R2.64] ;  /* 0x0000003002067981 */ /* 0x000362000c1e1900 */
[----:B------:R-:W-:Y:S05]  /*a120*/  BRA `(.L_x_210) ;  /* 0x0000000000107947 */ /* 0x000fea0003800000 */
.L_x_209:
[----:B------:R-:W-:Y:S05]  /*a130*/  @!P0 BRA `(.L_x_210) ;  /* 0x00000000000c8947 */ /* 0x000fea0003800000 */
[----:B------:R-:W2:Y:S04]  /*a140*/  LDG.E R6, desc[UR48][R4.64] ;  /* 0x0000003004067981 */ /* 0x000ea8000c1e1900 */
[----:B------:R-:W2:Y:S02]  /*a150*/  LDG.E R3, desc[UR48][R4.64+0x4] ;  /* 0x0000043004037981 */ /* 0x000ea4000c1e1900 */
[----:B--2---:R-:W-:-:S07]  /*a160*/  IMAD.IADD R6, R3, 0x1, -R6 ;  /* 0x0000000103067824 */ /* 0x004fce00078e0a06 */
.L_x_210:
[----:B-1---5:R-:W-:Y:S01]  /*a170*/  IMAD.IADD R2, R6, 0x1, -R0 ;  /* 0x0000000106027824 */ /* 0x022fe200078e0a00 */
[----:B------:R-:W-:Y:S03]  /*a180*/  BSSY B7, `(.L_x_211) ;  /* 0x000035b000077945 */ /* 0x000fe60003800000 */
[C---:B------:R-:W-:Y:S01]  /*a190*/  VIADD R0, R2.reuse, 0xbf ;  /* 0x000000bf02007836 */ /* 0x040fe20000000000 */
[----:B------:R1:W-:Y:S01]  /*a1a0*/  STL [R1+0x20], R2 ;  /* 0x0000200201007387 */ /* 0x0003e20000100800 */
[----:B------:R-:W-:Y:S02]  /*a1b0*/  ISETP.GT.AND P0, PT, R2, RZ, PT ;  /* 0x000000ff0200720c */ /* 0x000fe40003f04270 */
[----:B------:R-:W-:-:S05]  /*a1c0*/  IMAD.HI R0, R0, 0x2aaaaaab, RZ ;  /* 0x2aaaaaab00007827 */ /* 0x000fca00078e02ff */
[----:B------:R-:W-:-:S04]  /*a1d0*/  SHF.R.U32.HI R3, RZ, 0x1f, R0 ;  /* 0x0000001fff037819 */ /* 0x000fc80000011600 */
[----:B------:R-:W-:-:S05]  /*a1e0*/  LEA.HI.SX32 R0, R0, R3, 0x1b ;  /* 0x0000000300007211 */ /* 0x000fca00078fdaff */
[----:B------:R1:W-:Y:S01]  /*a1f0*/  STL [R1+0x10], R0 ;  /* 0x0000100001007387 */ /* 0x0003e20000100800 */
[----:B------:R-:W-:Y:S05]  /*a200*/  @P0 BRA `(.L_x_212) ;  /* 0x0000000000440947 */ /* 0x000fea0003800000 */
[----:B-1----:R-:W1:Y:S02]  /*a210*/  S2R R2, SR_TID.X ;  /* 0x0000000000027919 */ /* 0x002e640000002100 */
[----:B-1----:R-:W-:-:S04]  /*a220*/  LOP3.LUT R2, R2, 0x7f, RZ, 0xc0, !PT ;  /* 0x0000007f02027812 */ /* 0x002fc800078ec0ff */
[----:B------:R-:W-:-:S13]  /*a230*/  ISETP.NE.AND P0, PT, R2, RZ, PT ;  /* 0x000000ff0200720c */ /* 0x000fda0003f05270 */
[----:B------:R-:W-:Y:S05]  /*a240*/  @P0 BRA `(.L_x_213) ;  /* 0x0000003400380947 */ /* 0x000fea0003800000 */
[----:B------:R-:W1:Y:S01]  /*a250*/  S2R R5, SR_LANEID ;  /* 0x0000000000057919 */ /* 0x000e620000000000 */
[----:B------:R-:W-:Y:S01]  /*a260*/  VOTEU.ANY UR4, UPT, PT ;  /* 0x0000000000047886 */ /* 0x000fe200038e0100 */
[----:B------:R-:W2:Y:S01]  /*a270*/  LDC.64 R2, c[0x0][0xc60] ;  /* 0x00031800ff027b82 */ /* 0x000ea20000000a00 */
[----:B------:R-:W1:Y:S02]  /*a280*/  FLO.U32 R0, UR4 ;  /* 0x0000000400007d00 */ /* 0x000e6400080e0000 */
[----:B-1----:R-:W-:-:S06]  /*a290*/  ISETP.EQ.U32.AND P0, PT, R0, R5, PT ;  /* 0x000000050000720c */ /* 0x002fcc0003f02070 */
[----:B------:R-:W2:Y:S07]  /*a2a0*/  POPC R5, UR4 ;  /* 0x0000000400057d09 */ /* 0x000eae0008000000 */
[----:B--2---:R-:W2:Y:S01]  /*a2b0*/  @P0 ATOMG.E.ADD.STRONG.GPU PT, R3, desc[UR48][R2.64], R5 ;  /* 0x00000005020309a8 */ /* 0x004ea200081ee1f0 */
[----:B------:R-:W1:Y:S02]  /*a2c0*/  S2R R4, SR_LTMASK ;  /* 0x0000000000047919 */ /* 0x000e640000003900 */
[----:B-1----:R-:W-:-:S04]  /*a2d0*/  LOP3.LUT R4, R4, UR4, RZ, 0xc0, !PT ;  /* 0x0000000404047c12 */ /* 0x002fc8000f8ec0ff */
[----:B------:R-:W1:Y:S01]  /*a2e0*/  POPC R7, R4 ;  /* 0x0000000400077309 */ /* 0x000e620000000000 */
[----:B--2---:R-:W1:Y:S02]  /*a2f0*/  SHFL.IDX PT, R0, R3, R0, 0x1f ;  /* 0x00001f0003007589 */ /* 0x004e6400000e0000 */
[----:B-1----:R-:W-:Y:S01]  /*a300*/  IADD3 R16, R0, UR37, R7 ;  /* 0x0000002500107c10 */ /* 0x002fe2000fffe007 */
[----:B------:R-:W-:Y:S06]  /*a310*/  BRA `(.L_x_213) ;  /* 0x0000003400047947 */ /* 0x000fec0003800000 */
.L_x_212:
[----:B-1----:R-:W-:Y:S01]  /*a320*/  VIADD R0, R22, 0x12400 ;  /* 0x0001240016007836 */ /* 0x002fe20000000000 */
[----:B------:R-:W-:Y:S04]  /*a330*/  BSSY B6, `(.L_x_214) ;  /* 0x0000013000067945 */ /* 0x000fe80003800000 */
[----:B------:R-:W-:-:S13]  /*a340*/  LOP3.LUT P0, RZ, R0, 0x3ff, RZ, 0xc0, !PT ;  /* 0x000003ff00ff7812 */ /* 0x000fda000780c0ff */
[----:B------:R-:W-:Y:S05]  /*a350*/  @!P0 BRA `(.L_x_215) ;  /* 0x0000000000408947 */ /* 0x000fea0003800000 */
[----:B------:R-:W-:Y:S01]  /*a360*/  MOV R2, 0x0 ;  /* 0x0000000000027802 */ /* 0x000fe20000000f00 */
[----:B------:R-:W-:Y:S01]  /*a370*/  ULDC.64 UR6, c[0x4][0xa8] ;  /* 0x01002a0000067ab9 */ /* 0x000fe20000000a00 */
[----:B------:R-:W-:Y:S01]  /*a380*/  ULDC.64 UR8, c[0x4][0xb0] ;  /* 0x01002c0000087ab9 */ /* 0x000fe20000000a00 */
[----:B------:R-:W-:Y:S01]  /*a390*/  ULDC.64 UR4, c[0x4][0x30] ;  /* 0x01000c0000047ab9 */ /* 0x000fe20000000a00 */
[----:B------:R-:W-:Y:S02]  /*a3a0*/  IMAD.U32 R4, RZ, RZ, UR6 ;  /* 0x00000006ff047e24 */ /* 0x000fe4000f8e00ff */
[----:B------:R-:W1:Y:S01]  /*a3b0*/  LDC.64 R2, c[0x4][R2] ;  /* 0x0100000002027b82 */ /* 0x000e620000000a00 */
[----:B------:R-:W-:Y:S02]  /*a3c0*/  IMAD.U32 R5, RZ, RZ, UR7 ;  /* 0x00000007ff057e24 */ /* 0x000fe4000f8e00ff */
[----:B------:R-:W-:Y:S02]  /*a3d0*/  IMAD.U32 R6, RZ, RZ, UR8 ;  /* 0x00000008ff067e24 */ /* 0x000fe4000f8e00ff */
[----:B------:R-:W-:-:S02]  /*a3e0*/  IMAD.U32 R7, RZ, RZ, UR9 ;  /* 0x00000009ff077e24 */ /* 0x000fc4000f8e00ff */
[----:B------:R-:W-:Y:S02]  /*a3f0*/  IMAD.U32 R10, RZ, RZ, UR4 ;  /* 0x00000004ff0a7e24 */ /* 0x000fe4000f8e00ff */
[----:B------:R-:W-:Y:S02]  /*a400*/  IMAD.U32 R11, RZ, RZ, UR5 ;  /* 0x00000005ff0b7e24 */ /* 0x000fe4000f8e00ff */
[----:B0-----:R-:W-:Y:S02]  /*a410*/  IMAD.MOV.U32 R8, RZ, RZ, 0x70 ;  /* 0x00000070ff087424 */ /* 0x001fe400078e00ff */
[----:B------:R-:W-:Y:S02]  /*a420*/  IMAD.MOV.U32 R12, RZ, RZ, 0x1 ;  /* 0x00000001ff0c7424 */ /* 0x000fe400078e00ff */
[----:B------:R-:W-:-:S07]  /*a430*/  IMAD.MOV.U32 R13, RZ, RZ, RZ ;  /* 0x000000ffff0d7224 */ /* 0x000fce00078e00ff */
[----:B------:R-:W-:-:S07]  /*a440*/  LEPC R20, `(.L_x_215) ;  /* 0x000000001014794e */ /* 0x000fce0000000000 */
[----:B-1----:R-:W-:Y:S05]  /*a450*/  CALL.ABS.NOINC R2 ;  /* 0x0000000002007343 */ /* 0x002fea0003c00000 */
.L_x_215:
[----:B------:R-:W-:Y:S05]  /*a460*/  BSYNC B6 ;  /* 0x0000000000067941 */ /* 0x000fea0003800000 */
.L_x_214:
[----:B------:R-:W-:Y:S01]  /*a470*/  VIADD R0, R22, 0x400 ;  /* 0x0000040016007836 */ /* 0x000fe20000000000 */
[----:B------:R-:W-:Y:S04]  /*a480*/  BSSY B6, `(.L_x_216) ;  /* 0x0000023000067945 */ /* 0x000fe80003800000 */
[----:B------:R-:W-:-:S13]  /*a490*/  LOP3.LUT P0, RZ, R0, 0x3ff, RZ, 0xc0, !PT ;  /* 0x000003ff00ff7812 */ /* 0x000fda000780c0ff */
[----:B------:R-:W-:Y:S05]  /*a4a0*/  @!P0 BRA `(.L_x_217) ;  /* 0x0000000000808947 */ /* 0x000fea0003800000 */
[----:B------:R-:W-:Y:S01]  /*a4b0*/  MOV R0, 0x0 ;  /* 0x0000000000007802 */ /* 0x000fe20000000f00 */
[----:B------:R-:W-:Y:S01]  /*a4c0*/  ULDC.64 UR6, c[0x4][0xa8] ;  /* 0x01002a0000067ab9 */ /* 0x000fe20000000a00 */
[----:B------:R-:W-:Y:S01]  /*a4d0*/  ULDC.64 UR8, c[0x4][0xb0] ;  /* 0x01002c0000087ab9 */ /* 0x000fe20000000a00 */
[----:B------:R-:W-:Y:S01]  /*a4e0*/  ULDC.64 UR4, c[0x4][0x38] ;  /* 0x01000e0000047ab9 */ /* 0x000fe20000000a00 */
[----:B------:R1:W2:Y:S01]  /*a4f0*/  LDC.64 R2, c[0x4][R0] ;  /* 0x0100000000027b82 */ /* 0x0002a20000000a00 */
[----:B------:R-:W-:Y:S02]  /*a500*/  IMAD.U32 R4, RZ, RZ, UR6 ;  /* 0x00000006ff047e24 */ /* 0x000fe4000f8e00ff */
[----:B------:R-:W-:Y:S02]  /*a510*/  IMAD.U32 R5, RZ, RZ, UR7 ;  /* 0x00000007ff057e24 */ /* 0x000fe4000f8e00ff */
[----:B------:R-:W-:Y:S02]  /*a520*/  IMAD.U32 R6, RZ, RZ, UR8 ;  /* 0x00000008ff067e24 */ /* 0x000fe4000f8e00ff */
[----:B------:R-:W-:-:S02]  /*a530*/  IMAD.U32 R7, RZ, RZ, UR9 ;  /* 0x00000009ff077e24 */ /* 0x000fc4000f8e00ff */
[----:B------:R-:W-:Y:S02]  /*a540*/  IMAD.U32 R10, RZ, RZ, UR4 ;  /* 0x00000004ff0a7e24 */ /* 0x000fe4000f8e00ff */
[----:B------:R-:W-:Y:S02]  /*a550*/  IMAD.U32 R11, RZ, RZ, UR5 ;  /* 0x00000005ff0b7e24 */ /* 0x000fe4000f8e00ff */
[----:B0-----:R-:W-:Y:S02]  /*a560*/  IMAD.MOV.U32 R8, RZ, RZ, 0x70 ;  /* 0x00000070ff087424 */ /* 0x001fe400078e00ff */
[----:B------:R-:W-:Y:S02]  /*a570*/  IMAD.MOV.U32 R12, RZ, RZ, 0x1 ;  /* 0x00000001ff0c7424 */ /* 0x000fe400078e00ff */
[----:B-1----:R-:W-:-:S07]  /*a580*/  IMAD.MOV.U32 R13, RZ, RZ, RZ ;  /* 0x000000ffff0d7224 */ /* 0x002fce00078e00ff */
[----:B------:R-:W-:-:S07]  /*a590*/  LEPC R20, `(.L_x_218) ;  /* 0x000000001014794e */ /* 0x000fce0000000000 */
[----:B--2---:R-:W-:Y:S05]  /*a5a0*/  CALL.ABS.NOINC R2 ;  /* 0x0000000002007343 */ /* 0x004fea0003c00000 */
.L_x_218:
[----:B------:R-:W-:Y:S01]  /*a5b0*/  MOV R2, 0x0 ;  /* 0x0000000000027802 */ /* 0x000fe20000000f00 */
[----:B------:R-:W-:Y:S01]  /*a5c0*/  ULDC.64 UR6, c[0x4][0xa8] ;  /* 0x01002a0000067ab9 */ /* 0x000fe20000000a00 */
[----:B------:R-:W-:Y:S01]  /*a5d0*/  ULDC.64 UR8, c[0x4][0xb0] ;  /* 0x01002c0000087ab9 */ /* 0x000fe20000000a00 */
[----:B------:R-:W-:Y:S01]  /*a5e0*/  ULDC.64 UR4, c[0x4][0x40] ;  /* 0x0100100000047ab9 */ /* 0x000fe20000000a00 */
[----:B------:R-:W-:Y:S01]  /*a5f0*/  IMAD.U32 R4, RZ, RZ, UR6 ;  /* 0x00000006ff047e24 */ /* 0x000fe2000f8e00ff */
[----:B------:R-:W-:Y:S01]  /*a600*/  MOV R7, UR9 ;  /* 0x0000000900077c02 */ /* 0x000fe20008000f00 */
[----:B------:R-:W0:Y:S01]  /*a610*/  LDC.64 R2, c[0x4][R2] ;  /* 0x0100000002027b82 */ /* 0x000e220000000a00 */
[----:B------:R-:W-:Y:S02]  /*a620*/  IMAD.U32 R5, RZ, RZ, UR7 ;  /* 0x00000007ff057e24 */ /* 0x000fe4000f8e00ff */
[----:B------:R-:W-:Y:S02]  /*a630*/  IMAD.U32 R6, RZ, RZ, UR8 ;  /* 0x00000008ff067e24 */ /* 0x000fe4000f8e00ff */
[----:B------:R-:W-:-:S02]  /*a640*/  IMAD.U32 R10, RZ, RZ, UR4 ;  /* 0x00000004ff0a7e24 */ /* 0x000fc4000f8e00ff */
[----:B------:R-:W-:Y:S02]  /*a650*/  IMAD.U32 R11, RZ, RZ, UR5 ;  /* 0x00000005ff0b7e24 */ /* 0x000fe4000f8e00ff */
[----:B------:R-:W-:Y:S02]  /*a660*/  IMAD.MOV.U32 R8, RZ, RZ, 0x70 ;  /* 0x00000070ff087424 */ /* 0x000fe400078e00ff */
[----:B------:R-:W-:Y:S02]  /*a670*/  IMAD.MOV.U32 R12, RZ, RZ, 0x1 ;  /* 0x00000001ff0c7424 */ /* 0x000fe400078e00ff */
[----:B------:R-:W-:-:S07]  /*a680*/  IMAD.MOV.U32 R13, RZ, RZ, RZ ;  /* 0x000000ffff0d7224 */ /* 0x000fce00078e00ff */
[----:B------:R-:W-:-:S07]  /*a690*/  LEPC R20, `(.L_x_217) ;  /* 0x000000001014794e */ /* 0x000fce0000000000 */
[----:B0-----:R-:W-:Y:S05]  /*a6a0*/  CALL.ABS.NOINC R2 ;  /* 0x0000000002007343 */ /* 0x001fea0003c00000 */
.L_x_217:
[----:B------:R-:W-:Y:S05]  /*a6b0*/  BSYNC B6 ;  /* 0x0000000000067941 */ /* 0x000fea0003800000 */
.L_x_216:
[----:B------:R-:W2:Y:S01]  /*a6c0*/  LDL.LU R21, [R1] ;  /* 0x0000000001157983 */ /* 0x000ea20000300800 */
[----:B------:R-:W-:Y:S02]  /*a6d0*/  ULDC.64 UR4, c[0x0][0x9f8] ;  /* 0x00027e0000047ab9 */ /* 0x000fe40000000a00 */
[----:B------:R-:W-:Y:S01]  /*a6e0*/  ISETP.NE.U32.AND P0, PT, RZ, UR4, PT ;  /* 0x00000004ff007c0c */ /* 0x000fe2000bf05070 */
[----:B------:R-:W3:Y:S03]  /*a6f0*/  LDL R20, [R1+0x10] ;  /* 0x0000100001147983 */ /* 0x000ee60000100800 */
[----:B------:R-:W-:-:S13]  /*a700*/  ISETP.NE.AND.EX P0, PT, RZ, UR5, PT, P0 ;  /* 0x00000005ff007c0c */ /* 0x000fda000bf05300 */
[----:B------:R-:W-:-:S04]  /*a710*/  @P0 IADD3 R2, P1, R24, UR4, RZ ;  /* 0x0000000418020c10 */ /* 0x000fc8000ff3e0ff */
[----:B--2---:R-:W-:Y:S01]  /*a720*/  @P0 IADD3.X R3, R21, UR5, RZ, P1, !PT ;  /* 0x0000000515030c10 */ /* 0x004fe20008ffe4ff */
[----:B------:R-:W-:-:S04]  /*a730*/  ULDC.64 UR4, c[0x0][0xa08] ;  /* 0x0002820000047ab9 */ /* 0x000fc80000000a00 */
[----:B------:R1:W2:Y:S01]  /*a740*/  @P0 LDG.E R25, desc[UR48][R2.64] ;  /* 0x0000003002190981 */ /* 0x0002a2000c1e1900 */
[----:B---3--:R-:W-:-:S05]  /*a750*/  VIADD R7, R20, 0xffffffff ;  /* 0xffffffff14077836 */ /* 0x008fca0000000000 */
[----:B------:R3:W-:Y:S01]  /*a760*/  STL [R1+0xc], R7 ;  /* 0x00000c0701007387 */ /* 0x0007e20000100800 */
[----:B-1----:R-:W1:Y:S02]  /*a770*/  LDC.64 R2, c[0x0][0x418] ;  /* 0x00010600ff027b82 */ /* 0x002e640000000a00 */
[----:B-1----:R-:W-:Y:S01]  /*a780*/  LOP3.LUT P0, RZ, R2, UR4, RZ, 0xfc, !PT ;  /* 0x0000000402ff7c12 */ /* 0x002fe2000f80fcff */
[----:B------:R-:W-:-:S03]  /*a790*/  UMOV UR4, 0xffffffff ;  /* 0xffffffff00047882 */ /* 0x000fc60000000000 */
[----:B------:R-:W-:Y:S02]  /*a7a0*/  LOP3.LUT P0, RZ, R3, UR5, RZ, 0xfc, P0 ;  /* 0x0000000503ff7c12 */ /* 0x000fe4000800fcff */
[----:B--2---:R-:W-:Y:S02]  /*a7b0*/  SHF.R.S32.HI R6, RZ, 0x1f, R25 ;  /* 0x0000001fff067819 */ /* 0x004fe40000011419 */
[----:B------:R-:W-:-:S03]  /*a7c0*/  SEL R24, R25, RZ, !P0 ;  /* 0x000000ff19187207 */ /* 0x000fc60004000000 */
[----:B------:R3:W-:Y:S01]  /*a7d0*/  STL [R1], R6 ;  /* 0x0000000601007387 */ /* 0x0007e20000100800 */
[----:B------:R-:W-:Y:S05]  /*a7e0*/  BRA.DIV UR4, `(.L_x_219) ;  /* 0x0000003e04ac7947 */ /* 0x000fea000b800000 */
[----:B------:R-:W1:Y:S02]  /*a7f0*/  S2R R0, SR_TID.X ;  /* 0x0000000000007919 */ /* 0x000e640000002100 */
[----:B-1----:R-:W-:-:S04]  /*a800*/  SHF.R.U32.HI R0, RZ, 0x5, R0 ;  /* 0x00000005ff007819 */ /* 0x002fc80000011600 */
[----:B------:R-:W-:-:S05]  /*a810*/  LOP3.LUT R0, R0, 0x3, RZ, 0xc0, !PT ;  /* 0x0000000300007812 */ /* 0x000fca00078ec0ff */
[----:B------:R1:W2:Y:S02]  /*a820*/  SHFL.IDX PT, R14, R0, RZ, 0x1f ;  /* 0x00001fff000e7589 */ /* 0x0002a400000e0000 */
.L_x_313:
        /* <DEDUP_REMOVED lines=8> */
.L_x_316:
[----:B------:R-:W-:Y:S05]  /*a8b0*/  @!P6 BRA `(.L_x_220) ;  /* 0x0000000000e0e947 */ /* 0x000fea0003800000 */
[----:B------:R-:W-:Y:S01]  /*a8c0*/  ISETP.NE.U32.AND P0, PT, R2, RZ, PT ;  /* 0x000000ff0200720c */ /* 0x000fe20003f05070 */
[----:B------:R-:W-:-:S03]  /*a8d0*/  IMAD.MOV.U32 R27, RZ, RZ, R7 ;  /* 0x000000ffff1b7224 */ /* 0x000fc600078e0007 */
[----:B------:R-:W-:-:S13]  /*a8e0*/  ISETP.NE.AND.EX P0, PT, R3, RZ, PT, P0 ;  /* 0x000000ff0300720c */ /* 0x000fda0003f05300 */
[----:B------:R-:W-:Y:S05]  /*a8f0*/  @!P0 BRA `(.L_x_222) ;  /* 0x0000000000448947 */ /* 0x000fea0003800000 */
[----:B------:R-:W2:Y:S01]  /*a900*/  LDC R27, c[0x0][0x43c] ;  /* 0x00010f00ff1b7b82 */ /* 0x000ea20000000800 */
[----:B------:R-:W-:Y:S01]  /*a910*/  ULDC.64 UR4, c[0x0][0x428] ;  /* 0x00010a0000047ab9 */ /* 0x000fe20000000a00 */
[----:B--2---:R-:W-:-:S13]  /*a920*/  ISETP.NE.AND P0, PT, R27, 0x1, PT ;  /* 0x000000011b00780c */ /* 0x004fda0003f05270 */
[----:B------:R-:W1:Y:S02]  /*a930*/  @P0 LDC.64 R4, c[0x0][0x440] ;  /* 0x00011000ff040b82 */ /* 0x000e640000000a00 */
[----:B-1----:R-:W-:-:S04]  /*a940*/  @P0 IMAD.HI.U32 R0, R7, R4, RZ ;  /* 0x0000000407000227 */ /* 0x002fc800078e00ff */
[----:B------:R-:W-:Y:S01]  /*a950*/  IMAD.MOV.U32 R4, RZ, RZ, R7 ;  /* 0x000000ffff047224 */ /* 0x000fe200078e0007 */
[----:B------:R-:W-:-:S04]  /*a960*/  @P0 SHF.R.U32.HI R4, RZ, R5, R0 ;  /* 0x00000005ff040219 */ /* 0x000fc80000011600 */
[--C-:B------:R-:W-:Y:S01]  /*a970*/  SHF.R.S32.HI R5, RZ, 0x1f, R4.reuse ;  /* 0x0000001fff057819 */ /* 0x100fe20000011404 */
[----:B------:R-:W-:-:S04]  /*a980*/  IMAD.MOV R0, RZ, RZ, -R4 ;  /* 0x000000ffff007224 */ /* 0x000fc800078e0a04 */
[----:B------:R-:W-:Y:S02]  /*a990*/  IMAD R27, R27, R0, R7 ;  /* 0x000000001b1b7224 */ /* 0x000fe400078e0207 */
[----:B------:R-:W-:Y:S02]  /*a9a0*/  IMAD R0, R6, UR4, RZ ;  /* 0x0000000406007c24 */ /* 0x000fe4000f8e02ff */
[----:B------:R-:W-:-:S04]  /*a9b0*/  IMAD.WIDE.U32 R4, R25, UR4, R4 ;  /* 0x0000000419047c25 */ /* 0x000fc8000f8e0004 */
[----:B------:R-:W-:Y:S01]  /*a9c0*/  IMAD R0, R25, UR5, R0 ;  /* 0x0000000519007c24 */ /* 0x000fe2000f8e0200 */
[----:B------:R-:W-:-:S03]  /*a9d0*/  LEA R2, P0, R4, R2, 0x2 ;  /* 0x0000000204027211 */ /* 0x000fc600078010ff */
[----:B------:R-:W-:-:S05]  /*a9e0*/  IMAD.IADD R0, R5, 0x1, R0 ;  /* 0x0000000105007824 */ /* 0x000fca00078e0200 */
[----:B------:R-:W-:-:S05]  /*a9f0*/  LEA.HI.X R3, R4, R3, R0, 0x2, P0 ;  /* 0x0000000304037211 */ /* 0x000fca00000f1400 */
[----:B------:R2:W5:Y:S02]  /*aa00*/  LDG.E R24, desc[UR48][R2.64] ;  /* 0x0000003002187981 */ /* 0x000564000c1e1900 */
.L_x_222:
[----:B-1----:R-:W-:Y:S01]  /*aa10*/  IMAD R0, R23, 0x8, R22 ;  /* 0x0000000817007824 */ /* 0x002fe200078e0216 */
[----:B--2---:R-:W-:-:S04]  /*aa20*/  SHF.L.U32 R2, R26, 0x1f, RZ ;  /* 0x0000001f1a027819 */ /* 0x004fc800000006ff */
[----:B------:R-:W1:Y:S02]  /*aa30*/  SYNCS.PHASECHK.TRANS64.TRYWAIT P0, [R0+URZ+0x30840], R2 ;  /* 0x03084002000075a7 */ /* 0x000e64000800017f */
[----:B-1----:R-:W-:Y:S05]  /*aa40*/  @!P0 BRA `(.L_x_223) ;  /* 0x0000003c00688947 */ /* 0x002fea0003800000 */
.L_x_317:
[----:B------:R-:W2:Y:S02]  /*aa50*/  S2R R3, SR_TID.X ;  /* 0x0000000000037919 */ /* 0x000ea40000002100 */
[----:B--2---:R-:W-:-:S04]  /*aa60*/  LOP3.LUT R3, R3, 0x7f, RZ, 0xc0, !PT ;  /* 0x0000007f03037812 */ /* 0x004fc800078ec0ff */
[----:B------:R-:W-:-:S13]  /*aa70*/  ISETP.NE.AND P0, PT, R3, RZ, PT ;  /* 0x000000ff0300720c */ /* 0x000fda0003f05270 */
[----:B------:R-:W-:Y:S05]  /*aa80*/  @P0 BRA `(.L_x_224) ;  /* 0x00000000001c0947 */ /* 0x000fea0003800000 */
[----:B------:R-:W2:Y:S01]  /*aa90*/  S2R R3, SR_TID.X ;  /* 0x0000000000037919 */ /* 0x000ea20000002100 */
[----:B-1----:R-:W-:-:S04]  /*aaa0*/  IMAD.MOV.U32 R2, RZ, RZ, 0x6000 ;  /* 0x00006000ff027424 */ /* 0x002fc800078e00ff */
[----:B------:R4:W-:Y:S01]  /*aab0*/  SYNCS.ARRIVE.TRANS64 RZ, [R0+URZ+0x30830], R2 ;  /* 0x0308300200ff79a7 */ /* 0x0009e2000800003f */
[----:B--2---:R-:W-:-:S04]  /*aac0*/  LOP3.LUT R3, R3, 0x1f, RZ, 0xc0, !PT ;  /* 0x0000001f03037812 */ /* 0x004fc800078ec0ff */
[----:B------:R-:W-:-:S13]  /*aad0*/  ISETP.NE.AND P0, PT, R3, RZ, PT ;  /* 0x000000ff0300720c */ /* 0x000fda0003f05270 */
[----:B----4-:R-:W-:Y:S05]  /*aae0*/  @!P0 BRA `(.L_x_224) ;  /* 0x0000000000048947 */ /* 0x010fea0003800000 */
[----:B------:R-:W-:Y:S01]  /*aaf0*/  BPT.TRAP 0x1 ;  /* 0x000000040000795c */ /* 0x000fe20000300000 */
.L_x_224:
[----:B------:R-:W-:Y:S01]  /*ab00*/  R2UR UR9, R0 ;  /* 0x00000000000972ca */ /* 0x000fe200000e0000 */
[----:B-1----:R-:W-:Y:S01]  /*ab10*/  IMAD R0, R23, 0x6000, R22 ;  /* 0x0000600017007824 */ /* 0x002fe200078e0216 */
[----:B------:R-:W-:Y:S01]  /*ab20*/  R2UR UR11, R27 ;  /* 0x000000001b0b72ca */ /* 0x000fe200000e0000 */
[----:B------:R-:W-:Y:S01]  /*ab30*/  UIADD3 UR6, UP0, UR38, 0x370, URZ ;  /* 0x0000037026067890 */ /* 0x000fe2000ff1e03f */
[----:B------:R-:W-:Y:S01]  /*ab40*/  R2UR UR4, R28 ;  /* 0x000000001c0472ca */ /* 0x000fe200000e0000 */
[----:B------:R-:W-:Y:S01]  /*ab50*/  UMOV UR5, 0x14f00000 ;  /* 0x14f0000000057882 */ /* 0x000fe20000000000 */
[----:B------:R-:W-:Y:S01]  /*ab60*/  R2UR UR8, R0 ;  /* 0x00000000000872ca */ /* 0x000fe200000e0000 */
[----:B------:R-:W-:Y:S01]  /*ab70*/  UIADD3.X UR7, URZ, UR39, URZ, UP0, !UPT ;  /* 0x000000273f077290 */ /* 0x000fe200087fe43f */
[----:B------:R-:W-:Y:S01]  /*ab80*/  R2UR UR12, R18 ;  /* 0x00000000120c72ca */ /* 0x000fe200000e0000 */
[----:B------:R-:W-:Y:S01]  /*ab90*/  UMOV UR10, URZ ;  /* 0x0000003f000a7c82 */ /* 0x000fe20008000000 */
[----:B-----5:R-:W-:-:S02]  /*aba0*/  R2UR UR13, R24 ;  /* 0x00000000180d72ca */ /* 0x020fc400000e0000 */
[----:B------:R-:W-:Y:S01]  /*abb0*/  PLOP3.LUT P0, PT, PT, PT, PT, 0x80, 0x0 ;  /* 0x000000000000781c */ /* 0x000fe20003f0f070 */
[----:B------:R-:W-:Y:S01]  /*abc0*/  UIADD3 UR9, UR9, 0x30830, URZ ;  /* 0x0003083009097890 */ /* 0x000fe2000fffe03f */
[----:B------:R-:W-:-:S03]  /*abd0*/  LOP3.LUT R29, R29, 0xfffffffe, RZ, 0xc0, !PT ;  /* 0xfffffffe1d1d7812 */ /* 0x000fc600078ec0ff */
[----:B------:R-:W-:Y:S02]  /*abe0*/  UIMAD UR11, UR11, 0xc0, UR4 ;  /* 0x000000c00b0b78a4 */ /* 0x000fe4000f8e0204 */
[----:B------:R-:W-:Y:S01]  /*abf0*/  UIADD3 UR8, UR8, 0x12400, URZ ;  /* 0x0001240008087890 */ /* 0x000fe2000fffe03f */
[----:B------:R-:W-:-:S05]  /*ac00*/  UMOV UR4, 0x0 ;  /* 0x0000000000047882 */ /* 0x000fca0000000000 */
[----:B------:R-:W-:-:S03]  /*ac10*/  @P0 LOP3.LUT R29, R29, 0x1, RZ, 0xfc, !PT ;  /* 0x000000011d1d0812 */ /* 0x000fc600078efcff */
[----:B------:R2:W-:Y:S02]  /*ac20*/  UTMALDG.4D [UR8], [UR6], desc[UR4] ;  /* 0x00000408060075b4 */ /* 0x0005e40008019000 */
[----:B--2---:R-:W-:Y:S02]  /*ac30*/  NOP ;  /* 0x0000000000007918 */ /* 0x004fe40000000000 */
.L_x_220:
[----:B------:R-:W2:Y:S04]  /*ac40*/  LDL.LU R4, [R1+0x18] ;  /* 0x0000180001047983 */ /* 0x000ea80000300800 */
[----:B---3--:R-:W3:Y:S04]  /*ac50*/  LDL.LU R6, [R1+0x8] ;  /* 0x0000080001067983 */ /* 0x008ee80000300800 */
[----:B------:R-:W4:Y:S01]  /*ac60*/  LDL.LU R3, [R1+0x1c] ;  /* 0x00001c0001037983 */ /* 0x000f220000300800 */
[----:B------:R-:W-:Y:S05]  /*ac70*/  WARPSYNC.ALL ;  /* 0x0000000000007948 */ /* 0x000fea0003800000 */
[----:B------:R-:W-:Y:S01]  /*ac80*/  ULDC.64 UR6, c[0x0][0xa00] ;  /* 0x0002800000067ab9 */ /* 0x000fe20000000a00 */
[----:B------:R-:W-:Y:S01]  /*ac90*/  ULDC.64 UR4, c[0x0][0x298] ;  /* 0x0000a60000047ab9 */ /* 0x000fe20000000a00 */
[----:B------:R-:W-:Y:S01]  /*aca0*/  BAR.SYNC.DEFER_BLOCKING 0x8, 0x200 ;  /* 0x0208000000007b1d */ /* 0x000fe20000010000 */
[----:B------:R-:W-:Y:S01]  /*acb0*/  ISETP.NE.U32.AND P0, PT, RZ, UR6, PT ;  /* 0x00000006ff007c0c */ /* 0x000fe2000bf05070 */
[----:B-1----:R-:W-:-:S03]  /*acc0*/  VIADD R0, R22, 0xc400 ;  /* 0x0000c40016007836 */ /* 0x002fc60000000000 */
[----:B------:R-:W-:Y:S01]  /*acd0*/  ISETP.NE.AND.EX P0, PT, RZ, UR7, PT, P0 ;  /* 0x00000007ff007c0c */ /* 0x000fe2000bf05300 */
[----:B------:R-:W-:Y:S01]  /*ace0*/  BSSY B6, `(.L_x_225) ;  /* 0x0000020000067945 */ /* 0x000fe20003800000 */
[----:B------:R-:W-:Y:S02]  /*acf0*/  LOP3.LUT P1, RZ, R0, 0x3ff, RZ, 0xc0, !PT ;  /* 0x000003ff00ff7812 */ /* 0x000fe4000782c0ff */
[----:B--2---:R-:W-:-:S05]  /*ad00*/  SHF.R.S32.HI R2, RZ, 0x1f, R4 ;  /* 0x0000001fff027819 */ /* 0x004fca0000011404 */
[----:B------:R-:W-:Y:S01]  /*ad10*/  IMAD R2, R2, UR4, RZ ;  /* 0x0000000402027c24 */ /* 0x000fe2000f8e02ff */
[----:B----4-:R-:W-:-:S03]  /*ad20*/  SEL R3, R3, RZ, !P0 ;  /* 0x000000ff03037207 */ /* 0x010fc60004000000 */
[----:B------:R-:W-:Y:S01]  /*ad30*/  IMAD R0, R4, UR5, R2 ;  /* 0x0000000504007c24 */ /* 0x000fe2000f8e0202 */
[----:B---3--:R-:W-:Y:S01]  /*ad40*/  SEL R2, R6, RZ, !P0 ;  /* 0x000000ff06027207 */ /* 0x008fe20004000000 */
[----:B------:R-:W-:-:S05]  /*ad50*/  IMAD.WIDE.U32 R4, R4, UR4, RZ ;  /* 0x0000000404047c25 */ /* 0x000fca000f8e00ff */
[----:B------:R-:W-:Y:S04]  /*ad60*/  STL.64 [R1+0x28], R4 ;  /* 0x0000280401007387 */ /* 0x000fe80000100a00 */
[----:B------:R1:W-:Y:S04]  /*ad70*/  STL [R1+0x8], R2 ;  /* 0x0000080201007387 */ /* 0x0003e80000100800 */
[----:B------:R2:W-:Y:S01]  /*ad80*/  STL [R1+0x34], R3 ;  /* 0x0000340301007387 */ /* 0x0005e20000100800 */
[----:B-1----:R-:W-:Y:S01]  /*ad90*/  IMAD.IADD R2, R5, 0x1, R0 ;  /* 0x0000000105027824 */ /* 0x002fe200078e0200 */
[----:B------:R-:W-:-:S05]  /*ada0*/  SHF.R.S32.HI R0, RZ, 0x1f, R18 ;  /* 0x0000001fff007819 */ /* 0x000fca0000011412 */
[----:B------:R2:W-:Y:S04]  /*adb0*/  STL [R1+0x1c], R0 ;  /* 0x00001c0001007387 */ /* 0x0005e80000100800 */
[----:B------:R2:W-:Y:S01]  /*adc0*/  STL [R1+0x18], R2 ;  /* 0x0000180201007387 */ /* 0x0005e20000100800 */
[----:B------:R-:W-:Y:S05]  /*add0*/  @!P1 BRA `(.L_x_226) ;  /* 0x0000000000409947 */ /* 0x000fea0003800000 */
[----:B--2---:R-:W-:Y:S01]  /*ade0*/  MOV R2, 0x0 ;  /* 0x0000000000027802 */ /* 0x004fe20000000f00 */
        /* <DEDUP_REMOVED lines=15> */
.L_x_226:
[----:B------:R-:W-:Y:S05]  /*aee0*/  BSYNC B6 ;  /* 0x0000000000067941 */ /* 0x000fea0003800000 */
.L_x_225:
[----:B--2---:R-:W2:Y:S01]  /*aef0*/  LDL.LU R0, [R1+0x18] ;  /* 0x0000180001007983 */ /* 0x004ea20000300800 */
[----:B------:R-:W1:Y:S01]  /*af00*/  LDC R9, c[0x0][0x448] ;  /* 0x00011200ff097b82 */ /* 0x000e620000000800 */
[----:B------:R-:W-:Y:S01]  /*af10*/  ULDC.64 UR4, c[0x0][0x2d8] ;  /* 0x0000b60000047ab9 */ /* 0x000fe20000000a00 */
[----:B------:R-:W-:Y:S01]  /*af20*/  ULDC.64 UR6, c[0x0][0x2c8] ;  /* 0x0000b20000067ab9 */ /* 0x000fe20000000a00 */
[----:B------:R-:W2:Y:S01]  /*af30*/  LDL.LU.64 R2, [R1+0x28] ;  /* 0x0000280001027983 */ /* 0x000ea20000300a00 */
[----:B------:R-:W-:-:S03]  /*af40*/  ULDC.64 UR8, c[0x0][0x280] ;  /* 0x0000a00000087ab9 */ /* 0x000fc60000000a00 */
[----:B------:R-:W3:Y:S04]  /*af50*/  LDL.LU R20, [R1+0x1c] ;  /* 0x00001c0001147983 */ /* 0x000ee80000300800 */
[----:B------:R-:W4:Y:S04]  /*af60*/  LDL.LU R21, [R1+0x34] ;  /* 0x0000340001157983 */ /* 0x000f280000300800 */
[----:B------:R-:W4:Y:S04]  /*af70*/  LDL.LU R4, [R1+0x8] ;  /* 0x0000080001047983 */ /* 0x000f280000300800 */
[----:B------:R0:W5:Y:S01]  /*af80*/  LDL R10, [R1+0x4] ;  /* 0x00000400010a7983 */ /* 0x0001620000100800 */
[----:B-1----:R-:W-:-:S13]  /*af90*/  ISETP.NE.AND P0, PT, R9, 0x1, PT ;  /* 0x000000010900780c */ /* 0x002fda0003f05270 */
[----:B------:R-:W1:Y:S08]  /*afa0*/  @P0 LDC R5, c[0x0][0x44c] ;  /* 0x00011300ff050b82 */ /* 0x000e700000000800 */
[----:B0-----:R-:W0:Y:S01]  /*afb0*/  @P0 LDC R8, c[0x0][0x450] ;  /* 0x00011400ff080b82 */ /* 0x001e220000000800 */
[----:B------:R-:W0:Y:S01]  /*afc0*/  S2R R11, SR_TID.X ;  /* 0x00000000000b7919 */ /* 0x000e220000002100 */
[----:B--2---:R-:W-:-:S02]  /*afd0*/  IMAD.MOV.U32 R3, RZ, RZ, R0 ;  /* 0x000000ffff037224 */ /* 0x004fc400078e0000 */
[----:B---3--:R-:W-:Y:S02]  /*afe0*/  IMAD R0, R20, UR4, RZ ;  /* 0x0000000414007c24 */ /* 0x008fe4000f8e02ff */
[C---:B------:R-:W-:Y:S01]  /*aff0*/  IMAD.WIDE.U32 R2, R18.reuse, UR4, R2 ;  /* 0x0000000412027c25 */ /* 0x040fe2000f8e0002 */
[----:B------:R-:W2:Y:S03]  /*b000*/  S2R R20, SR_TID.X ;  /* 0x0000000000147919 */ /* 0x000ea60000002100 */
[----:B------:R-:W-:Y:S01]  /*b010*/  IMAD R0, R18, UR5, R0 ;  /* 0x0000000512007c24 */ /* 0x000fe2000f8e0200 */
[----:B------:R-:W-:-:S03]  /*b020*/  ULDC.64 UR4, c[0x0][0x2e0] ;  /* 0x0000b80000047ab9 */ /* 0x000fc60000000a00 */
[----:B------:R-:W-:Y:S02]  /*b030*/  IMAD.IADD R3, R3, 0x1, R0 ;  /* 0x0000000103037824 */ /* 0x000fe400078e0200 */
[----:B----4-:R-:W-:Y:S02]  /*b040*/  IMAD R0, R21, UR4, RZ ;  /* 0x0000000415007c24 */ /* 0x010fe4000f8e02ff */
[----:B------:R-:W3:Y:S01]  /*b050*/  S2R R21, SR_TID.X ;  /* 0x0000000000157919 */ /* 0x000ee20000002100 */
[----:B------:R-:W-:-:S04]  /*b060*/  IMAD.WIDE.U32 R2, R4, UR4, R2 ;  /* 0x0000000404027c25 */ /* 0x000fc8000f8e0002 */
[----:B------:R-:W-:Y:S01]  /*b070*/  IMAD R0, R4, UR5, R0 ;  /* 0x0000000504007c24 */ /* 0x000fe2000f8e0200 */
[----:B------:R-:W-:Y:S01]  /*b080*/  ULDC.64 UR4, c[0x0][0x2d0] ;  /* 0x0000b40000047ab9 */ /* 0x000fe20000000a00 */
[----:B------:R-:W4:Y:S02]  /*b090*/  @P0 LDC R4, c[0x0][0x450] ;  /* 0x00011400ff040b82 */ /* 0x000f240000000800 */
[----:B------:R-:W-:Y:S01]  /*b0a0*/  IMAD.IADD R3, R3, 0x1, R0 ;  /* 0x0000000103037824 */ /* 0x000fe200078e0200 */
[----:B--2---:R-:W-:-:S04]  /*b0b0*/  LOP3.LUT R20, R20, 0x7f, RZ, 0xc0, !PT ;  /* 0x0000007f14147812 */ /* 0x004fc800078ec0ff */
[----:B------:R-:W-:Y:S01]  /*b0c0*/  SHF.R.U32.HI R20, RZ, 0x3, R20 ;  /* 0x00000003ff147819 */ /* 0x000fe20000011614 */
[----:B---3--:R-:W-:-:S05]  /*b0d0*/  IMAD.SHL.U32 R6, R21, 0x10, RZ ;  /* 0x0000001015067824 */ /* 0x008fca00078e00ff */
[----:B------:R-:W-:-:S05]  /*b0e0*/  LOP3.LUT R6, R20, 0x70, R6, 0xf8, !PT ;  /* 0x0000007014067812 */ /* 0x000fca00078ef806 */
[----:B------:R-:W-:-:S04]  /*b0f0*/  IMAD R6, R17, 0xc0, R6 ;  /* 0x000000c011067824 */ /* 0x000fc800078e0206 */
[----:B-1----:R-:W-:-:S04]  /*b100*/  @P0 IMAD.HI.U32 R0, R6, R5, RZ ;  /* 0x0000000506000227 */ /* 0x002fc800078e00ff */
[----:B------:R-:W-:Y:S01]  /*b110*/  IMAD.MOV.U32 R5, RZ, RZ, R6 ;  /* 0x000000ffff057224 */ /* 0x000fe200078e0006 */
[----:B----4-:R-:W-:-:S04]  /*b120*/  @P0 SHF.R.U32.HI R5, RZ, R4, R0 ;  /* 0x00000004ff050219 */ /* 0x010fc80000011600 */
[----:B------:R-:W-:-:S05]  /*b130*/  SHF.R.S32.HI R0, RZ, 0x1f, R5 ;  /* 0x0000001fff007819 */ /* 0x000fca0000011405 */
[----:B------:R-:W-:-:S04]  /*b140*/  IMAD R0, R0, UR4, RZ ;  /* 0x0000000400007c24 */ /* 0x000fc8000f8e02ff */
[C---:B------:R-:W-:Y:S02]  /*b150*/  IMAD R7, R5.reuse, UR5, R0 ;  /* 0x0000000505077c24 */ /* 0x040fe4000f8e0200 */
[----:B------:R-:W-:Y:S02]  /*b160*/  IMAD.MOV R0, RZ, RZ, -R5 ;  /* 0x000000ffff007224 */ /* 0x000fe400078e0a05 */
[----:B------:R-:W-:-:S04]  /*b170*/  IMAD.WIDE.U32 R4, R5, UR4, R2 ;  /* 0x0000000405047c25 */ /* 0x000fc8000f8e0002 */
[----:B------:R-:W-:Y:S02]  /*b180*/  IMAD R0, R9, R0, R6 ;  /* 0x0000000009007224 */ /* 0x000fe400078e0206 */
[----:B------:R-:W-:-:S03]  /*b190*/  IMAD.IADD R5, R5, 0x1, R7 ;  /* 0x0000000105057824 */ /* 0x000fc600078e0207 */
[----:B------:R-:W-:-:S05]  /*b1a0*/  SHF.R.S32.HI R7, RZ, 0x1f, R0 ;  /* 0x0000001fff077819 */ /* 0x000fca0000011400 */
[----:B------:R-:W-:Y:S02]  /*b1b0*/  IMAD R7, R7, UR6, RZ ;  /* 0x0000000607077c24 */ /* 0x000fe4000f8e02ff */
[----:B------:R-:W-:-:S04]  /*b1c0*/  IMAD.WIDE.U32 R4, R0, UR6, R4 ;  /* 0x0000000600047c25 */ /* 0x000fc8000f8e0004 */
[----:B------:R-:W-:-:S04]  /*b1d0*/  IMAD R7, R0, UR7, R7 ;  /* 0x0000000700077c24 */ /* 0x000fc8000f8e0207 */
[----:B------:R-:W-:Y:S02]  /*b1e0*/  IMAD.IADD R5, R5, 0x1, R7 ;  /* 0x0000000105057824 */ /* 0x000fe400078e0207 */
[----:B------:R-:W1:Y:S01]  /*b1f0*/  @P0 LDC R7, c[0x0][0x44c] ;  /* 0x00011300ff070b82 */ /* 0x000e620000000800 */
[----:B------:R-:W-:-:S04]  /*b200*/  LEA R0, P1, R4, UR8, 0x1 ;  /* 0x0000000804007c11 */ /* 0x000fc8000f8208ff */
[----:B------:R-:W-:Y:S01]  /*b210*/  LEA.HI.X R4, R4, UR9, R5, 0x1, P1 ;  /* 0x0000000904047c11 */ /* 0x000fe200088f0c05 */
[----:B------:R-:W-:-:S04]  /*b220*/  VIADD R5, R6, 0x80 ;  /* 0x0000008006057836 */ /* 0x000fc80000000000 */
[----:B------:R-:W-:Y:S02]  /*b230*/  IMAD.MOV.U32 R6, RZ, RZ, R5 ;  /* 0x000000ffff067224 */ /* 0x000fe400078e0005 */
[----:B-1----:R-:W-:-:S05]  /*b240*/  @P0 IMAD.HI.U32 R7, R5, R7, RZ ;  /* 0x0000000705070227 */ /* 0x002fca00078e00ff */
[----:B0-----:R-:W-:-:S05]  /*b250*/  @P0 SHF.R.U32.HI R6, RZ, R8, R7 ;  /* 0x00000008ff060219 */ /* 0x001fca0000011607 */
[----:B------:R-:W-:-:S04]  /*b260*/  IMAD.MOV R7, RZ, RZ, -R6 ;  /* 0x000000ffff077224 */ /* 0x000fc800078e0a06 */
[----:B------:R-:W-:Y:S01]  /*b270*/  IMAD R5, R9, R7, R5 ;  /* 0x0000000709057224 */ /* 0x000fe200078e0205 */
[----:B------:R-:W-:Y:S01]  /*b280*/  SHF.R.S32.HI R7, RZ, 0x1f, R6 ;  /* 0x0000001fff077819 */ /* 0x000fe20000011406 */
[----:B------:R-:W-:-:S04]  /*b290*/  IMAD.WIDE.U32 R2, R6, UR4, R2 ;  /* 0x0000000406027c25 */ /* 0x000fc8000f8e0002 */
[----:B------:R-:W-:Y:S01]  /*b2a0*/  IMAD R7, R7, UR4, RZ ;  /* 0x0000000407077c24 */ /* 0x000fe2000f8e02ff */
[----:B------:R-:W-:-:S03]  /*b2b0*/  ULDC UR4, c[0x0][0x2b8] ;  /* 0x0000ae0000047ab9 */ /* 0x000fc60000000800 */
[----:B------:R-:W-:Y:S01]  /*b2c0*/  IMAD R7, R6, UR5, R7 ;  /* 0x0000000506077c24 */ /* 0x000fe2000f8e0207 */
[----:B------:R-:W-:Y:S01]  /*b2d0*/  SHF.R.S32.HI R6, RZ, 0x1f, R5 ;  /* 0x0000001fff067819 */ /* 0x000fe20000011405 */
[----:B------:R-:W-:Y:S02]  /*b2e0*/  IMAD.SHL.U32 R20, R11, 0x8, RZ ;  /* 0x000000080b147824 */ /* 0x000fe400078e00ff */
[----:B------:R-:W-:Y:S02]  /*b2f0*/  IMAD.IADD R3, R3, 0x1, R7 ;  /* 0x0000000103037824 */ /* 0x000fe400078e0207 */
[----:B------:R-:W-:Y:S02]  /*b300*/  IMAD R6, R6, UR6, RZ ;  /* 0x0000000606067c24 */ /* 0x000fe4000f8e02ff */
[----:B------:R-:W-:Y:S01]  /*b310*/  IMAD.WIDE.U32 R2, R5, UR6, R2 ;  /* 0x0000000605027c25 */ /* 0x000fe2000f8e0002 */
[----:B------:R-:W-:-:S03]  /*b320*/  LOP3.LUT R20, R20, 0x38, RZ, 0xc0, !PT ;  /* 0x0000003814147812 */ /* 0x000fc600078ec0ff */
[----:B------:R-:W-:Y:S01]  /*b330*/  IMAD R6, R5, UR7, R6 ;  /* 0x0000000705067c24 */ /* 0x000fe2000f8e0206 */
[----:B------:R-:W-:-:S03]  /*b340*/  LEA R5, P1, R2, UR8, 0x1 ;  /* 0x0000000802057c11 */ /* 0x000fc6000f8208ff */
[----:B------:R-:W-:Y:S01]  /*b350*/  IMAD.IADD R6, R3, 0x1, R6 ;  /* 0x0000000103067824 */ /* 0x000fe200078e0206 */
[----:B------:R-:W-:Y:S01]  /*b360*/  ISETP.GE.AND P0, PT, R20, UR4, PT ;  /* 0x0000000414007c0c */ /* 0x000fe2000bf06270 */
[----:B------:R-:W-:Y:S01]  /*b370*/  UMOV UR4, 0xffffffff ;  /* 0xffffffff00047882 */ /* 0x000fe20000000000 */
[----:B------:R-:W-:Y:S02]  /*b380*/  LOP3.LUT R21, R11, 0x7f, RZ, 0xc0, !PT ;  /* 0x0000007f0b157812 */ /* 0x000fe400078ec0ff */
[----:B------:R-:W-:Y:S02]  /*b390*/  LEA.HI.X R2, R2, UR9, R6, 0x1, P1 ;  /* 0x0000000902027c11 */ /* 0x000fe400088f0c06 */
[----:B------:R-:W-:Y:S01]  /*b3a0*/  SHF.R.U32.HI R21, RZ, 0x3, R21 ;  /* 0x00000003ff157819 */ /* 0x000fe20000011615 */
[----:B------:R-:W-:Y:S06]  /*b3b0*/  BRA.DIV UR4, `(.L_x_227) ;  /* 0x0000003604207947 */ /* 0x000fec000b800000 */
[----:B------:R-:W2:Y:S01]  /*b3c0*/  LDL.LU R6, [R1+0x24] ;  /* 0x0000240001067983 */ /* 0x000ea20000300800 */
[----:B------:R-:W-:-:S03]  /*b3d0*/  IMAD R17, R17, 0xc0, R21 ;  /* 0x000000c011117824 */ /* 0x000fc600078e0215 */
[----:B------:R-:W0:Y:S04]  /*b3e0*/  SHFL.IDX PT, R7, R0, RZ, 0x181f ;  /* 0x00181fff00077589 */ /* 0x000e2800000e0000 */
[----:B------:R-:W-:Y:S04]  /*b3f0*/  SHFL.IDX PT, R8, R5, RZ, 0x181f ;  /* 0x00181fff05087589 */ /* 0x000fe800000e0000 */
[----:B------:R-:W-:Y:S01]  /*b400*/  SHFL.IDX PT, R14, R5, 0x1, 0x181f ;  /* 0x00381f00050e7f89 */ /* 0x000fe200000e0000 */
[----:B--2---:R-:W-:-:S03]  /*b410*/  IMAD R3, R6, R9, RZ ;  /* 0x0000000906037224 */ /* 0x004fc600078e02ff */
[----:B------:R-:W1:Y:S02]  /*b420*/  SHFL.IDX PT, R6, R4, RZ, 0x181f ;  /* 0x00181fff04067589 */ /* 0x000e6400000e0000 */
[----:B------:R-:W-:-:S13]  /*b430*/  ISETP.GE.AND P1, PT, R17, R3, PT ;  /* 0x000000031100720c */ /* 0x000fda0003f26270 */
[----:B0-----:R-:W-:-:S05]  /*b440*/  @!P1 LEA R7, P2, R20, R7, 0x1 ;  /* 0x0000000714079211 */ /* 0x001fca00078408ff */
[----:B-1----:R-:W-:-:S05]  /*b450*/  @!P1 IMAD.X R6, RZ, RZ, R6, P2 ;  /* 0x000000ffff069224 */ /* 0x002fca00010e0606 */
[----:B------:R-:W-:-:S04]  /*b460*/  @!P1 LOP3.LUT R7, R7, R6, RZ, 0x3c, !PT ;  /* 0x0000000607079212 */ /* 0x000fc800078e3cff */
[----:B------:R-:W-:-:S04]  /*b470*/  @!P1 LOP3.LUT R6, R7, R6, RZ, 0x3c, !PT ;  /* 0x0000000607069212 */ /* 0x000fc800078e3cff */
[----:B------:R-:W-:-:S05]  /*b480*/  @!P1 LOP3.LUT R7, R7, R6, RZ, 0x3c, !PT ;  /* 0x0000000607079212 */ /* 0x000fca00078e3cff */
[----:B-----5:R0:W-:Y:S02]  /*b490*/  @!P1 LDGSTS.E.BYPASS.LTC128B.128 [R10+0xc400], desc[UR48][R6.64], !P0 ;  /* 0x0c400000060a9fae */ /* 0x0201e4000c101d70 */
[----:B0-----:R-:W-:Y:S02]  /*b4a0*/  VIADD R6, R17, 0x10 ;  /* 0x0000001011067836 */ /* 0x001fe40000000000 */
[----:B------:R-:W0:Y:S03]  /*b4b0*/  SHFL.IDX PT, R7, R0, 0x1, 0x181f ;  /* 0x00381f0000077f89 */ /* 0x000e2600000e0000 */
[----:B------:R-:W-:Y:S02]  /*b4c0*/  ISETP.GE.AND P1, PT, R6, R3, PT ;  /* 0x000000030600720c */ /* 0x000fe40003f26270 */
[----:B------:R-:W1:Y:S11]  /*b4d0*/  SHFL.IDX PT, R6, R4, 0x1, 0x181f ;  /* 0x00381f0004067f89 */ /* 0x000e7600000e0000 */
[----:B0-----:R-:W-:-:S05]  /*b4e0*/  @!P1 LEA R7, P2, R20, R7, 0x1 ;  /* 0x0000000714079211 */ /* 0x001fca00078408ff */
[----:B-1----:R-:W-:-:S05]  /*b4f0*/  @!P1 IMAD.X R6, RZ, RZ, R6, P2 ;  /* 0x000000ffff069224 */ /* 0x002fca00010e0606 */
[----:B------:R-:W-:-:S04]  /*b500*/  @!P1 LOP3.LUT R7, R7, R6, RZ, 0x3c, !PT ;  /* 0x0000000607079212 */ /* 0x000fc800078e3cff */
[----:B------:R-:W-:-:S04]  /*b510*/  @!P1 LOP3.LUT R6, R7, R6, RZ, 0x3c, !PT ;  /* 0x0000000607069212 */ /* 0x000fc800078e3cff */
[----:B------:R-:W-:-:S05]  /*b520*/  @!P1 LOP3.LUT R7, R7, R6, RZ, 0x3c, !PT ;  /* 0x0000000607079212 */ /* 0x000fca00078e3cff */
[----:B------:R0:W-:Y:S02]  /*b530*/  @!P1 LDGSTS.E.BYPASS.LTC128B.128 [R10+0xcc00], desc[UR48][R6.64], !P0 ;  /* 0x0cc00000060a9fae */ /* 0x0001e4000c101d70 */
        /* <DEDUP_REMOVED lines=43> */
[----:B------:R-:W1:Y:S04]  /*b7f0*/  SHFL.IDX PT, R6, R4, 0x6, 0x181f ;  /* 0x00d81f0004067f89 */ /* 0x000e6800000e0000 */
[----:B------:R-:W-:Y:S07]  /*b800*/  SHFL.IDX PT, R4, R4, 0x7, 0x181f ;  /* 0x00f81f0004047f89 */ /* 0x000fee00000e0000 */
[----:B0-----:R-:W-:-:S04]  /*b810*/  @!P1 LEA R7, P2, R20, R7, 0x1 ;  /* 0x0000000714079211 */ /* 0x001fc800078408ff */
[----:B-1----:R-:W-:-:S04]  /*b820*/  @!P1 IADD3.X R6, RZ, R6, RZ, P2, !PT ;  /* 0x00000006ff069210 */ /* 0x002fc800017fe4ff */
[----:B------:R-:W-:-:S04]  /*b830*/  @!P1 LOP3.LUT R7, R7, R6, RZ, 0x3c, !PT ;  /* 0x0000000607079212 */ /* 0x000fc800078e3cff */
[----:B------:R-:W-:-:S04]  /*b840*/  @!P1 LOP3.LUT R6, R7, R6, RZ, 0x3c, !PT ;  /* 0x0000000607069212 */ /* 0x000fc800078e3cff */
[----:B------:R-:W-:-:S05]  /*b850*/  @!P1 LOP3.LUT R7, R7, R6, RZ, 0x3c, !PT ;  /* 0x0000000607079212 */ /* 0x000fca00078e3cff */
[----:B------:R0:W-:Y:S04]  /*b860*/  @!P1 LDGSTS.E.BYPASS.LTC128B.128 [R10+0xf400], desc[UR48][R6.64], !P0 ;  /* 0x0f400000060a9fae */ /* 0x0001e8000c101d70 */
[----:B0-----:R0:W1:Y:S02]  /*b870*/  SHFL.IDX PT, R6, R0, 0x7, 0x181f ;  /* 0x00f81f0000067f89 */ /* 0x00106400000e0000 */
[----:B0-----:R-:W-:-:S05]  /*b880*/  VIADD R0, R17, 0x80 ;  /* 0x0000008011007836 */ /* 0x001fca0000000000 */
[----:B------:R-:W-:Y:S01]  /*b890*/  ISETP.GE.AND P2, PT, R0, R3, PT ;  /* 0x000000030000720c */ /* 0x000fe20003f46270 */
[----:B------:R-:W-:-:S05]  /*b8a0*/  VIADD R0, R17, 0x70 ;  /* 0x0000007011007836 */ /* 0x000fca0000000000 */
[----:B------:R-:W-:Y:S02]  /*b8b0*/  ISETP.GE.AND P1, PT, R0, R3, PT ;  /* 0x000000030000720c */ /* 0x000fe40003f26270 */
[----:B------:R-:W0:Y:S11]  /*b8c0*/  SHFL.IDX PT, R0, R2, RZ, 0x181f ;  /* 0x00181fff02007589 */ /* 0x000e3600000e0000 */
[----:B-1----:R-:W-:-:S05]  /*b8d0*/  @!P1 LEA R6, P3, R20, R6, 0x1 ;  /* 0x0000000614069211 */ /* 0x002fca00078608ff */
[----:B------:R-:W-:-:S04]  /*b8e0*/  @!P1 IMAD.X R4, RZ, RZ, R4, P3 ;  /* 0x000000ffff049224 */ /* 0x000fc800018e0604 */
[----:B------:R-:W-:-:S05]  /*b8f0*/  @!P1 IMAD.MOV.U32 R7, RZ, RZ, R4 ;  /* 0x000000ffff079224 */ /* 0x000fca00078e0004 */
[----:B------:R1:W-:Y:S02]  /*b900*/  @!P1 LDGSTS.E.BYPASS.LTC128B.128 [R10+0xfc00], desc[UR48][R6.64], !P0 ;  /* 0x0fc00000060a9fae */ /* 0x0003e4000c101d70 */
[----:B-1----:R-:W-:-:S05]  /*b910*/  @!P2 LEA R6, P1, R20, R8, 0x1 ;  /* 0x000000081406a211 */ /* 0x002fca00078208ff */
[----:B0-----:R-:W-:Y:S02]  /*b920*/  @!P2 IMAD.X R7, RZ, RZ, R0, P1 ;  /* 0x000000ffff07a224 */ /* 0x001fe400008e0600 */
[----:B------:R-:W-:-:S03]  /*b930*/  VIADD R0, R17, 0x90 ;  /* 0x0000009011007836 */ /* 0x000fc60000000000 */
[----:B------:R0:W-:Y:S02]  /*b940*/  @!P2 LDGSTS.E.BYPASS.LTC128B.128 [R10+0x10400], desc[UR48][R6.64], !P0 ;  /* 0x10400000060aafae */ /* 0x0001e4000c101d70 */
[----:B------:R-:W-:Y:S02]  /*b950*/  ISETP.GE.AND P1, PT, R0, R3, PT ;  /* 0x000000030000720c */ /* 0x000fe40003f26270 */
[----:B------:R-:W1:Y:S11]  /*b960*/  SHFL.IDX PT, R0, R2, 0x1, 0x181f ;  /* 0x00381f0002007f89 */ /* 0x000e7600000e0000 */
[----:B------:R-:W-:-:S02]  /*b970*/  @!P1 LEA R4, P2, R20, R14, 0x1 ;  /* 0x0000000e14049211 */ /* 0x000fc400078408ff */
[----:B------:R-:W-:Y:S03]  /*b980*/  SHFL.IDX PT, R14, R5, 0x3, 0x181f ;  /* 0x00781f00050e7f89 */ /* 0x000fe600000e0000 */
[----:B0-----:R-:W-:Y:S02]  /*b990*/  @!P1 IMAD.MOV.U32 R6, RZ, RZ, R4 ;  /* 0x000000ffff069224 */ /* 0x001fe400078e0004 */
[----:B------:R-:W0:Y:S01]  /*b9a0*/  SHFL.IDX PT, R4, R5, 0x2, 0x181f ;  /* 0x00581f0005047f89 */ /* 0x000e2200000e0000 */
[----:B-1----:R-:W-:Y:S02]  /*b9b0*/  @!P1 IMAD.X R9, RZ, RZ, R0, P2 ;  /* 0x000000ffff099224 */ /* 0x002fe400010e0600 */
[----:B------:R-:W-:Y:S02]  /*b9c0*/  VIADD R0, R17, 0xa0 ;  /* 0x000000a011007836 */ /* 0x000fe40000000000 */
[----:B------:R-:W-:-:S05]  /*b9d0*/  @!P1 IMAD.MOV.U32 R7, RZ, RZ, R9 ;  /* 0x000000ffff079224 */ /* 0x000fca00078e0009 */
[----:B------:R0:W-:Y:S01]  /*b9e0*/  @!P1 LDGSTS.E.BYPASS.LTC128B.128 [R10+0x10c00], desc[UR48][R6.64], !P0 ;  /* 0x10c00000060a9fae */ /* 0x0001e2000c101d70 */
[----:B------:R-:W-:-:S03]  /*b9f0*/  ISETP.GE.AND P1, PT, R0, R3, PT ;  /* 0x000000030000720c */ /* 0x000fc60003f26270 */
[----:B------:R-:W1:Y:S10]  /*ba00*/  SHFL.IDX PT, R0, R2, 0x2, 0x181f ;  /* 0x00581f0002007f89 */ /* 0x000e7400000e0000 */
[----:B0-----:R-:W-:-:S05]  /*ba10*/  @!P1 LEA R6, P2, R20, R4, 0x1 ;  /* 0x0000000414069211 */ /* 0x001fca00078408ff */
[----:B-1----:R-:W-:Y:S02]  /*ba20*/  @!P1 IMAD.X R7, RZ, RZ, R0, P2 ;  /* 0x000000ffff079224 */ /* 0x002fe400010e0600 */
[----:B------:R0:W1:Y:S04]  /*ba30*/  SHFL.IDX PT, R0, R2, 0x3, 0x181f ;  /* 0x00781f0002007f89 */ /* 0x00006800000e0000 */
[----:B------:R0:W-:Y:S02]  /*ba40*/  @!P1 LDGSTS.E.BYPASS.LTC128B.128 [R10+0x11400], desc[UR48][R6.64], !P0 ;  /* 0x11400000060a9fae */ /* 0x0001e4000c101d70 */
.L_x_342:
[----:B0-----:R-:W-:-:S05]  /*ba50*/  VIADD R2, R17, 0xb0 ;  /* 0x000000b011027836 */ /* 0x001fca0000000000 */
[----:B------:R-:W-:-:S13]  /*ba60*/  ISETP.GE.AND P1, PT, R2, R3, PT ;  /* 0x000000030200720c */ /* 0x000fda0003f26270 */
[----:B------:R-:W-:-:S05]  /*ba70*/  @!P1 LEA R2, P2, R20, R14, 0x1 ;  /* 0x0000000e14029211 */ /* 0x000fca00078408ff */
[----:B-1----:R-:W-:Y:S02]  /*ba80*/  @!P1 IMAD.X R3, RZ, RZ, R0, P2 ;  /* 0x000000ffff039224 */ /* 0x002fe400010e0600 */
[----:B------:R-:W-:-:S03]  /*ba90*/  VIADD R0, R22, 0x30800 ;  /* 0x0003080016007836 */ /* 0x000fc60000000000 */
[----:B------:R-:W-:Y:S01]  /*baa0*/  @!PT LDS RZ, [RZ] ;  /* 0x00000000fffff984 */ /* 0x000fe20000000800 */
[----:B------:R-:W-:Y:S01]  /*bab0*/  @!PT LDS RZ, [RZ] ;  /* 0x00000000fffff984 */ /* 0x000fe20000000800 */
[----:B------:R-:W-:Y:S01]  /*bac0*/  @!PT LDS RZ, [RZ] ;  /* 0x00000000fffff984 */ /* 0x000fe20000000800 */
[----:B------:R0:W-:Y:S01]  /*bad0*/  @!P1 LDGSTS.E.BYPASS.LTC128B.128 [R10+0x11c00], desc[UR48][R2.64], !P0 ;  /* 0x11c00000020a9fae */ /* 0x0001e2000c101d70 */
[----:B------:R-:W-:Y:S01]  /*bae0*/  PLOP3.LUT P0, PT, PT, PT, PT, 0x80, 0x0 ;  /* 0x000000000000781c */ /* 0x000fe20003f0f070 */
[----:B------:R-:W-:-:S12]  /*baf0*/  NOP ;  /* 0x0000000000007918 */ /* 0x000fd80000000000 */
.L_x_228:
[----:B------:R-:W-:Y:S02]  /*bb00*/  PLOP3.LUT P1, PT, P1, P0, PT, 0xa2, 0x0 ;  /* 0x000000000000781c */ /* 0x000fe40000f21472 */
[----:B------:R-:W-:-:S08]  /*bb10*/  @P0 R2UR P1, UR4, R22 ;  /* 0x00000000160402ca */ /* 0x000fd00000020000 */
[----:B------:R-:W-:-:S05]  /*bb20*/  @P0 PLOP3.LUT P0, PT, P1, PT, PT, 0x80, 0x0 ;  /* 0x000000000000081c */ /* 0x000fca0000f0f070 */
[----:B------:R-:W-:Y:S01]  /*bb30*/  @!P1 SYNCS.ARRIVE.TRANS64.RED.A0T1 RZ, [UR4+0x30800], RZ ;  /* 0x030800ffffff99a7 */ /* 0x000fe20008200404 */
[----:B------:R-:W-:Y:S07]  /*bb40*/  @!P1 ARRIVES.LDGSTSBAR.64.TRANSCNT [UR4+0x30800] ;  /* 0x03080000ff0099b0 */ /* 0x000fee0008000a84 */
[----:B------:R-:W-:Y:S05]  /*bb50*/  @P0 BRA.U.ANY `(.L_x_228) ;  /* 0xfffffffd00e80947 */ /* 0x000fea000393ffff */
[----:B0-----:R-:W2:Y:S02]  /*bb60*/  LDL.LU R3, [R1+0x30] ;  /* 0x0000300001037983 */ /* 0x001ea40000300800 */
[----:B--2---:R-:W-:-:S05]  /*bb70*/  VIADD R3, R3, 0x1 ;  /* 0x0000000103037836 */ /* 0x004fca0000000000 */
[----:B------:R-:W-:Y:S01]  /*bb80*/  LEA.HI R2, R3, R3, RZ, 0x1 ;  /* 0x0000000303027211 */ /* 0x000fe200078f08ff */
[----:B------:R0:W-:Y:S03]  /*bb90*/  STL [R1+0x30], R3 ;  /* 0x0000300301007387 */ /* 0x0001e60000100800 */
[----:B------:R-:W-:-:S05]  /*bba0*/  LOP3.LUT R2, R2, 0xfffffffe, RZ, 0xc0, !PT ;  /* 0xfffffffe02027812 */ /* 0x000fca00078ec0ff */
[----:B------:R-:W-:-:S05]  /*bbb0*/  IMAD.IADD R2, R3, 0x1, -R2 ;  /* 0x0000000103027824 */ /* 0x000fca00078e0a02 */
[----:B0-----:R-:W-:Y:S01]  /*bbc0*/  SHF.L.U32 R3, R2, 0x1f, RZ ;  /* 0x0000001f02037819 */ /* 0x001fe200000006ff */
[----:B------:R-:W-:Y:S01]  /*bbd0*/  NOP ;  /* 0x0000000000007918 */ /* 0x000fe20000000000 */
[----:B------:R-:W2:Y:S01]  /*bbe0*/  LDL.LU R4, [R1+0x20] ;  /* 0x0000200001047983 */ /* 0x000ea20000300800 */
[----:B------:R0:W-:Y:S01]  /*bbf0*/  SYNCS.ARRIVE.TRANS64.A1T0 RZ, [R22+URZ+0x30800], RZ ;  /* 0x030800ff16ff79a7 */ /* 0x0001e2000810003f */
[----:B------:R-:W-:Y:S01]  /*bc00*/  BSSY B0, `(.L_x_229) ;  /* 0x0000004000007945 */ /* 0x000fe20003800000 */
[----:B------:R-:W1:Y:S01]  /*bc10*/  SYNCS.PHASECHK.TRANS64.TRYWAIT P0, [R22+URZ+0x30820], R3 ;  /* 0x03082003160075a7 */ /* 0x000e62000800017f */
[----:B--2---:R-:W-:Y:S02]  /*bc20*/  ISETP.GE.AND P1, PT, R4, 0xc1, PT ;  /* 0x000000c10400780c */ /* 0x004fe40003f26270 */
[----:B01----:R-:W-:Y:S11]  /*bc30*/  @!P0 BRA `(.L_x_230) ;  /* 0x0000003800dc8947 */ /* 0x003ff60003800000 */
.L_x_343:
[----:B------:R-:W-:Y:S05]  /*bc40*/  BSYNC B0 ;  /* 0x0000000000007941 */ /* 0x000fea0003800000 */
.L_x_229:
[----:B------:R-:W-:Y:S04]  /*bc50*/  BSSY B0, `(.L_x_231) ;  /* 0x000016d000007945 */ /* 0x000fe80003800000 */
[----:B------:R-:W-:Y:S05]  /*bc60*/  @!P1 BRA `(.L_x_232) ;  /* 0x0000001400ac9947 */ /* 0x000fea0003800000 */
[----:B------:R-:W2:Y:S01]  /*bc70*/  LDL R4, [R1+0x10] ;  /* 0x0000100001047983 */ /* 0x000ea20000100800 */
[----:B------:R-:W-:Y:S01]  /*bc80*/  IMAD.MOV.U32 R2, RZ, RZ, 0x1 ;  /* 0x00000001ff027424 */ /* 0x000fe200078e00ff */
[----:B------:R-:W-:Y:S01]  /*bc90*/  BSSY B2, `(.L_x_233) ;  /* 0x000007e000027945 */ /* 0x000fe20003800000 */
[----:B--2---:R-:W-:Y:S02]  /*bca0*/  IMAD.MOV R7, RZ, RZ, -R4 ;  /* 0x000000ffff077224 */ /* 0x004fe400078e0a04 */
[----:B------:R-:W-:-:S03]  /*bcb0*/  VIADD R6, R4, 0xfffffffe ;  /* 0xfffffffe04067836 */ /* 0x000fc60000000000 */
[----:B------:R-:W-:-:S05]  /*bcc0*/  VIADDMNMX R7, R7, R2, 0xffffffff, !PT ;  /* 0xffffffff07077446 */ /* 0x000fca0007800102 */
[----:B------:R-:W-:-:S05]  /*bcd0*/  IMAD.IADD R2, R4, 0x1, R7 ;  /* 0x0000000104027824 */ /* 0x000fca00078e0207 */
[----:B------:R-:W-:-:S04]  /*bce0*/  LOP3.LUT R2, R2, 0x1, RZ, 0xc0, !PT ;  /* 0x0000000102027812 */ /* 0x000fc800078ec0ff */
[----:B------:R-:W-:-:S13]  /*bcf0*/  ISETP.NE.U32.AND P0, PT, R2, 0x1, PT ;  /* 0x000000010200780c */ /* 0x000fda0003f05070 */
        /* <DEDUP_REMOVED lines=9> */
[----:B------:R-:W-:Y:S01]  /*bd90*/  ULDC.64 UR4, c[0x0][0x418] ;  /* 0x0001060000047ab9 */ /* 0x000fe20000000a00 */
[----:B------:R-:W-:Y:S01]  /*bda0*/  IMAD.MOV.U32 R4, RZ, RZ, R24 ;  /* 0x000000ffff047224 */ /* 0x000fe200078e0018 */
[----:B------:R-:W-:-:S04]  /*bdb0*/  ISETP.NE.U32.AND P0, PT, RZ, UR4, PT ;  /* 0x00000004ff007c0c */ /* 0x000fc8000bf05070 */
[----:B------:R-:W-:-:S13]  /*bdc0*/  ISETP.NE.AND.EX P0, PT, RZ, UR5, PT, P0 ;  /* 0x00000005ff007c0c */ /* 0x000fda000bf05300 */
[----:B------:R-:W-:Y:S05]  /*bdd0*/  @!P0 BRA `(.L_x_237) ;  /* 0x0000000000488947 */ /* 0x000fea0003800000 */
[----:B------:R-:W2:Y:S01]  /*bde0*/  LDL R10, [R1] ;  /* 0x00000000010a7983 */ /* 0x000ea20000100800 */
[----:B------:R-:W1:Y:S01]  /*bdf0*/  LDC R4, c[0x0][0x43c] ;  /* 0x00010f00ff047b82 */ /* 0x000e620000000800 */
[----:B------:R-:W-:Y:S01]  /*be00*/  ULDC.64 UR6, c[0x0][0x428] ;  /* 0x00010a0000067ab9 */ /* 0x000fe20000000a00 */
[----:B-1----:R-:W-:-:S13]  /*be10*/  ISETP.NE.AND P0, PT, R4, 0x1, PT ;  /* 0x000000010400780c */ /* 0x002fda0003f05270 */
[----:B0-----:R-:W0:Y:S02]  /*be20*/  @P0 LDC.64 R2, c[0x0][0x440] ;  /* 0x00011000ff020b82 */ /* 0x001e240000000a00 */
[----:B0-----:R-:W-:-:S04]  /*be30*/  @P0 IMAD.HI.U32 R5, R6, R2, RZ ;  /* 0x0000000206050227 */ /* 0x001fc800078e00ff */
[----:B------:R-:W-:Y:S01]  /*be40*/  IMAD.MOV.U32 R2, RZ, RZ, R6 ;  /* 0x000000ffff027224 */ /* 0x000fe200078e0006 */
[----:B------:R-:W-:-:S05]  /*be50*/  @P0 SHF.R.U32.HI R2, RZ, R3, R5 ;  /* 0x00000003ff020219 */ /* 0x000fca0000011605 */
[----:B------:R-:W-:-:S04]  /*be60*/  IMAD.MOV R3, RZ, RZ, -R2 ;  /* 0x000000ffff037224 */ /* 0x000fc800078e0a02 */
[----:B------:R-:W-:Y:S01]  /*be70*/  IMAD R6, R4, R3, R6 ;  /* 0x0000000304067224 */ /* 0x000fe200078e0206 */
[----:B------:R-:W-:-:S03]  /*be80*/  SHF.R.S32.HI R3, RZ, 0x1f, R2 ;  /* 0x0000001fff037819 */ /* 0x000fc60000011402 */
[----:B------:R-:W-:-:S04]  /*be90*/  IMAD.WIDE.U32 R2, R25, UR6, R2 ;  /* 0x0000000619027c25 */ /* 0x000fc8000f8e0002 */
[----:B--2---:R-:W-:-:S04]  /*bea0*/  IMAD R4, R10, UR6, RZ ;  /* 0x000000060a047c24 */ /* 0x004fc8000f8e02ff */
[----:B------:R-:W-:-:S04]  /*beb0*/  IMAD R4, R25, UR7, R4 ;  /* 0x0000000719047c24 */ /* 0x000fc8000f8e0204 */
[----:B------:R-:W-:Y:S01]  /*bec0*/  IMAD.IADD R3, R4, 0x1, R3 ;  /* 0x0000000104037824 */ /* 0x000fe200078e0203 */
[----:B------:R-:W-:-:S04]  /*bed0*/  LEA R4, P0, R2, UR4, 0x2 ;  /* 0x0000000402047c11 */ /* 0x000fc8000f8010ff */
[----:B------:R-:W-:-:S05]  /*bee0*/  LEA.HI.X R5, R2, UR5, R3, 0x2, P0 ;  /* 0x0000000502057c11 */ /* 0x000fca00080f1403 */
[----:B------:R1:W5:Y:S04]  /*bef0*/  LDG.E R4, desc[UR48][R4.64] ;  /* 0x0000003004047981 */ /* 0x000368000c1e1900 */
.L_x_237:
[----:B------:R-:W-:Y:S01]  /*bf00*/  IMAD R2, R8, 0x8, R22 ;  /* 0x0000000808027824 */ /* 0x000fe200078e0216 */
[----:B0-----:R-:W-:Y:S01]  /*bf10*/  SHF.L.U32 R3, R9, 0x1f, RZ ;  /* 0x0000001f09037819 */ /* 0x001fe200000006ff */
[----:B------:R-:W-:Y:S03]  /*bf20*/  BSSY B3, `(.L_x_238) ;  /* 0x0000003000037945 */ /* 0x000fe60003800000 */
[----:B------:R-:W0:Y:S02]  /*bf30*/  SYNCS.PHASECHK.TRANS64.TRYWAIT P0, [R2+URZ+0x30840], R3 ;  /* 0x03084003020075a7 */ /* 0x000e24000800017f */
[----:B0-----:R-:W-:Y:S05]  /*bf40*/  @!P0 BRA `(.L_x_239) ;  /* 0x00000038002c8947 */ /* 0x001fea0003800000 */
.L_x_344:
[----:B------:R-:W-:Y:S05]  /*bf50*/  BSYNC B3 ;  /* 0x0000000000037941 */ /* 0x000fea0003800000 */
.L_x_238:
[----:B-1----:R-:W1:Y:S01]  /*bf60*/  S2R R5, SR_TID.X ;  /* 0x0000000000057919 */ /* 0x002e620000002100 */
[----:B------:R-:W-:Y:S01]  /*bf70*/  BSSY B3, `(.L_x_240) ;  /* 0x000000b000037945 */ /* 0x000fe20003800000 */
[----:B-1----:R-:W-:-:S04]  /*bf80*/  LOP3.LUT R5, R5, 0x7f, RZ, 0xc0, !PT ;  /* 0x0000007f05057812 */ /* 0x002fc800078ec0ff */
[----:B------:R-:W-:-:S13]  /*bf90*/  ISETP.NE.AND P1, PT, R5, RZ, PT ;  /* 0x000000ff0500720c */ /* 0x000fda0003f25270 */
        /* <DEDUP_REMOVED lines=8> */
.L_x_241:
[----:B------:R-:W-:Y:S05]  /*c020*/  BSYNC B3 ;  /* 0x0000000000037941 */ /* 0x000fea0003800000 */
.L_x_240:
        /* <DEDUP_REMOVED lines=8> */
[----:B------:R-:W-:Y:S01]  /*c0b0*/  IMAD R5, R6, 0xc0, R28 ;  /* 0x000000c006057824 */ /* 0x000fe200078e021c */
[----:B------:R-:W-:Y:S01]  /*c0c0*/  UMOV UR6, 0x0 ;  /* 0x0000000000067882 */ /* 0x000fe20000000000 */
[----:B------:R-:W-:-:S10]  /*c0d0*/  UMOV UR7, 0x14f00000 ;  /* 0x14f0000000077882 */ /* 0x000fd40000000000 */
.L_x_242:
        /* <DEDUP_REMOVED lines=15> */
.L_x_345:
[----:B------:R-:W-:Y:S05]  /*c1d0*/  BSYNC B3 ;  /* 0x0000000000037941 */ /* 0x000fea0003800000 */
.L_x_243:
[----:B------:R-:W-:Y:S01]  /*c1e0*/  BSSY B3, `(.L_x_245) ;  /* 0x000000c000037945 */ /* 0x000fe20003800000 */
[----:B------:R-:W-:Y:S02]  /*c1f0*/  IMAD.MOV.U32 R12, RZ, RZ, 0x0 ;  /* 0x00000000ff0c7424 */ /* 0x000fe400078e00ff */
[----:B------:R-:W-:Y:S01]  /*c200*/  IMAD.MOV.U32 R13, RZ, RZ, 0x14f00000 ;  /* 0x14f00000ff0d7424 */ /* 0x000fe200078e00ff */
[----:B------:R-:W-:Y:S06]  /*c210*/  @P1 BRA `(.L_x_246) ;  /* 0x0000000000201947 */ /* 0x000fec0003800000 */
[----:B------:R-:W1:Y:S01]  /*c220*/  S2R R5, SR_TID.X ;  /* 0x0000000000057919 */ /* 0x000e620000002100 */
[----:B0-----:R-:W-:Y:S02]  /*c230*/  IMAD R2, R23, 0x8, R22 ;  /* 0x0000000817027824 */ /* 0x001fe400078e0216 */
[----:B------:R-:W-:-:S04]  /*c240*/  IMAD.MOV.U32 R3, RZ, RZ, 0x6000 ;  /* 0x00006000ff037424 */ /* 0x000fc800078e00ff */
[----:B------:R2:W-:Y:S01]  /*c250*/  SYNCS.ARRIVE.TRANS64 RZ, [R2+URZ+0x30850], R3 ;  /* 0x0308500302ff79a7 */ /* 0x0005e2000800003f */
[----:B-1----:R-:W-:-:S04]  /*c260*/  LOP3.LUT R5, R5, 0x1f, RZ, 0xc0, !PT ;  /* 0x0000001f05057812 */ /* 0x002fc800078ec0ff */
[----:B------:R-:W-:-:S13]  /*c270*/  ISETP.NE.AND P0, PT, R5, RZ, PT ;  /* 0x000000ff0500720c */ /* 0x000fda0003f05270 */
[----:B--2---:R-:W-:Y:S05]  /*c280*/  @!P0 BRA `(.L_x_246) ;  /* 0x0000000000048947 */ /* 0x004fea0003800000 */
[----:B------:R-:W-:Y:S01]  /*c290*/  BPT.TRAP 0x1 ;  /* 0x000000040000795c */ /* 0x000fe20000300000 */
.L_x_246:
[----:B------:R-:W-:Y:S05]  /*c2a0*/  BSYNC B3 ;  /* 0x0000000000037941 */ /* 0x000fea0003800000 */
.L_x_245:
[----:B------:R-:W-:Y:S01]  /*c2b0*/  R2UR UR10, R10 ;  /* 0x000000000a0a72ca */ /* 0x000fe200000e0000 */
[C-C-:B0-----:R-:W-:Y:S01]  /*c2c0*/  IMAD R2, R23.reuse, 0x6000, R22.reuse ;  /* 0x0000600017027824 */ /* 0x141fe200078e0216 */
[----:B------:R-:W-:Y:S01]  /*c2d0*/  R2UR UR6, R12 ;  /* 0x000000000c0672ca */ /* 0x000fe200000e0000 */
[----:B------:R-:W-:Y:S01]  /*c2e0*/  IMAD R3, R23, 0x8, R22 ;  /* 0x0000000817037824 */ /* 0x000fe200078e0216 */
[----:B------:R-:W-:Y:S01]  /*c2f0*/  R2UR UR7, R13 ;  /* 0x000000000d0772ca */ /* 0x000fe200000e0000 */
[----:B------:R-:W-:Y:S01]  /*c300*/  UIADD3 UR4, UP0, UR38, 0x470, URZ ;  /* 0x0000047026047890 */ /* 0x000fe2000ff1e03f */
[----:B------:R-:W-:Y:S01]  /*c310*/  PLOP3.LUT P0, PT, PT, PT, PT, 0x80, 0x0 ;  /* 0x000000000000781c */ /* 0x000fe20003f0f070 */
[----:B------:R-:W-:Y:S02]  /*c320*/  IMAD R5, R27, 0xc0, R28 ;  /* 0x000000c01b057824 */ /* 0x000fe400078e021c */
[----:B------:R-:W-:Y:S01]  /*c330*/  VIADD R2, R2, 0x400 ;  /* 0x0000040002027836 */ /* 0x000fe20000000000 */
[----:B------:R-:W-:Y:S01]  /*c340*/  UIADD3.X UR5, URZ, UR39, URZ, UP0, !UPT ;  /* 0x000000273f057290 */ /* 0x000fe200087fe43f */
[----:B------:R-:W-:-:S11]  /*c350*/  VIADD R3, R3, 0x30850 ;  /* 0x0003085003037836 */ /* 0x000fd60000000000 */
.L_x_247:
        /* <DEDUP_REMOVED lines=12> */
.L_x_236:
[----:B------:R-:W-:Y:S05]  /*c420*/  BSYNC B1 ;  /* 0x0000000000017941 */ /* 0x000fea0003800000 */
.L_x_235:
[----:B------:R-:W2:Y:S01]  /*c430*/  LDL.LU R2, [R1+0x10] ;  /* 0x0000100001027983 */ /* 0x000ea20000300800 */
[----:B------:R-:W-:Y:S02]  /*c440*/  IMAD.MOV.U32 R23, RZ, RZ, R8 ;  /* 0x000000ffff177224 */ /* 0x000fe400078e0008 */
[----:B------:R-:W-:Y:S02]  /*c450*/  IMAD.MOV.U32 R26, RZ, RZ, R9 ;  /* 0x000000ffff1a7224 */ /* 0x000fe400078e0009 */
[----:B--2---:R-:W-:-:S07]  /*c460*/  VIADD R6, R2, 0xfffffffd ;  /* 0xfffffffd02067836 */ /* 0x004fce0000000000 */
.L_x_234:
[----:B------:R-:W-:Y:S05]  /*c470*/  BSYNC B2 ;  /* 0x0000000000027941 */ /* 0x000fea0003800000 */
.L_x_233:
[----:B------:R-:W2:Y:S01]  /*c480*/  LDL.LU R2, [R1+0xc] ;  /* 0x00000c0001027983 */ /* 0x000ea20000300800 */
[----:B------:R-:W-:-:S05]  /*c490*/  IMAD.MOV R7, RZ, RZ, -R7 ;  /* 0x000000ffff077224 */ /* 0x000fca00078e0a07 */
[----:B--2---:R-:W-:-:S13]  /*c4a0*/  ISETP.NE.AND P0, PT, R2, R7, PT ;  /* 0x000000070200720c */ /* 0x004fda0003f05270 */
[----:B------:R-:W-:Y:S05]  /*c4b0*/  @!P0 BRA `(.L_x_232) ;  /* 0x0000000c00988947 */ /* 0x000fea0003800000 */
[----:B------:R-:W-:-:S07]  /*c4c0*/  IMAD.MOV.U32 R4, RZ, RZ, R24 ;  /* 0x000000ffff047224 */ /* 0x000fce00078e0018 */
.L_x_274:
[----:B------:R-:W-:Y:S01]  /*c4d0*/  LOP3.LUT P1, RZ, R29, 0x1, RZ, 0xc0, !PT ;  /* 0x000000011dff7812 */ /* 0x000fe2000782c0ff */
[----:B------:R-:W-:Y:S01]  /*c4e0*/  VIADD R7, R23, 0x1 ;  /* 0x0000000117077836 */ /* 0x000fe20000000000 */
[----:B------:R-:W-:Y:S05]  /*c4f0*/  YIELD ;  /* 0x0000000000007946 */ /* 0x000fea0003800000 */
[----:B------:R-:W-:Y:S01]  /*c500*/  ISETP.NE.AND P0, PT, R7, 0x2, PT ;  /* 0x000000020700780c */ /* 0x000fe20003f05270 */
[----:B------:R-:W-:Y:S03]  /*c510*/  BSSY B1, `(.L_x_248) ;  /* 0x000006c000017945 */ /* 0x000fe60003800000 */
[----:B0-----:R-:W-:-:S02]  /*c520*/  SEL R3, RZ, 0x1, P0 ;  /* 0x00000001ff037807 */ /* 0x001fc40000000000 */
        /* <DEDUP_REMOVED lines=21> */
[----:B------:R-:W-:-:S05]  /*c680*/  IMAD R4, R25, UR7, R4 ;  /* 0x0000000719047c24 */ /* 0x000fca000f8e0204 */
[----:B------:R-:W-:Y:S02]  /*c690*/  IADD3 R3, R4, R3, RZ ;  /* 0x0000000304037210 */ /* 0x000fe40007ffe0ff */
[----:B------:R-:W-:-:S04]  /*c6a0*/  LEA R4, P0, R2, UR4, 0x2 ;  /* 0x0000000402047c11 */ /* 0x000fc8000f8010ff */
[----:B------:R-:W-:-:S05]  /*c6b0*/  LEA.HI.X R5, R2, UR5, R3, 0x2, P0 ;  /* 0x0000000502057c11 */ /* 0x000fca00080f1403 */
[----:B------:R0:W5:Y:S04]  /*c6c0*/  LDG.E R4, desc[UR48][R4.64] ;  /* 0x0000003004047981 */ /* 0x000168000c1e1900 */
.L_x_250:
[----:B------:R-:W-:Y:S01]  /*c6d0*/  IMAD R2, R7, 0x8, R22 ;  /* 0x0000000807027824 */ /* 0x000fe200078e0216 */
[----:B------:R-:W-:Y:S01]  /*c6e0*/  SHF.L.U32 R3, R8, 0x1f, RZ ;  /* 0x0000001f08037819 */ /* 0x000fe200000006ff */
[----:B------:R-:W-:Y:S03]  /*c6f0*/  BSSY B2, `(.L_x_251) ;  /* 0x0000003000027945 */ /* 0x000fe60003800000 */
[----:B------:R-:W1:Y:S02]  /*c700*/  SYNCS.PHASECHK.TRANS64.TRYWAIT P0, [R2+URZ+0x30840], R3 ;  /* 0x03084003020075a7 */ /* 0x000e64000800017f */
[----:B-1----:R-:W-:Y:S05]  /*c710*/  @!P0 BRA `(.L_x_252) ;  /* 0x0000003000608947 */ /* 0x002fea0003800000 */
.L_x_346:
[----:B------:R-:W-:Y:S05]  /*c720*/  BSYNC B2 ;  /* 0x0000000000027941 */ /* 0x000fea0003800000 */
.L_x_251:
        /* <DEDUP_REMOVED lines=12> */
.L_x_254:
[----:B------:R-:W-:Y:S05]  /*c7f0*/  BSYNC B2 ;  /* 0x0000000000027941 */ /* 0x000fea0003800000 */
.L_x_253:
[----:B------:R-:W-:Y:S01]  /*c800*/  IMAD.MOV.U32 R5, RZ, RZ, RZ ;  /* 0x000000ffff057224 */ /* 0x000fe200078e00ff */
[----:B------:R-:W-:Y:S01]  /*c810*/  UIADD3 UR4, UP0, UR38, 0x370, URZ ;  /* 0x0000037026047890 */ /* 0x000fe2000ff1e03f */
[----:B-1----:R-:W-:Y:S01]  /*c820*/  IMAD R3, R7, 0x6000, R22 ;  /* 0x0000600007037824 */ /* 0x002fe200078e0216 */
        /* <DEDUP_REMOVED lines=8> */
.L_x_255:
        /* <DEDUP_REMOVED lines=15> */
.L_x_347:
[----:B------:R-:W-:Y:S05]  /*c9a0*/  BSYNC B2 ;  /* 0x0000000000027941 */ /* 0x000fea0003800000 */
.L_x_256:
[----:B------:R-:W-:Y:S01]  /*c9b0*/  BSSY B2, `(.L_x_258) ;  /* 0x000000b000027945 */ /* 0x000fe20003800000 */
[----:B------:R-:W-:Y:S02]  /*c9c0*/  IMAD.MOV.U32 R2, RZ, RZ, 0x0 ;  /* 0x00000000ff027424 */ /* 0x000fe400078e00ff */
[----:B0-----:R-:W-:Y:S01]  /*c9d0*/  IMAD.MOV.U32 R3, RZ, RZ, 0x14f00000 ;  /* 0x14f00000ff037424 */ /* 0x001fe200078e00ff */
        /* <DEDUP_REMOVED lines=8> */
.L_x_259:
[----:B------:R-:W-:Y:S05]  /*ca60*/  BSYNC B2 ;  /* 0x0000000000027941 */ /* 0x000fea0003800000 */
.L_x_258:
[----:B------:R-:W-:Y:S01]  /*ca70*/  R2UR UR7, R3 ;  /* 0x00000000030772ca */ /* 0x000fe200000e0000 */
[----:B------:R-:W-:Y:S01]  /*ca80*/  IMAD R23, R23, 0x6000, R22 ;  /* 0x0000600017177824 */ /* 0x000fe200078e0216 */
[----:B------:R-:W-:Y:S01]  /*ca90*/  R2UR UR10, R5 ;  /* 0x00000000050a72ca */ /* 0x000fe200000e0000 */
[----:B------:R-:W-:Y:S01]  /*caa0*/  UIADD3 UR4, UP0, UR38, 0x470, URZ ;  /* 0x0000047026047890 */ /* 0x000fe2000ff1e03f */
[----:B------:R-:W-:Y:S01]  /*cab0*/  R2UR UR6, R2 ;  /* 0x00000000020672ca */ /* 0x000fe200000e0000 */
[----:B------:R-:W-:Y:S01]  /*cac0*/  IMAD R2, R27, 0xc0, R28 ;  /* 0x000000c01b027824 */ /* 0x000fe200078e021c */
[----:B------:R-:W-:Y:S01]  /*cad0*/  PLOP3.LUT P0, PT, PT, PT, PT, 0x80, 0x0 ;  /* 0x000000000000781c */ /* 0x000fe20003f0f070 */
[----:B------:R-:W-:Y:S01]  /*cae0*/  VIADD R10, R10, 0x50 ;  /* 0x000000500a0a7836 */ /* 0x000fe20000000000 */
[----:B------:R-:W-:Y:S01]  /*caf0*/  UIADD3.X UR5, URZ, UR39, URZ, UP0, !UPT ;  /* 0x000000273f057290 */ /* 0x000fe200087fe43f */
[----:B------:R-:W-:-:S11]  /*cb00*/  VIADD R23, R23, 0x400 ;  /* 0x0000040017177836 */ /* 0x000fd60000000000 */
.L_x_260:
        /* <DEDUP_REMOVED lines=12> */
.L_x_249:
[----:B------:R-:W-:Y:S05]  /*cbd0*/  BSYNC B1 ;  /* 0x0000000000017941 */ /* 0x000fea0003800000 */
.L_x_248:
        /* <DEDUP_REMOVED lines=9> */
[----:B------:R-:W-:Y:S01]  /*cc70*/  VIADD R9, R6, 0xffffffff ;  /* 0xffffffff06097836 */ /* 0x000fe20000000000 */
        /* <DEDUP_REMOVED lines=21> */
.L_x_263:
[----:B------:R-:W-:Y:S01]  /*cdd0*/  IMAD R2, R23, 0x8, R22 ;  /* 0x0000000817027824 */ /* 0x000fe200078e0216 */
[----:B------:R-:W-:Y:S01]  /*cde0*/  SHF.L.U32 R3, R26, 0x1f, RZ ;  /* 0x0000001f1a037819 */ /* 0x000fe200000006ff */
[----:B------:R-:W-:Y:S03]  /*cdf0*/  BSSY B2, `(.L_x_264) ;  /* 0x0000003000027945 */ /* 0x000fe60003800000 */
[----:B------:R-:W1:Y:S02]  /*ce00*/  SYNCS.PHASECHK.TRANS64.TRYWAIT P0, [R2+URZ+0x30840], R3 ;  /* 0x03084003020075a7 */ /* 0x000e64000800017f */
[----:B-1----:R-:W-:Y:S05]  /*ce10*/  @!P0 BRA `(.L_x_265) ;  /* 0x0000002800c88947 */ /* 0x002fea0003800000 */
.L_x_348:
[----:B------:R-:W-:Y:S05]  /*ce20*/  BSYNC B2 ;  /* 0x0000000000027941 */ /* 0x000fea0003800000 */
.L_x_264:
        /* <DEDUP_REMOVED lines=12> */
.L_x_267:
[----:B------:R-:W-:Y:S05]  /*cef0*/  BSYNC B2 ;  /* 0x0000000000027941 */ /* 0x000fea0003800000 */
.L_x_266:
[----:B------:R-:W-:Y:S01]  /*cf00*/  IMAD.MOV.U32 R5, RZ, RZ, RZ ;  /* 0x000000ffff057224 */ /* 0x000fe200078e00ff */
[----:B------:R-:W-:Y:S01]  /*cf10*/  UIADD3 UR4, UP0, UR38, 0x370, URZ ;  /* 0x0000037026047890 */ /* 0x000fe2000ff1e03f */
[C---:B-1----:R-:W-:Y:S01]  /*cf20*/  IMAD R2, R23.reuse, 0x6000, R22 ;  /* 0x0000600017027824 */ /* 0x042fe200078e0216 */
[----:B------:R-:W-:Y:S01]  /*cf30*/  PLOP3.LUT P0, PT, PT, PT, PT, 0x80, 0x0 ;  /* 0x000000000000781c */ /* 0x000fe20003f0f070 */
[----:B------:R-:W-:Y:S01]  /*cf40*/  IMAD R3, R23, 0x8, R0 ;  /* 0x0000000817037824 */ /* 0x000fe200078e0200 */
[----:B------:R-:W-:Y:S01]  /*cf50*/  R2UR UR10, R5 ;  /* 0x00000000050a72ca */ /* 0x000fe200000e0000 */
[----:B------:R-:W-:Y:S01]  /*cf60*/  VIADD R2, R2, 0x12400 ;  /* 0x0001240002027836 */ /* 0x000fe20000000000 */
[----:B------:R-:W-:Y:S01]  /*cf70*/  UIADD3.X UR5, URZ, UR39, URZ, UP0, !UPT ;  /* 0x000000273f057290 */ /* 0x000fe200087fe43f */
[----:B------:R-:W-:Y:S01]  /*cf80*/  VIADD R3, R3, 0x30 ;  /* 0x0000003003037836 */ /* 0x000fe20000000000 */
[----:B------:R-:W-:Y:S01]  /*cf90*/  UMOV UR6, 0x0 ;  /* 0x0000000000067882 */ /* 0x000fe20000000000 */
[----:B------:R-:W-:Y:S01]  /*cfa0*/  IMAD R10, R9, 0xc0, R28 ;  /* 0x000000c0090a7824 */ /* 0x000fe200078e021c */
[----:B------:R-:W-:-:S09]  /*cfb0*/  UMOV UR7, 0x14f00000 ;  /* 0x14f0000000077882 */ /* 0x000fd20000000000 */
.L_x_268:
        /* <DEDUP_REMOVED lines=15> */
.L_x_349:
[----:B------:R-:W-:Y:S05]  /*d0b0*/  BSYNC B2 ;  /* 0x0000000000027941 */ /* 0x000fea0003800000 */
.L_x_269:
        /* <DEDUP_REMOVED lines=11> */
.L_x_272:
[----:B------:R-:W-:Y:S05]  /*d170*/  BSYNC B2 ;  /* 0x0000000000027941 */ /* 0x000fea0003800000 */
.L_x_271:
[----:B------:R-:W-:Y:S01]  /*d180*/  R2UR UR10, R5 ;  /* 0x00000000050a72ca */ /* 0x000fe200000e0000 */
[----:B------:R-:W-:Y:S01]  /*d190*/  UIADD3 UR4, UP0, UR38, 0x470, URZ ;  /* 0x0000047026047890 */ /* 0x000fe2000ff1e03f */
[----:B------:R-:W-:Y:S01]  /*d1a0*/  R2UR UR6, R2 ;  /* 0x00000000020672ca */ /* 0x000fe200000e0000 */
[----:B------:R-:W-:Y:S01]  /*d1b0*/  IMAD R2, R7, 0x6000, R22 ;  /* 0x0000600007027824 */ /* 0x000fe200078e0216 */
[----:B------:R-:W-:Y:S01]  /*d1c0*/  R2UR UR7, R3 ;  /* 0x00000000030772ca */ /* 0x000fe200000e0000 */
[----:B------:R-:W-:Y:S01]  /*d1d0*/  IMAD R3, R27, 0xc0, R28 ;  /* 0x000000c01b037824 */ /* 0x000fe200078e021c */
[----:B------:R-:W-:Y:S01]  /*d1e0*/  PLOP3.LUT P0, PT, PT, PT, PT, 0x80, 0x0 ;  /* 0x000000000000781c */ /* 0x000fe20003f0f070 */
[----:B------:R-:W-:Y:S01]  /*d1f0*/  VIADD R8, R8, 0x50 ;  /* 0x0000005008087836 */ /* 0x000fe20000000000 */
[----:B------:R-:W-:Y:S01]  /*d200*/  UIADD3.X UR5, URZ, UR39, URZ, UP0, !UPT ;  /* 0x000000273f057290 */ /* 0x000fe200087fe43f */
[----:B------:R-:W-:-:S11]  /*d210*/  VIADD R2, R2, 0x400 ;  /* 0x0000040002027836 */ /* 0x000fd60000000000 */
.L_x_273:
        /* <DEDUP_REMOVED lines=12> */
.L_x_262:
[----:B------:R-:W-:Y:S05]  /*d2e0*/  BSYNC B1 ;  /* 0x0000000000017941 */ /* 0x000fea0003800000 */
.L_x_261:
[C---:B------:R-:W-:Y:S01]  /*d2f0*/  ISETP.GT.AND P0, PT, R6.reuse, 0x1, PT ;  /* 0x000000010600780c */ /* 0x040fe20003f04270 */
[----:B------:R-:W-:-:S12]  /*d300*/  VIADD R6, R6, 0xfffffffe ;  /* 0xfffffffe06067836 */ /* 0x000fd80000000000 */
[----:B------:R-:W-:Y:S05]  /*d310*/  @P0 BRA `(.L_x_274) ;  /* 0xfffffff0006c0947 */ /* 0x000fea000383ffff */
.L_x_232:
[----:B------:R-:W-:Y:S05]  /*d320*/  BSYNC B0 ;  /* 0x0000000000007941 */ /* 0x000fea0003800000 */
.L_x_231:
[----:B------:R-:W1:Y:S01]  /*d330*/  S2R R2, SR_TID.X ;  /* 0x0000000000027919 */ /* 0x000e620000002100 */
[----:B------:R-:W-:Y:S01]  /*d340*/  BSSY B0, `(.L_x_275) ;  /* 0x0000010000007945 */ /* 0x000fe20003800000 */
[----:B-1----:R-:W-:-:S04]  /*d350*/  LOP3.LUT R8, R2, 0x7f, RZ, 0xc0, !PT ;  /* 0x0000007f02087812 */ /* 0x002fc800078ec0ff */
[----:B------:R-:W-:-:S13]  /*d360*/  ISETP.NE.AND P0, PT, R8, RZ, PT ;  /* 0x000000ff0800720c */ /* 0x000fda0003f05270 */
[----:B------:R-:W-:Y:S05]  /*d370*/  @P0 BRA `(.L_x_276) ;  /* 0x0000000000300947 */ /* 0x000fea0003800000 */
[----:B------:R-:W1:Y:S01]  /*d380*/  S2R R5, SR_LANEID ;  /* 0x0000000000057919 */ /* 0x000e620000000000 */
[----:B------:R-:W-:Y:S01]  /*d390*/  VOTEU.ANY UR4, UPT, PT ;  /* 0x0000000000047886 */ /* 0x000fe200038e0100 */
[----:B0-----:R-:W0:Y:S01]  /*d3a0*/  LDC.64 R2, c[0x0][0xc60] ;  /* 0x00031800ff027b82 */ /* 0x001e220000000a00 */
[----:B------:R-:W1:Y:S02]  /*d3b0*/  FLO.U32 R0, UR4 ;  /* 0x0000000400007d00 */ /* 0x000e6400080e0000 */
[----:B-1----:R-:W-:-:S06]  /*d3c0*/  ISETP.EQ.U32.AND P0, PT, R0, R5, PT ;  /* 0x000000050000720c */ /* 0x002fcc0003f02070 */
[----:B------:R-:W0:Y:S07]  /*d3d0*/  POPC R5, UR4 ;  /* 0x0000000400057d09 */ /* 0x000e2e0008000000 */
[----:B0-----:R-:W2:Y:S01]  /*d3e0*/  @P0 ATOMG.E.ADD.STRONG.GPU PT, R3, desc[UR48][R2.64], R5 ;  /* 0x00000005020309a8 */ /* 0x001ea200081ee1f0 */
[----:B------:R-:W0:Y:S02]  /*d3f0*/  S2R R4, SR_LTMASK ;  /* 0x0000000000047919 */ /* 0x000e240000003900 */
[----:B0-----:R-:W-:-:S04]  /*d400*/  LOP3.LUT R4, R4, UR4, RZ, 0xc0, !PT ;  /* 0x0000000404047c12 */ /* 0x001fc8000f8ec0ff */
[----:B------:R-:W0:Y:S01]  /*d410*/  POPC R7, R4 ;  /* 0x0000000400077309 */ /* 0x000e220000000000 */
[----:B--2---:R-:W0:Y:S02]  /*d420*/  SHFL.IDX PT, R0, R3, R0, 0x1f ;  /* 0x00001f0003007589 */ /* 0x004e2400000e0000 */
[----:B0-----:R-:W-:-:S07]  /*d430*/  IADD3 R16, R0, UR37, R7 ;  /* 0x0000002500107c10 */ /* 0x001fce000fffe007 */
.L_x_276:
[----:B------:R-:W-:Y:S05]  /*d440*/  BSYNC B0 ;  /* 0x0000000000007941 */ /* 0x000fea0003800000 */
.L_x_275:
[----:B------:R-:W-:Y:S01]  /*d450*/  LOP3.LUT P0, RZ, R29, 0x1, RZ, 0xc0, !PT ;  /* 0x000000011dff7812 */ /* 0x000fe2000780c0ff */
[----:B------:R-:W-:-:S12]  /*d460*/  BSSY B0, `(.L_x_277) ;  /* 0x0000027000007945 */ /* 0x000fd80003800000 */
[----:B------:R-:W-:Y:S05]  /*d470*/  @!P0 BRA `(.L_x_278) ;  /* 0x0000000000948947 */ /* 0x000fea0003800000 */
[----:B0-----:R-:W-:Y:S01]  /*d480*/  IMAD R3, R23, 0x8, R22 ;  /* 0x0000000817037824 */ /* 0x001fe200078e0216 */
[----:B------:R-:W-:Y:S01]  /*d490*/  SHF.L.U32 R0, R26, 0x1f, RZ ;  /* 0x0000001f1a007819 */ /* 0x000fe200000006ff */
[----:B------:R-:W-:Y:S01]  /*d4a0*/  BSSY B1, `(.L_x_279) ;  /* 0x0000004000017945 */ /* 0x000fe20003800000 */
[----:B------:R-:W-:Y:S02]  /*d4b0*/  ISETP.NE.AND P1, PT, R8, RZ, PT ;  /* 0x000000ff0800720c */ /* 0x000fe40003f25270 */
[----:B------:R-:W0:Y:S02]  /*d4c0*/  SYNCS.PHASECHK.TRANS64.TRYWAIT P0, [R3+URZ+0x30860], R0 ;  /* 0x03086000030075a7 */ /* 0x000e24000800017f */
[----:B0-----:R-:W-:Y:S09]  /*d4d0*/  @!P0 BRA `(.L_x_280) ;  /* 0x0000002400408947 */ /* 0x001ff20003800000 */
.L_x_350:
[----:B------:R-:W-:Y:S05]  /*d4e0*/  BSYNC B1 ;  /* 0x0000000000017941 */ /* 0x000fea0003800000 */
.L_x_279:
        /* <DEDUP_REMOVED lines=9> */
.L_x_282:
[----:B------:R-:W-:Y:S05]  /*d580*/  BSYNC B1 ;  /* 0x0000000000017941 */ /* 0x000fea0003800000 */
.L_x_281:
[----:B0-----:R-:W-:Y:S01]  /*d590*/  IMAD R0, R23, 0x6000, R22 ;  /* 0x0000600017007824 */ /* 0x001fe200078e0216 */
[----:B------:R-:W-:Y:S01]  /*d5a0*/  UIADD3 UR4, UP0, UR38, 0x470, URZ ;  /* 0x0000047026047890 */ /* 0x000fe2000ff1e03f */
[----:B------:R-:W-:Y:S01]  /*d5b0*/  PLOP3.LUT P0, PT, PT, PT, PT, 0x80, 0x0 ;  /* 0x000000000000781c */ /* 0x000fe20003f0f070 */
[----:B------:R-:W-:Y:S01]  /*d5c0*/  IMAD R28, R27, 0xc0, R28 ;  /* 0x000000c01b1c7824 */ /* 0x000fe200078e021c */
[----:B------:R-:W-:Y:S01]  /*d5d0*/  UMOV UR6, 0x0 ;  /* 0x0000000000067882 */ /* 0x000fe20000000000 */
[----:B------:R-:W-:Y:S01]  /*d5e0*/  VIADD R2, R3, 0x30850 ;  /* 0x0003085003027836 */ /* 0x000fe20000000000 */
[----:B------:R-:W-:Y:S01]  /*d5f0*/  UIADD3.X UR5, URZ, UR39, URZ, UP0, !UPT ;  /* 0x000000273f057290 */ /* 0x000fe200087fe43f */
[----:B------:R-:W-:Y:S01]  /*d600*/  VIADD R0, R0, 0x400 ;  /* 0x0000040000007836 */ /* 0x000fe20000000000 */
[----:B------:R-:W-:Y:S01]  /*d610*/  UMOV UR7, 0x14f00000 ;  /* 0x14f0000000077882 */ /* 0x000fe20000000000 */
[----:B------:R-:W-:-:S09]  /*d620*/  UMOV UR10, URZ ;  /* 0x0000003f000a7c82 */ /* 0x000fd20008000000 */
.L_x_283:
        /* <DEDUP_REMOVED lines=10> */
.L_x_278:
[----:B------:R-:W-:Y:S05]  /*d6d0*/  BSYNC B0 ;  /* 0x0000000000007941 */ /* 0x000fea0003800000 */
.L_x_277:
[----:B------:R-:W-:-:S05]  /*d6e0*/  VIADD R23, R23, 0x1 ;  /* 0x0000000117177836 */ /* 0x000fca0000000000 */
[----:B------:R-:W-:-:S04]  /*d6f0*/  ISETP.NE.AND P0, PT, R23, 0x2, PT ;  /* 0x000000021700780c */ /* 0x000fc80003f05270 */
[----:B0-----:R-:W-:Y:S02]  /*d700*/  SEL R3, RZ, 0x1, P0 ;  /* 0x00000001ff037807 */ /* 0x001fe40000000000 */
[----:B------:R-:W-:Y:S02]  /*d710*/  SEL R23, R23, RZ, P0 ;  /* 0x000000ff17177207 */ /* 0x000fe40000000000 */
[----:B------:R-:W-:-:S07]  /*d720*/  LOP3.LUT R26, R26, R3, RZ, 0x3c, !PT ;  /* 0x000000031a1a7212 */ /* 0x000fce00078e3cff */
.L_x_213:
[----:B------:R-:W-:Y:S05]  /*d730*/  BSYNC B7 ;  /* 0x0000000000077941 */ /* 0x000fea0003800000 */
.L_x_211:
[----:B------:R-:W-:-:S13]  /*d740*/  LOP3.LUT P0, RZ, R29, 0x2, RZ, 0xc0, !PT ;  /* 0x000000021dff7812 */ /* 0x000fda000780c0ff */
[----:B------:R-:W-:Y:S05]  /*d750*/  @!P0 BRA `(.L_x_284) ;  /* 0x0000000000248947 */ /* 0x000fea0003800000 */
[----:B------:R-:W-:Y:S05]  /*d760*/  WARPSYNC.ALL ;  /* 0x0000000000007948 */ /* 0x000fea0003800000 */
[----:B------:R-:W1:Y:S08]  /*d770*/  S2UR UR5, SR_CgaCtaId ;  /* 0x00000000000579c3 */ /* 0x000e700000008800 */
[----:B------:R-:W-:Y:S06]  /*d780*/  BAR.SYNC.DEFER_BLOCKING 0x5, 0x200 ;  /* 0x0148000000007b1d */ /* 0x000fec0000010000 */
[----:B------:R-:W-:-:S02]  /*d790*/  UMOV UR4, 0x400 ;  /* 0x0000040000047882 */ /* 0x000fc40000000000 */
[----:B-1----:R-:W-:-:S06]  /*d7a0*/  ULEA UR4, UR5, UR4, 0x18 ;  /* 0x0000000405047291 */ /* 0x002fcc000f8ec03f */
[----:B------:R-:W-:-:S05]  /*d7b0*/  IMAD.U32 R22, RZ, RZ, UR4 ;  /* 0x00000004ff167e24 */ /* 0x000fca000f8e00ff */
[----:B------:R1:W2:Y:S01]  /*d7c0*/  LDS.128 R16, [R22+0x308d0] ;  /* 0x0308d00016107984 */ /* 0x0002a20000000c00 */
[----:B------:R-:W-:Y:S06]  /*d7d0*/  BAR.ARV 0x4, 0x200 ;  /* 0x0108000000007b1d */ /* 0x000fec0000002000 */
[----:B------:R-:W-:Y:S05]  /*d7e0*/  BRA `(.L_x_285) ;  /* 0x0000000800407947 */ /* 0x000fea0003800000 */
.L_x_284:
[----:B------:R-:W0:Y:S01]  /*d7f0*/  S2R R0, SR_TID.X ;  /* 0x0000000000007919 */ /* 0x000e220000002100 */
[----:B------:R-:W-:Y:S01]  /*d800*/  UMOV UR4, 0xffffffff ;  /* 0xffffffff00047882 */ /* 0x000fe20000000000 */
[----:B0-----:R-:W-:-:S04]  /*d810*/  LOP3.LUT R8, R0, 0x1f, RZ, 0xc0, !PT ;  /* 0x0000001f00087812 */ /* 0x001fc800078ec0ff */
[----:B------:R-:W-:Y:S01]  /*d820*/  ISETP.NE.AND P0, PT, R8, 0x1f, PT ;  /* 0x0000001f0800780c */ /* 0x000fe20003f05270 */
[----:B------:R-:W-:-:S12]  /*d830*/  BRA.DIV UR4, `(.L_x_286) ;  /* 0x00000022047c7947 */ /* 0x000fd8000b800000 */
[----:B------:R-:W-:Y:S01]  /*d840*/  IMAD.IADD R5, R19, 0x1, R8 ;  /* 0x0000000113057824 */ /* 0x000fe200078e0208 */
[----:B------:R-:W-:-:S04]  /*d850*/  ULDC UR4, c[0x0][0xc3c] ;  /* 0x00030f0000047ab9 */ /* 0x000fc80000000800 */
[----:B------:R-:W-:-:S13]  /*d860*/  ISETP.GE.OR P1, PT, R5, UR4, !P0 ;  /* 0x0000000405007c0c */ /* 0x000fda000c726670 */
[----:B------:R-:W0:Y:S02]  /*d870*/  @!P1 LDC.64 R2, c[0x0][0xc80] ;  /* 0x00032000ff029b82 */ /* 0x000e240000000a00 */
[----:B0-----:R-:W-:-:S06]  /*d880*/  @!P1 IMAD.WIDE R2, R5, 0x4, R2 ;  /* 0x0000000405029825 */ /* 0x001fcc00078e0202 */
[----:B------:R-:W2:Y:S01]  /*d890*/  @!P1 LDG.E R2, desc[UR48][R2.64] ;  /* 0x0000003002029981 */ /* 0x000ea2000c1e1900 */
[----:B------:R-:W-:Y:S01]  /*d8a0*/  IMAD.MOV.U32 R5, RZ, RZ, RZ ;  /* 0x000000ffff057224 */ /* 0x000fe200078e00ff */
[C---:B------:R-:W-:Y:S02]  /*d8b0*/  ISETP.GE.U32.AND P2, PT, R8.reuse, 0x2, PT ;  /* 0x000000020800780c */ /* 0x040fe40003f46070 */
[C---:B------:R-:W-:Y:S01]  /*d8c0*/  ISETP.GE.U32.AND P3, PT, R8.reuse, 0x4, PT ;  /* 0x000000040800780c */ /* 0x040fe20003f66070 */
[----:B------:R-:W-:Y:S01]  /*d8d0*/  SHFL.IDX PT, R0, R16, RZ, 0x1f ;  /* 0x00001fff10007589 */ /* 0x000fe200000e0000 */
[C---:B------:R-:W-:Y:S02]  /*d8e0*/  ISETP.GE.U32.AND P4, PT, R8.reuse, 0x8, PT ;  /* 0x000000080800780c */ /* 0x040fe40003f86070 */
[C---:B------:R-:W-:Y:S01]  /*d8f0*/  ISETP.GE.U32.AND P5, PT, R8.reuse, 0x10, PT ;  /* 0x000000100800780c */ /* 0x040fe20003fa6070 */
[----:B------:R-:W-:Y:S01]  /*d900*/  SHFL.IDX PT, R4, R16, 0x1, 0x1f ;  /* 0x00201f0010047f89 */ /* 0x000fe200000e0000 */
[----:B--2---:R-:W-:Y:S01]  /*d910*/  @!P1 IMAD.MOV.U32 R5, RZ, RZ, R2 ;  /* 0x000000ffff059224 */ /* 0x004fe200078e0002 */
[----:B------:R-:W-:-:S04]  /*d920*/  ISETP.NE.AND P1, PT, R8, RZ, PT ;  /* 0x000000ff0800720c */ /* 0x000fc80003f25270 */
        /* <DEDUP_REMOVED lines=15> */
[----:B------:R0:W1:Y:S02]  /*da20*/  SHFL.IDX PT, R14, R2, 0x1f, 0x1f ;  /* 0x03e01f00020e7f89 */ /* 0x00006400000e0000 */
.L_x_360:
[----:B------:R-:W-:Y:S02]  /*da30*/  ULDC UR4, c[0x0][0xc38] ;  /* 0x00030e0000047ab9 */ /* 0x000fe40000000800 */
[----:B------:R-:W-:-:S04]  /*da40*/  IMAD.U32 R7, RZ, RZ, UR4 ;  /* 0x00000004ff077e24 */ /* 0x000fc8000f8e00ff */
[----:B-1----:R-:W-:-:S04]  /*da50*/  IMAD R14, R14, R7, RZ ;  /* 0x000000070e0e7224 */ /* 0x002fc800078e02ff */
[----:B------:R-:W-:-:S05]  /*da60*/  IMAD.IADD R9, R4, 0x1, R14 ;  /* 0x0000000104097824 */ /* 0x000fca00078e020e */
[----:B------:R-:W-:-:S13]  /*da70*/  ISETP.GT.AND P6, PT, R9, R0, PT ;  /* 0x000000000900720c */ /* 0x000fda0003fc4270 */
[----:B------:R-:W-:Y:S05]  /*da80*/  @P6 BRA `(.L_x_287) ;  /* 0x00000000009c6947 */ /* 0x000fea0003800000 */
.L_x_292:
[----:B0-----:R-:W0:Y:S01]  /*da90*/  LDC R2, c[0x0][0xc3c] ;  /* 0x00030f00ff027b82 */ /* 0x001e220000000800 */
[----:B------:R-:W-:-:S04]  /*daa0*/  IADD3 R19, R19, 0x1f, RZ ;  /* 0x0000001f13137810 */ /* 0x000fc80007ffe0ff */
[----:B0-----:R-:W-:-:S13]  /*dab0*/  ISETP.GE.AND P6, PT, R19, R2, PT ;  /* 0x000000021300720c */ /* 0x001fda0003fc6270 */
[----:B------:R-:W-:Y:S05]  /*dac0*/  @P6 BRA `(.L_x_288) ;  /* 0x0000000400446947 */ /* 0x000fea0003800000 */
[----:B------:R-:W0:Y:S01]  /*dad0*/  S2R R3, SR_TID.X ;  /* 0x0000000000037919 */ /* 0x000e220000002100 */
[----:B------:R-:W-:Y:S01]  /*dae0*/  BSSY B0, `(.L_x_289) ;  /* 0x0000009000007945 */ /* 0x000fe20003800000 */
[----:B------:R-:W-:Y:S01]  /*daf0*/  IMAD.MOV.U32 R5, RZ, RZ, RZ ;  /* 0x000000ffff057224 */ /* 0x000fe200078e00ff */
[----:B0-----:R-:W-:-:S05]  /*db00*/  LOP3.LUT R3, R3, 0x1f, RZ, 0xc0, !PT ;  /* 0x0000001f03037812 */ /* 0x001fca00078ec0ff */
[----:B------:R-:W-:-:S05]  /*db10*/  IMAD.IADD R7, R19, 0x1, R3 ;  /* 0x0000000113077824 */ /* 0x000fca00078e0203 */
[----:B------:R-:W-:-:S13]  /*db20*/  ISETP.GE.OR P6, PT, R7, R2, !P0 ;  /* 0x000000020700720c */ /* 0x000fda00047c6670 */
[----:B------:R-:W-:Y:S05]  /*db30*/  @P6 BRA `(.L_x_290) ;  /* 0x00000000000c6947 */ /* 0x000fea0003800000 */
[----:B------:R-:W0:Y:S02]  /*db40*/  LDC.64 R2, c[0x0][0xc80] ;  /* 0x00032000ff027b82 */ /* 0x000e240000000a00 */
[----:B0-----:R-:W-:-:S05]  /*db50*/  IMAD.WIDE R2, R7, 0x4, R2 ;  /* 0x0000000407027825 */ /* 0x001fca00078e0202 */
[----:B------:R0:W5:Y:S02]  /*db60*/  LDG.E R5, desc[UR48][R2.64] ;  /* 0x0000003002057981 */ /* 0x000164000c1e1900 */
.L_x_290:
[----:B------:R-:W-:Y:S05]  /*db70*/  BSYNC B0 ;  /* 0x0000000000007941 */ /* 0x000fea0003800000 */
.L_x_289:
[----:B------:R-:W-:-:S03]  /*db80*/  UMOV UR4, 0xffffffff ;  /* 0xffffffff00047882 */ /* 0x000fc60000000000 */
[----:B------:R-:W-:Y:S05]  /*db90*/  BRA.DIV UR4, `(.L_x_291) ;  /* 0x0000002204c87947 */ /* 0x000fea000b800000 */
[----:B-----5:R-:W1:Y:S02]  /*dba0*/  SHFL.UP PT, R14, R5, 0x1, RZ ;  /* 0x04200000050e7989 */ /* 0x020e6400000e00ff */
[----:B-1----:R-:W-:-:S05]  /*dbb0*/  SEL R14, R14, RZ, P1 ;  /* 0x000000ff0e0e7207 */ /* 0x002fca0000800000 */
        /* <DEDUP_REMOVED lines=14> */
.L_x_368:
[----:B------:R-:W-:Y:S02]  /*dca0*/  ULDC UR4, c[0x0][0xc38] ;  /* 0x00030e0000047ab9 */ /* 0x000fe40000000800 */
[----:B------:R-:W-:-:S04]  /*dcb0*/  IMAD.U32 R7, RZ, RZ, UR4 ;  /* 0x00000004ff077e24 */ /* 0x000fc8000f8e00ff */
[----:B-1----:R-:W-:-:S04]  /*dcc0*/  IMAD R14, R14, R7, RZ ;  /* 0x000000070e0e7224 */ /* 0x002fc800078e02ff */
[----:B------:R-:W-:-:S05]  /*dcd0*/  IMAD.IADD R9, R14, 0x1, R9 ;  /* 0x000000010e097824 */ /* 0x000fca00078e0209 */
[----:B------:R-:W-:-:S13]  /*dce0*/  ISETP.GT.AND P6, PT, R9, R0, PT ;  /* 0x000000000900720c */ /* 0x000fda0003fc4270 */
[----:B------:R-:W-:Y:S05]  /*dcf0*/  @!P6 BRA `(.L_x_292) ;  /* 0xfffffffc0064e947 */ /* 0x000fea000383ffff */
.L_x_287:
[----:B------:R-:W-:Y:S01]  /*dd00*/  IMAD.IADD R16, R9, 0x1, -R14 ;  /* 0x0000000109107824 */ /* 0x000fe200078e0a0e */
[----:B------:R-:W-:-:S03]  /*dd10*/  UMOV UR4, 0xffffffff ;  /* 0xffffffff00047882 */ /* 0x000fc60000000000 */
[----:B------:R-:W-:-:S05]  /*dd20*/  IMAD R3, R2, R7, R16 ;  /* 0x0000000702037224 */ /* 0x000fca00078e0210 */
[----:B------:R-:W-:Y:S01]  /*dd30*/  ISETP.GT.AND P6, PT, R3, R0, PT ;  /* 0x000000000300720c */ /* 0x000fe20003fc4270 */
[----:B------:R-:W-:-:S12]  /*dd40*/  BRA.DIV UR4, `(.L_x_293) ;  /* 0x0000002604187947 */ /* 0x000fd8000b800000 */
[----:B------:R-:W-:-:S04]  /*dd50*/  VOTE.ANY R3, PT, !P6 ;  /* 0x0000000000037806 */ /* 0x000fc800070e0100 */
[----:B------:R-:W1:Y:S02]  /*dd60*/  POPC R4, R3 ;  /* 0x0000000300047309 */ /* 0x000e640000000000 */
[----:B-1----:R1:W2:Y:S02]  /*dd70*/  SHFL.IDX PT, R5, R5, R4, 0x1f ;  /* 0x00001f0405057589 */ /* 0x0022a400000e0000 */
.L_x_372:
[----:B------:R-:W-:Y:S01]  /*dd80*/  ISETP.NE.AND P0, PT, R3, RZ, PT ;  /* 0x000000ff0300720c */ /* 0x000fe20003f05270 */
[----:B------:R-:W-:-:S12]  /*dd90*/  IMAD.MOV.U32 R14, RZ, RZ, RZ ;  /* 0x000000ffff0e7224 */ /* 0x000fd800078e00ff */
[----:B------:R-:W-:Y:S05]  /*dda0*/  @!P0 BRA `(.L_x_294) ;  /* 0x0000000000108947 */ /* 0x000fea0003800000 */
[----:B------:R-:W-:Y:S01]  /*ddb0*/  UMOV UR4, 0xffffffff ;  /* 0xffffffff00047882 */ /* 0x000fe20000000000 */
[----:B------:R-:W-:Y:S02]  /*ddc0*/  VIADD R12, R4, 0xffffffff ;  /* 0xffffffff040c7836 */ /* 0x000fe40000000000 */
[----:B------:R-:W-:Y:S05]  /*ddd0*/  BRA.DIV UR4, `(.L_x_295) ;  /* 0x00000026043c7947 */ /* 0x000fea000b800000 */
[----:B------:R3:W4:Y:S02]  /*dde0*/  SHFL.IDX PT, R14, R2, R12, 0x1f ;  /* 0x00001f0c020e7589 */ /* 0x00072400000e0000 */
.L_x_294:
[----:B--2---:R-:W-:Y:S01]  /*ddf0*/  IABS R6, R5 ;  /* 0x0000000500067213 */ /* 0x004fe20000000000 */
[----:B----4-:R-:W-:Y:S02]  /*de00*/  IMAD R16, R14, R7, R16 ;  /* 0x000000070e107224 */ /* 0x010fe400078e0210 */
[----:B------:R-:W-:Y:S01]  /*de10*/  IMAD.IADD R19, R4, 0x1, R19 ;  /* 0x0000000104137824 */ /* 0x000fe200078e0213 */
[----:B------:R-:W2:Y:S01]  /*de20*/  I2F.RP R8, R6 ;  /* 0x0000000600087306 */ /* 0x000ea20000209400 */
[----:B------:R-:W-:-:S07]  /*de30*/  IMAD.IADD R0, R0, 0x1, -R16 ;  /* 0x0000000100007824 */ /* 0x000fce00078e0a10 */
[----:B--2---:R-:W0:Y:S02]  /*de40*/  MUFU.RCP R8, R8 ;  /* 0x0000000800087308 */ /* 0x004e240000001000 */
[----:B0--3--:R-:W-:-:S06]  /*de50*/  VIADD R2, R8, 0xffffffe ;  /* 0x0ffffffe08027836 */ /* 0x009fcc0000000000 */
[----:B------:R0:W2:Y:S02]  /*de60*/  F2I.FTZ.U32.TRUNC.NTZ R3, R2 ;  /* 0x0000000200037305 */ /* 0x0000a4000021f000 */
[----:B0-----:R-:W-:Y:S02]  /*de70*/  IMAD.MOV.U32 R2, RZ, RZ, RZ ;  /* 0x000000ffff027224 */ /* 0x001fe400078e00ff */
[----:B--2---:R-:W-:-:S04]  /*de80*/  IMAD.MOV R7, RZ, RZ, -R3 ;  /* 0x000000ffff077224 */ /* 0x004fc800078e0a03 */
[----:B------:R-:W-:-:S04]  /*de90*/  IMAD R7, R7, R6, RZ ;  /* 0x0000000607077224 */ /* 0x000fc800078e02ff */
[----:B------:R-:W-:Y:S01]  /*dea0*/  IMAD.HI.U32 R3, R3, R7, R2 ;  /* 0x0000000703037227 */ /* 0x000fe200078e0002 */
[----:B------:R-:W-:Y:S02]  /*deb0*/  IABS R7, R5 ;  /* 0x0000000500077213 */ /* 0x000fe40000000000 */
[----:B------:R-:W-:-:S03]  /*dec0*/  IABS R2, R0 ;  /* 0x0000000000027213 */ /* 0x000fc60000000000 */
[----:B------:R-:W-:Y:S02]  /*ded0*/  IMAD.MOV R7, RZ, RZ, -R7 ;  /* 0x000000ffff077224 */ /* 0x000fe400078e0a07 */
[----:B------:R-:W-:-:S04]  /*dee0*/  IMAD.HI.U32 R3, R3, R2, RZ ;  /* 0x0000000203037227 */ /* 0x000fc800078e00ff */
[----:B------:R-:W-:Y:S01]  /*def0*/  IMAD R7, R3, R7, R2 ;  /* 0x0000000703077224 */ /* 0x000fe200078e0202 */
[----:B------:R-:W-:-:S04]  /*df00*/  LOP3.LUT R2, R0, R5, RZ, 0x3c, !PT ;  /* 0x0000000500027212 */ /* 0x000fc800078e3cff */
[----:B------:R-:W-:Y:S02]  /*df10*/  ISETP.GT.U32.AND P1, PT, R6, R7, PT ;  /* 0x000000070600720c */ /* 0x000fe40003f24070 */
[----:B------:R-:W-:-:S11]  /*df20*/  ISETP.GE.AND P2, PT, R2, RZ, PT ;  /* 0x000000ff0200720c */ /* 0x000fd60003f46270 */
[----:B------:R-:W-:Y:S02]  /*df30*/  @!P1 IMAD.IADD R7, R7, 0x1, -R6 ;  /* 0x0000000107079824 */ /* 0x000fe400078e0a06 */
[----:B------:R-:W-:Y:S01]  /*df40*/  @!P1 VIADD R3, R3, 0x1 ;  /* 0x0000000103039836 */ /* 0x000fe20000000000 */
[----:B------:R-:W-:Y:S02]  /*df50*/  ISETP.NE.AND P1, PT, R5, RZ, PT ;  /* 0x000000ff0500720c */ /* 0x000fe40003f25270 */
[----:B------:R-:W-:-:S13]  /*df60*/  ISETP.GE.U32.AND P0, PT, R7, R6, PT ;  /* 0x000000060700720c */ /* 0x000fda0003f06070 */
[----:B------:R-:W-:-:S04]  /*df70*/  @P0 VIADD R3, R3, 0x1 ;  /* 0x0000000103030836 */ /* 0x000fc80000000000 */
[----:B------:R-:W-:Y:S01]  /*df80*/  @!P2 IMAD.MOV R3, RZ, RZ, -R3 ;  /* 0x000000ffff03a224 */ /* 0x000fe200078e0a03 */
[----:B------:R-:W-:-:S05]  /*df90*/  @!P1 LOP3.LUT R3, RZ, R5, RZ, 0x33, !PT ;  /* 0x00000005ff039212 */ /* 0x000fca00078e33ff */
[--C-:B------:R-:W-:Y:S02]  /*dfa0*/  IMAD.MOV R17, RZ, RZ, -R3.reuse ;  /* 0x000000ffff117224 */ /* 0x100fe400078e0a03 */
[----:B------:R-:W-:Y:S02]  /*dfb0*/  IMAD.MOV.U32 R18, RZ, RZ, R3 ;  /* 0x000000ffff127224 */ /* 0x000fe400078e0003 */
[----:B------:R-:W-:Y:S01]  /*dfc0*/  IMAD R17, R5, R17, R0 ;  /* 0x0000001105117224 */ /* 0x000fe200078e0200 */
[----:B------:R-:W-:Y:S06]  /*dfd0*/  BRA `(.L_x_296) ;  /* 0x00000000001c7947 */ /* 0x000fec0003800000 */
.L_x_288:
[----:B------:R-:W-:Y:S01]  /*dfe0*/  UMOV UR4, URZ ;  /* 0x0000003f00047c82 */ /* 0x000fe20008000000 */
[----:B------:R-:W-:Y:S01]  /*dff0*/  UMOV UR5, URZ ;  /* 0x0000003f00057c82 */ /* 0x000fe20008000000 */
[----:B------:R-:W-:Y:S01]  /*e000*/  ULDC UR6, c[0x0][0xc3c] ;  /* 0x00030f0000067ab9 */ /* 0x000fe20000000800 */
[----:B------:R-:W-:Y:S02]  /*e010*/  IMAD.MOV.U32 R16, RZ, RZ, R0 ;  /* 0x000000ffff107224 */ /* 0x000fe400078e0000 */
[----:B------:R-:W-:Y:S02]  /*e020*/  IMAD.U32 R17, RZ, RZ, UR4 ;  /* 0x00000004ff117e24 */ /* 0x000fe4000f8e00ff */
[----:B------:R-:W-:Y:S02]  /*e030*/  IMAD.U32 R18, RZ, RZ, UR5 ;  /* 0x00000005ff127e24 */ /* 0x000fe4000f8e00ff */
[----:B------:R-:W-:-:S07]  /*e040*/  IMAD.U32 R19, RZ, RZ, UR6 ;  /* 0x00000006ff137e24 */ /* 0x000fce000f8e00ff */
.L_x_296:
[----:B------:R-:W0:Y:S01]  /*e050*/  S2R R0, SR_TID.X ;  /* 0x0000000000007919 */ /* 0x000e220000002100 */
[----:B------:R-:W-:Y:S05]  /*e060*/  WARPSYNC.ALL ;  /* 0x0000000000007948 */ /* 0x000fea0003800000 */
[----:B------:R-:W-:Y:S01]  /*e070*/  BAR.SYNC.DEFER_BLOCKING 0x4, 0x200 ;  /* 0x0108000000007b1d */ /* 0x000fe20000010000 */
[----:B0-----:R-:W-:-:S04]  /*e080*/  LOP3.LUT R0, R0, 0x1f, RZ, 0xc0, !PT ;  /* 0x0000001f00007812 */ /* 0x001fc800078ec0ff */
[----:B------:R-:W-:-:S13]  /*e090*/  ISETP.NE.AND P0, PT, R0, RZ, PT ;  /* 0x000000ff0000720c */ /* 0x000fda0003f05270 */
[----:B------:R-:W0:Y:S01]  /*e0a0*/  @!P0 S2R R3, SR_CgaCtaId ;  /* 0x0000000000038919 */ /* 0x000e220000008800 */
[----:B------:R-:W-:-:S04]  /*e0b0*/  @!P0 MOV R0, 0x400 ;  /* 0x0000040000008802 */ /* 0x000fc80000000f00 */
[----:B0-----:R-:W-:-:S05]  /*e0c0*/  @!P0 LEA R22, R3, R0, 0x18 ;  /* 0x0000000003168211 */ /* 0x001fca00078ec0ff */
[----:B------:R3:W-:Y:S01]  /*e0d0*/  @!P0 STS.128 [R22+0x308d0], R16 ;  /* 0x0308d01016008388 */ /* 0x0007e20000000c00 */
[----:B------:R-:W-:Y:S06]  /*e0e0*/  BAR.ARV 0x5, 0x200 ;  /* 0x0148000000007b1d */ /* 0x000fec0000002000 */
.L_x_285:
[----:B------:R-:W-:Y:S02]  /*e0f0*/  ULDC UR4, c[0x0][0xc3c] ;  /* 0x00030f0000047ab9 */ /* 0x000fe40000000800 */
[----:B--2---:R-:W-:-:S13]  /*e100*/  ISETP.GE.AND P0, PT, R19, UR4, PT ;  /* 0x0000000413007c0c */ /* 0x004fda000bf06270 */
[----:B------:R-:W-:Y:S05]  /*e110*/  @!P0 BRA `(.L_x_297) ;  /* 0xffffffbc00008947 */ /* 0x000fea000383ffff */
[----:B------:R-:W-:Y:S05]  /*e120*/  BSYNC B8 ;  /* 0x0000000000087941 */ /* 0x000fea0003800000 */
.L_x_207:
[----:B-1----:R-:W2:Y:S01]  /*e130*/  LDL.LU R0, [R1+0x30] ;  /* 0x0000300001007983 */ /* 0x002ea20000300800 */
[----:B------:R-:W-:Y:S01]  /*e140*/  BSSY B0, `(.L_x_298) ;  /* 0x000000b000007945 */ /* 0x000fe20003800000 */
[----:B------:R-:W1:Y:S01]  /*e150*/  S2R R5, SR_CgaCtaId ;  /* 0x0000000000057919 */ /* 0x000e620000008800 */
[----:B--2---:R-:W-:-:S05]  /*e160*/  VIADD R0, R0, 0x1 ;  /* 0x0000000100007836 */ /* 0x004fca0000000000 */
[----:B------:R-:W-:-:S04]  /*e170*/  LEA.HI R2, R0, R0, RZ, 0x1 ;  /* 0x0000000000027211 */ /* 0x000fc800078f08ff */
[----:B------:R-:W-:Y:S02]  /*e180*/  LOP3.LUT R3, R2, 0xfffffffe, RZ, 0xc0, !PT ;  /* 0xfffffffe02037812 */ /* 0x000fe400078ec0ff */
[----:B------:R-:W-:-:S03]  /*e190*/  MOV R2, 0x400 ;  /* 0x0000040000027802 */ /* 0x000fc60000000f00 */
[----:B------:R-:W-:Y:S01]  /*e1a0*/  IMAD.IADD R0, R0, 0x1, -R3 ;  /* 0x0000000100007824 */ /* 0x000fe200078e0a03 */
[----:B-1----:R-:W-:-:S04]  /*e1b0*/  LEA R9, R5, R2, 0x18 ;  /* 0x0000000205097211 */ /* 0x002fc800078ec0ff */
[----:B------:R-:W-:-:S04]  /*e1c0*/  SHF.L.U32 R0, R0, 0x1f, RZ ;  /* 0x0000001f00007819 */ /* 0x000fc800000006ff */
[----:B------:R-:W1:Y:S02]  /*e1d0*/  SYNCS.PHASECHK.TRANS64.TRYWAIT P0, [R9+URZ+0x30820], R0 ;  /* 0x03082000090075a7 */ /* 0x000e64000800017f */
[----:B-1----:R-:W-:Y:S05]  /*e1e0*/  @!P0 BRA `(.L_x_299) ;  /* 0x00000020005c8947 */ /* 0x002fea0003800000 */
.L_x_375:
[----:B------:R-:W-:Y:S05]  /*e1f0*/  BSYNC B0 ;  /* 0x0000000000007941 */ /* 0x000fea0003800000 */
.L_x_298:
[----:B------:R-:W-:-:S03]  /*e200*/  UMOV UR4, 0xffffffff ;  /* 0xffffffff00047882 */ /* 0x000fc60000000000 */
[----:B------:R-:W-:Y:S05]  /*e210*/  BRA.DIV UR4, `(.L_x_300) ;  /* 0x0000002204647947 */ /* 0x000fea000b800000 */
[----:B-1----:R-:W1:Y:S02]  /*e220*/  S2R R0, SR_TID.X ;  /* 0x0000000000007919 */ /* 0x002e640000002100 */
[----:B-1----:R-:W-:-:S04]  /*e230*/  SHF.R.U32.HI R0, RZ, 0x5, R0 ;  /* 0x00000005ff007819 */ /* 0x002fc80000011600 */
[----:B------:R-:W-:-:S05]  /*e240*/  LOP3.LUT R0, R0, 0x3, RZ, 0xc0, !PT ;  /* 0x0000000300007812 */ /* 0x000fca00078ec0ff */
[----:B------:R1:W2:Y:S02]  /*e250*/  SHFL.IDX PT, R14, R0, RZ, 0x1f ;  /* 0x00001fff000e7589 */ /* 0x0002a400000e0000 */
.L_x_378:
[----:B--2---:R-:W-:Y:S01]  /*e260*/  ISETP.NE.AND P0, PT, R14, RZ, PT ;  /* 0x000000ff0e00720c */ /* 0x004fe20003f05270 */
[----:B------:R-:W-:-:S12]  /*e270*/  BSSY B0, `(.L_x_301) ;  /* 0x0000024000007945 */ /* 0x000fd80003800000 */
[----:B------:R-:W-:Y:S05]  /*e280*/  @P0 BRA `(.L_x_302) ;  /* 0x0000000000880947 */ /* 0x000fea0003800000 */
[----:B------:R-:W-:-:S03]  /*e290*/  UMOV UR4, 0xffffffff ;  /* 0xffffffff00047882 */ /* 0x000fc60000000000 */
[----:B------:R-:W-:Y:S05]  /*e2a0*/  BRA.DIV UR4, `(.L_x_303) ;  /* 0x0000002204747947 */ /* 0x000fea000b800000 */
[----:B------:R-:W-:-:S13]  /*e2b0*/  ELECT P6, URZ, PT ;  /* 0x00000000003f782f */ /* 0x000fda00038c0000 */
.L_x_381:
[----:B------:R-:W-:Y:S05]  /*e2c0*/  @!P6 BRA `(.L_x_302) ;  /* 0x000000000078e947 */ /* 0x000fea0003800000 */
[----:B------:R-:W-:-:S06]  /*e2d0*/  ULOP3.LUT UR4, UR36, 0x2, URZ, 0xfc, !UPT ;  /* 0x0000000224047892 */ /* 0x000fcc000f8efc3f */
[----:B-1----:R-:W-:-:S05]  /*e2e0*/  IMAD.U32 R0, RZ, RZ, UR4 ;  /* 0x00000004ff007e24 */ /* 0x002fca000f8e00ff */
[----:B------:R-:W-:-:S13]  /*e2f0*/  ISETP.NE.AND P2, PT, R0, 0x3, PT ;  /* 0x000000030000780c */ /* 0x000fda0003f45270 */
[----:B------:R-:W-:Y:S05]  /*e300*/  @!P2 BRA `(.L_x_304) ;  /* 0x000000000004a947 */ /* 0x000fea0003800000 */
[----:B------:R-:W-:Y:S01]  /*e310*/  BPT.TRAP 0x1 ;  /* 0x000000040000795c */ /* 0x000fe20000300000 */
.L_x_304:
[----:B------:R-:W-:Y:S01]  /*e320*/  VIADD R0, R9, 0x30840 ;  /* 0x0003084009007836 */ /* 0x000fe20000000000 */
[----:B------:R-:W-:Y:S01]  /*e330*/  SHF.L.U32 R4, R26, 0x1f, RZ ;  /* 0x0000001f1a047819 */ /* 0x000fe200000006ff */
[C---:B------:R-:W-:Y:S02]  /*e340*/  VIADD R2, R23.reuse, 0x1 ;  /* 0x0000000117027836 */ /* 0x040fe40000000000 */
[----:B------:R-:W-:-:S03]  /*e350*/  IMAD R5, R23, 0x8, R0 ;  /* 0x0000000817057824 */ /* 0x000fc600078e0200 */
[C---:B------:R-:W-:Y:S01]  /*e360*/  ISETP.NE.AND P1, PT, R2.reuse, 0x2, PT ;  /* 0x000000020200780c */ /* 0x040fe20003f25270 */
[----:B------:R-:W1:Y:S03]  /*e370*/  SYNCS.PHASECHK.TRANS64.TRYWAIT P0, [R5+URZ], R4 ;  /* 0x00000004050075a7 */ /* 0x000e66000800017f */
[----:B------:R-:W-:Y:S02]  /*e380*/  SEL R3, RZ, 0x1, P1 ;  /* 0x00000001ff037807 */ /* 0x000fe40000800000 */
[----:B------:R-:W-:Y:S02]  /*e390*/  SEL R7, R2, RZ, P1 ;  /* 0x000000ff02077207 */ /* 0x000fe40000800000 */
[----:B------:R-:W-:-:S03]  /*e3a0*/  LOP3.LUT R2, R26, R3, RZ, 0x3c, !PT ;  /* 0x000000031a027212 */ /* 0x000fc600078e3cff */
[----:B------:R-:W-:Y:S01]  /*e3b0*/  IMAD R3, R7, 0x8, R0 ;  /* 0x0000000807037824 */ /* 0x000fe200078e0200 */
[----:B------:R-:W-:Y:S01]  /*e3c0*/  SHF.L.U32 R2, R2, 0x1f, RZ ;  /* 0x0000001f02027819 */ /* 0x000fe200000006ff */
[----:B-1----:R-:W-:Y:S06]  /*e3d0*/  @!P0 BRA `(.L_x_305) ;  /* 0x0000002000488947 */ /* 0x002fec0003800000 */
.L_x_382:
[----:B------:R-:W2:Y:S02]  /*e3e0*/  SYNCS.PHASECHK.TRANS64.TRYWAIT P0, [R3+URZ], R2 ;  /* 0x00000002030075a7 */ /* 0x000ea4000800017f */
[----:B--2---:R-:W-:Y:S05]  /*e3f0*/  @!P0 BRA `(.L_x_306) ;  /* 0x0000002000548947 */ /* 0x004fea0003800000 */
.L_x_383:
[----:B------:R-:W-:Y:S05]  /*e400*/  @!P2 BRA `(.L_x_307) ;  /* 0x000000000004a947 */ /* 0x000fea0003800000 */
[----:B------:R-:W-:Y:S01]  /*e410*/  BPT.TRAP 0x1 ;  /* 0x000000040000795c */ /* 0x000fe20000300000 */
.L_x_307:
[----:B------:R-:W-:-:S04]  /*e420*/  VIADD R0, R9, 0x30860 ;  /* 0x0003086009007836 */ /* 0x000fc80000000000 */
[----:B------:R-:W-:-:S04]  /*e430*/  IMAD R23, R23, 0x8, R0 ;  /* 0x0000000817177824 */ /* 0x000fc800078e0200 */
[----:B------:R-:W4:Y:S02]  /*e440*/  SYNCS.PHASECHK.TRANS64.TRYWAIT P0, [R23+URZ], R4 ;  /* 0x00000004170075a7 */ /* 0x000f24000800017f */
[----:B----4-:R-:W-:Y:S05]  /*e450*/  @!P0 BRA `(.L_x_308) ;  /* 0x0000002000508947 */ /* 0x010fea0003800000 */
.L_x_384:
[----:B------:R-:W-:-:S07]  /*e460*/  IMAD R7, R7, 0x8, R0 ;  /* 0x0000000807077824 */ /* 0x000fce00078e0200 */
.L_x_309:
[----:B------:R0:W0:Y:S02]  /*e470*/  SYNCS.PHASECHK.TRANS64.TRYWAIT P0, [R7+URZ], R2 ;  /* 0x00000002070075a7 */ /* 0x000024000800017f */
[----:B0-----:R-:W-:Y:S05]  /*e480*/  @!P0 NANOSLEEP.SYNCS 0x989680 ;  /* 0x009896800000895d */ /* 0x001fea0003900000 */
[----:B------:R-:W0:Y:S02]  /*e490*/  @!P0 SYNCS.PHASECHK.TRANS64 P0, [R7+URZ], R2 ;  /* 0x00000002070085a7 */ /* 0x000e24000800007f */
[----:B0-----:R-:W-:Y:S05]  /*e4a0*/  @!P0 BRA `(.L_x_309) ;  /* 0xfffffffc00f08947 */ /* 0x001fea000383ffff */
.L_x_302:
[----:B------:R-:W-:Y:S05]  /*e4b0*/  BSYNC B0 ;  /* 0x0000000000007941 */ /* 0x000fea0003800000 */
.L_x_301:
[----:B------:R-:W-:Y:S05]  /*e4c0*/  EXIT ;  /* 0x000000000000794d */ /* 0x000fea0003800000 */
.L_x_171:
[----:B0-----:R-:W-:-:S04]  /*e4d0*/  IMAD.U32 R3, RZ, RZ, UR39 ;  /* 0x00000027ff037e24 */ /* 0x001fc8000f8e00ff */
[----:B------:R0:W1:Y:S03]  /*e4e0*/  SYNCS.PHASECHK.TRANS64.TRYWAIT P1, [R3+URZ+0x30800], R0 ;  /* 0x03080000030075a7 */ /* 0x000066000802017f */
[----:B-1----:R-:W-:Y:S05]  /*e4f0*/  @!P1 NANOSLEEP.SYNCS 0x989680 ;  /* 0x009896800000995d */ /* 0x002fea0003900000 */
[----:B------:R-:W1:Y:S02]  /*e500*/  @!P1 SYNCS.PHASECHK.TRANS64 P1, [R3+URZ+0x30800], R0 ;  /* 0x03080000030095a7 */ /* 0x000e64000802007f */
[----:B-1----:R-:W-:Y:S05]  /*e510*/  @!P1 BRA `(.L_x_171) ;  /* 0xfffffffc00ec9947 */ /* 0x002fea000383ffff */
[----:B------:R-:W-:Y:S05]  /*e520*/  BRA `(.L_x_310) ;  /* 0xffffff3000607947 */ /* 0x000fea000383ffff */
.L_x_175:
[----:B-1----:R1:W2:Y:S02]  /*e530*/  SYNCS.PHASECHK.TRANS64.TRYWAIT P2, [R4+URZ+0x30830], R3 ;  /* 0x03083003040075a7 */ /* 0x0022a4000804017f */
[----:B--2---:R-:W-:Y:S05]  /*e540*/  @!P2 NANOSLEEP.SYNCS 0x989680 ;  /* 0x009896800000a95d */ /* 0x004fea0003900000 */
[----:B------:R-:W2:Y:S02]  /*e550*/  @!P2 SYNCS.PHASECHK.TRANS64 P2, [R4+URZ+0x30830], R3 ;  /* 0x030830030400a5a7 */ /* 0x000ea4000804007f */
[----:B--2---:R-:W-:Y:S05]  /*e560*/  @!P2 BRA `(.L_x_175) ;  /* 0xfffffffc00f0a947 */ /* 0x004fea000383ffff */
[----:B------:R-:W-:Y:S05]  /*e570*/  BRA `(.L_x_174) ;  /* 0xffffff3000887947 */ /* 0x000fea000383ffff */
.L_x_180:
[----:B-1----:R-:W-:-:S04]  /*e580*/  IMAD.U32 R3, RZ, RZ, UR6 ;  /* 0x00000006ff037e24 */ /* 0x002fc8000f8e00ff */
[----:B------:R1:W3:Y:S03]  /*e590*/  SYNCS.PHASECHK.TRANS64.TRYWAIT P2, [R3+URZ+0x30830], R0 ;  /* 0x03083000030075a7 */ /* 0x0002e6000804017f */
[----:B---3--:R-:W-:Y:S05]  /*e5a0*/  @!P2 NANOSLEEP.SYNCS 0x989680 ;  /* 0x009896800000a95d */ /* 0x008fea0003900000 */
[----:B------:R-:W3:Y:S02]  /*e5b0*/  @!P2 SYNCS.PHASECHK.TRANS64 P2, [R3+URZ+0x30830], R0 ;  /* 0x030830000300a5a7 */ /* 0x000ee4000804007f */
[----:B---3--:R-:W-:Y:S05]  /*e5c0*/  @!P2 BRA `(.L_x_180) ;  /* 0xfffffffc00eca947 */ /* 0x008fea000383ffff */
[----:B------:R-:W-:Y:S05]  /*e5d0*/  BRA `(.L_x_177) ;  /* 0xffffff5c00dc7947 */ /* 0x000fea000383ffff */
.L_x_184:
[----:B-1----:R-:W-:-:S04]  /*e5e0*/  IMAD.U32 R3, RZ, RZ, UR6 ;  /* 0x00000006ff037e24 */ /* 0x002fc8000f8e00ff */
[----:B------:R1:W2:Y:S03]  /*e5f0*/  SYNCS.PHASECHK.TRANS64.TRYWAIT P2, [R3+URZ+0x30850], R0 ;  /* 0x03085000030075a7 */ /* 0x0002a6000804017f */
[----:B--2---:R-:W-:Y:S05]  /*e600*/  @!P2 NANOSLEEP.SYNCS 0x989680 ;  /* 0x009896800000a95d */ /* 0x004fea0003900000 */
[----:B------:R-:W2:Y:S02]  /*e610*/  @!P2 SYNCS.PHASECHK.TRANS64 P2, [R3+URZ+0x30850], R0 ;  /* 0x030850000300a5a7 */ /* 0x000ea4000804007f */
[----:B--2---:R-:W-:Y:S05]  /*e620*/  @!P2 BRA `(.L_x_184) ;  /* 0xfffffffc00eca947 */ /* 0x004fea000383ffff */
[----:B------:R-:W-:Y:S05]  /*e630*/  BRA `(.L_x_181) ;  /* 0xffffff6000547947 */ /* 0x000fea000383ffff */
.L_x_189:
[----:B---3--:R-:W-:-:S04]  /*e640*/  IMAD.U32 R5, RZ, RZ, UR12 ;  /* 0x0000000cff057e24 */ /* 0x008fc8000f8e00ff */
[----:B------:R3:W4:Y:S03]  /*e650*/  SYNCS.PHASECHK.TRANS64.TRYWAIT P0, [R5+URZ+0x30850], R4 ;  /* 0x03085004050075a7 */ /* 0x000726000800017f */
[----:B----4-:R-:W-:Y:S05]  /*e660*/  @!P0 NANOSLEEP.SYNCS 0x989680 ;  /* 0x009896800000895d */ /* 0x010fea0003900000 */
[----:B------:R-:W4:Y:S02]  /*e670*/  @!P0 SYNCS.PHASECHK.TRANS64 P0, [R5+URZ+0x30850], R4 ;  /* 0x03085004050085a7 */ /* 0x000f24000800007f */
[----:B----4-:R-:W-:Y:S05]  /*e680*/  @!P0 BRA `(.L_x_189) ;  /* 0xfffffffc00ec8947 */ /* 0x010fea000383ffff */
[----:B------:R-:W-:Y:S05]  /*e690*/  BRA `(.L_x_188) ;  /* 0xffffff8400f87947 */ /* 0x000fea000383ffff */
.L_x_219:
        /* <DEDUP_REMOVED lines=8> */
[----:B0--3--:R-:W-:Y:S05]  /*e720*/  WARPSYNC.COLLECTIVE R15, `(.L_x_312) ;  /* 0x000000000f087348 */ /* 0x009fea0003c00000 */
[----:B------:R1:W2:Y:S02]  /*e730*/  SHFL.IDX P6, R14, R13, R12, R11 ;  /* 0x0000000c0d0e7389 */ /* 0x0002a400000c000b */
[----:B0123--:R-:W-:Y:S01]  /*e740*/  ENDCOLLECTIVE ;  /* 0x000000000000791b */ /* 0x00ffe20003800000 */
.L_x_312:
[----:B------:R-:W-:Y:S05]  /*e750*/  BSYNC B0 ;  /* 0x0000000000007941 */ /* 0x000fea0003800000 */
.L_x_311:
[----:B------:R-:W-:Y:S05]  /*e760*/  BRA `(.L_x_313) ;  /* 0xffffffc000307947 */ /* 0x000fea000383ffff */
.L_x_221:
[----:B------:R-:W-:Y:S01]  /*e770*/  BSSY B0, `(.L_x_314) ;  /* 0x0000006000007945 */ /* 0x000fe20003800000 */
[----:B------:R-:W-:-:S07]  /*e780*/  IMAD.MOV.U32 R15, RZ, RZ, -0x1 ;  /* 0xffffffffff0f7424 */ /* 0x000fce00078e00ff */
[----:B01-3--:R-:W-:Y:S05]  /*e790*/  WARPSYNC.COLLECTIVE R15, `(.L_x_315) ;  /* 0x000000000f0c7348 */ /* 0x00bfea0003c00000 */
[----:B------:R-:W-:Y:S02]  /*e7a0*/  ELECT P6, UR62, PT ;  /* 0x00000000003e782f */ /* 0x000fe400038c0000 */
[----:B------:R-:W-:Y:S01]  /*e7b0*/  MOV R14, UR62 ;  /* 0x0000003e000e7c02 */ /* 0x000fe20008000f00 */
[----:B01-3--:R-:W-:Y:S10]  /*e7c0*/  ENDCOLLECTIVE ;  /* 0x000000000000791b */ /* 0x00bff40003800000 */
.L_x_315:
[----:B------:R-:W-:Y:S05]  /*e7d0*/  BSYNC B0 ;  /* 0x0000000000007941 */ /* 0x000fea0003800000 */
.L_x_314:
[----:B------:R-:W-:Y:S05]  /*e7e0*/  BRA `(.L_x_316) ;  /* 0xffffffc000307947 */ /* 0x000fea000383ffff */
.L_x_223:
[----:B-1----:R1:W2:Y:S02]  /*e7f0*/  SYNCS.PHASECHK.TRANS64.TRYWAIT P0, [R0+URZ+0x30840], R2 ;  /* 0x03084002000075a7 */ /* 0x0022a4000800017f */
[----:B--2---:R-:W-:Y:S05]  /*e800*/  @!P0 NANOSLEEP.SYNCS 0x989680 ;  /* 0x009896800000895d */ /* 0x004fea0003900000 */
[----:B------:R-:W2:Y:S02]  /*e810*/  @!P0 SYNCS.PHASECHK.TRANS64 P0, [R0+URZ+0x30840], R2 ;  /* 0x03084002000085a7 */ /* 0x000ea4000800007f */
[----:B--2---:R-:W-:Y:S05]  /*e820*/  @!P0 BRA `(.L_x_223) ;  /* 0xfffffffc00f08947 */ /* 0x004fea000383ffff */
[----:B------:R-:W-:Y:S05]  /*e830*/  BRA `(.L_x_317) ;  /* 0xffffffc000847947 */ /* 0x000fea000383ffff */
.L_x_227:
[----:B------:R-:W2:Y:S01]  /*e840*/  LDL.LU R11, [R1+0x24] ;  /* 0x00002400010b7983 */ /* 0x000ea20000300800 */
[----:B------:R-:W-:Y:S02]  /*e850*/  IMAD.MOV.U32 R13, RZ, RZ, R4 ;  /* 0x000000ffff0d7224 */ /* 0x000fe400078e0004 */
[----:B------:R-:W-:Y:S02]  /*e860*/  IMAD.MOV.U32 R12, RZ, RZ, RZ ;  /* 0x000000ffff0c7224 */ /* 0x000fe400078e00ff */
[----:B------:R-:W-:Y:S02]  /*e870*/  IMAD.MOV.U32 R15, RZ, RZ, -0x1 ;  /* 0xffffffffff0f7424 */ /* 0x000fe400078e00ff */
[----:B------:R-:W-:-:S04]  /*e880*/  IMAD R17, R17, 0xc0, R21 ;  /* 0x000000c011117824 */ /* 0x000fc800078e0215 */
[----:B------:R-:W-:Y:S02]  /*e890*/  VIADD R8, R17, 0x10 ;  /* 0x0000001011087836 */ /* 0x000fe40000000000 */
[----:B--2---:R-:W-:Y:S01]  /*e8a0*/  IMAD R3, R11, R9, RZ ;  /* 0x000000090b037224 */ /* 0x004fe200078e02ff */
[----:B------:R-:W-:-:S04]  /*e8b0*/  MOV R11, 0x181f ;  /* 0x0000181f000b7802 */ /* 0x000fc80000000f00 */
[----:B------:R-:W-:-:S13]  /*e8c0*/  ISETP.GE.AND P1, PT, R17, R3, PT ;  /* 0x000000031100720c */ /* 0x000fda0003f26270 */
[----:B-----5:R-:W-:Y:S05]  /*e8d0*/  WARPSYNC.COLLECTIVE R15, `(.L_x_318) ;  /* 0x000000000f087348 */ /* 0x020fea0003c00000 */
[----:B------:R0:W1:Y:S02]  /*e8e0*/  SHFL.IDX P6, R14, R13, R12, R11 ;  /* 0x0000000c0d0e7389 */ /* 0x00006400000c000b */
[----:B01---5:R-:W-:Y:S01]  /*e8f0*/  ENDCOLLECTIVE ;  /* 0x000000000000791b */ /* 0x023fe20003800000 */
.L_x_318:
[----:B------:R-:W-:Y:S02]  /*e900*/  IMAD.MOV.U32 R13, RZ, RZ, R0 ;  /* 0x000000ffff0d7224 */ /* 0x000fe400078e0000 */
[----:B------:R-:W-:-:S07]  /*e910*/  IMAD.MOV.U32 R6, RZ, RZ, R14 ;  /* 0x000000ffff067224 */ /* 0x000fce00078e000e */
[----:B------:R-:W-:Y:S05]  /*e920*/  WARPSYNC.COLLECTIVE R15, `(.L_x_319) ;  /* 0x000000000f087348 */ /* 0x000fea0003c00000 */
[----:B------:R0:W1:Y:S02]  /*e930*/  SHFL.IDX P6, R14, R13, R12, R11 ;  /* 0x0000000c0d0e7389 */ /* 0x00006400000c000b */
[----:B01----:R-:W-:Y:S01]  /*e940*/  ENDCOLLECTIVE ;  /* 0x000000000000791b */ /* 0x003fe20003800000 */
.L_x_319:
[----:B------:R-:W-:Y:S02]  /*e950*/  IMAD.MOV.U32 R13, RZ, RZ, R4 ;  /* 0x000000ffff0d7224 */ /* 0x000fe400078e0004 */
[----:B------:R-:W-:Y:S02]  /*e960*/  IMAD.MOV.U32 R12, RZ, RZ, 0x1 ;  /* 0x00000001ff0c7424 */ /* 0x000fe400078e00ff */
[----:B------:R-:W-:-:S07]  /*e970*/  IMAD.MOV.U32 R7, RZ, RZ, R14 ;  /* 0x000000ffff077224 */ /* 0x000fce00078e000e */
[----:B------:R-:W-:Y:S05]  /*e980*/  WARPSYNC.COLLECTIVE R15, `(.L_x_320) ;  /* 0x000000000f087348 */ /* 0x000fea0003c00000 */
[----:B------:R0:W1:Y:S02]  /*e990*/  SHFL.IDX P6, R14, R13, R12, R11 ;  /* 0x0000000c0d0e7389 */ /* 0x00006400000c000b */
[----:B01----:R-:W-:Y:S01]  /*e9a0*/  ENDCOLLECTIVE ;  /* 0x000000000000791b */ /* 0x003fe20003800000 */
.L_x_320:
[----:B------:R-:W-:-:S05]  /*e9b0*/  @!P1 LEA R7, P2, R20, R7, 0x1 ;  /* 0x0000000714079211 */ /* 0x000fca00078408ff */
[----:B------:R-:W-:-:S05]  /*e9c0*/  @!P1 IMAD.X R6, RZ, RZ, R6, P2 ;  /* 0x000000ffff069224 */ /* 0x000fca00010e0606 */
[----:B------:R-:W-:Y:S01]  /*e9d0*/  @!P1 LOP3.LUT R7, R7, R6, RZ, 0x3c, !PT ;  /* 0x0000000607079212 */ /* 0x000fe200078e3cff */
[----:B------:R-:W-:-:S03]  /*e9e0*/  IMAD.MOV.U32 R13, RZ, RZ, R0 ;  /* 0x000000ffff0d7224 */ /* 0x000fc600078e0000 */
[----:B------:R-:W-:-:S04]  /*e9f0*/  @!P1 LOP3.LUT R6, R7, R6, RZ, 0x3c, !PT ;  /* 0x0000000607069212 */ /* 0x000fc800078e3cff */
[----:B------:R-:W-:-:S05]  /*ea00*/  @!P1 LOP3.LUT R7, R7, R6, RZ, 0x3c, !PT ;  /* 0x0000000607079212 */ /* 0x000fca00078e3cff */
[----:B------:R-:W-:Y:S01]  /*ea10*/  @!PT LDS RZ, [RZ] ;  /* 0x00000000fffff984 */ /* 0x000fe20000000800 */
[----:B------:R-:W-:Y:S01]  /*ea20*/  @!PT LDS RZ, [RZ] ;  /* 0x00000000fffff984 */ /* 0x000fe20000000800 */
[----:B------:R-:W-:Y:S01]  /*ea30*/  @!PT LDS RZ, [RZ] ;  /* 0x00000000fffff984 */ /* 0x000fe20000000800 */
[----:B------:R0:W-:Y:S01]  /*ea40*/  @!P1 LDGSTS.E.BYPASS.LTC128B.128 [R10+0xc400], desc[UR48][R6.64], !P0 ;  /* 0x0c400000060a9fae */ /* 0x0001e2000c101d70 */
[----:B------:R-:W-:Y:S01]  /*ea50*/  ISETP.GE.AND P1, PT, R8, R3, PT ;  /* 0x000000030800720c */ /* 0x000fe20003f26270 */
[----:B0-----:R-:W-:-:S12]  /*ea60*/  IMAD.MOV.U32 R6, RZ, RZ, R14 ;  /* 0x000000ffff067224 */ /* 0x001fd800078e000e */
[----:B------:R-:W-:Y:S05]  /*ea70*/  WARPSYNC.COLLECTIVE R15, `(.L_x_321) ;  /* 0x000000000f087348 */ /* 0x000fea0003c00000 */
[----:B------:R0:W1:Y:S02]  /*ea80*/  SHFL.IDX P6, R14, R13, R12, R11 ;  /* 0x0000000c0d0e7389 */ /* 0x00006400000c000b */
[----:B01----:R-:W-:Y:S01]  /*ea90*/  ENDCOLLECTIVE ;  /* 0x000000000000791b */ /* 0x003fe20003800000 */
.L_x_321:
[----:B------:R-:W-:Y:S02]  /*eaa0*/  IMAD.MOV.U32 R13, RZ, RZ, R4 ;  /* 0x000000ffff0d7224 */ /* 0x000fe400078e0004 */
[----:B------:R-:W-:Y:S02]  /*eab0*/  IMAD.MOV.U32 R12, RZ, RZ, 0x2 ;  /* 0x00000002ff0c7424 */ /* 0x000fe400078e00ff */
[----:B------:R-:W-:-:S07]  /*eac0*/  IMAD.MOV.U32 R7, RZ, RZ, R14 ;  /* 0x000000ffff077224 */ /* 0x000fce00078e000e */
[----:B------:R-:W-:Y:S05]  /*ead0*/  WARPSYNC.COLLECTIVE R15, `(.L_x_322) ;  /* 0x000000000f087348 */ /* 0x000fea0003c00000 */
[----:B------:R0:W1:Y:S02]  /*eae0*/  SHFL.IDX P6, R14, R13, R12, R11 ;  /* 0x0000000c0d0e7389 */ /* 0x00006400000c000b */
[----:B01----:R-:W-:Y:S01]  /*eaf0*/  ENDCOLLECTIVE ;  /* 0x000000000000791b */ /* 0x003fe20003800000 */
.L_x_322:
        /* <DEDUP_REMOVED lines=9> */
[----:B------:R0:W-:Y:S02]  /*eb90*/  @!P1 LDGSTS.E.BYPASS.LTC128B.128 [R10+0xcc00], desc[UR48][R6.64], !P0 ;  /* 0x0cc00000060a9fae */ /* 0x0001e4000c101d70 */
[----:B0-----:R-:W-:-:S05]  /*eba0*/  VIADD R6, R17, 0x20 ;  /* 0x0000002011067836 */ /* 0x001fca0000000000 */
[----:B------:R-:W-:Y:S01]  /*ebb0*/  ISETP.GE.AND P1, PT, R6, R3, PT ;  /* 0x000000030600720c */ /* 0x000fe20003f26270 */
[----:B------:R-:W-:-:S12]  /*ebc0*/  IMAD.MOV.U32 R6, RZ, RZ, R14 ;  /* 0x000000ffff067224 */ /* 0x000fd800078e000e */
[----:B------:R-:W-:Y:S05]  /*ebd0*/  WARPSYNC.COLLECTIVE R15, `(.L_x_323) ;  /* 0x000000000f087348 */ /* 0x000fea0003c00000 */
[----:B------:R0:W1:Y:S02]  /*ebe0*/  SHFL.IDX P6, R14, R13, R12, R11 ;  /* 0x0000000c0d0e7389 */ /* 0x00006400000c000b */
[----:B01----:R-:W-:Y:S01]  /*ebf0*/  ENDCOLLECTIVE ;  /* 0x000000000000791b */ /* 0x003fe20003800000 */
.L_x_323:
[----:B------:R-:W-:Y:S02]  /*ec00*/  IMAD.MOV.U32 R13, RZ, RZ, R4 ;  /* 0x000000ffff0d7224 */ /* 0x000fe400078e0004 */
[----:B------:R-:W-:Y:S02]  /*ec10*/  IMAD.MOV.U32 R12, RZ, RZ, 0x3 ;  /* 0x00000003ff0c7424 */ /* 0x000fe400078e00ff */
[----:B------:R-:W-:-:S07]  /*ec20*/  IMAD.MOV.U32 R7, RZ, RZ, R14 ;  /* 0x000000ffff077224 */ /* 0x000fce00078e000e */
[----:B------:R-:W-:Y:S05]  /*ec30*/  WARPSYNC.COLLECTIVE R15, `(.L_x_324) ;  /* 0x000000000f087348 */ /* 0x000fea0003c00000 */
[----:B------:R0:W1:Y:S02]  /*ec40*/  SHFL.IDX P6, R14, R13, R12, R11 ;  /* 0x0000000c0d0e7389 */ /* 0x00006400000c000b */
[----:B01----:R-:W-:Y:S01]  /*ec50*/  ENDCOLLECTIVE ;  /* 0x000000000000791b */ /* 0x003fe20003800000 */
.L_x_324:
        /* <DEDUP_REMOVED lines=16> */
.L_x_325:
[----:B------:R-:W-:Y:S02]  /*ed60*/  IMAD.MOV.U32 R13, RZ, RZ, R4 ;  /* 0x000000ffff0d7224 */ /* 0x000fe400078e0004 */
[----:B------:R-:W-:Y:S02]  /*ed70*/  IMAD.MOV.U32 R12, RZ, RZ, 0x4 ;  /* 0x00000004ff0c7424 */ /* 0x000fe400078e00ff */
[----:B------:R-:W-:-:S07]  /*ed80*/  IMAD.MOV.U32 R7, RZ, RZ, R14 ;  /* 0x000000ffff077224 */ /* 0x000fce00078e000e */
[----:B------:R-:W-:Y:S05]  /*ed90*/  WARPSYNC.COLLECTIVE R15, `(.L_x_326) ;  /* 0x000000000f087348 */ /* 0x000fea0003c00000 */
[----:B------:R0:W1:Y:S02]  /*eda0*/  SHFL.IDX P6, R14, R13, R12, R11 ;  /* 0x0000000c0d0e7389 */ /* 0x00006400000c000b */
[----:B01----:R-:W-:Y:S01]  /*edb0*/  ENDCOLLECTIVE ;  /* 0x000000000000791b */ /* 0x003fe20003800000 */
.L_x_326:
        /* <DEDUP_REMOVED lines=16> */
.L_x_327:
[----:B------:R-:W-:Y:S02]  /*eec0*/  IMAD.MOV.U32 R13, RZ, RZ, R4 ;  /* 0x000000ffff0d7224 */ /* 0x000fe400078e0004 */
[----:B------:R-:W-:Y:S02]  /*eed0*/  IMAD.MOV.U32 R12, RZ, RZ, 0x5 ;  /* 0x00000005ff0c7424 */ /* 0x000fe400078e00ff */
[----:B------:R-:W-:-:S07]  /*eee0*/  IMAD.MOV.U32 R7, RZ, RZ, R14 ;  /* 0x000000ffff077224 */ /* 0x000fce00078e000e */
[----:B------:R-:W-:Y:S05]  /*eef0*/  WARPSYNC.COLLECTIVE R15, `(.L_x_328) ;  /* 0x000000000f087348 */ /* 0x000fea0003c00000 */
[----:B------:R0:W1:Y:S02]  /*ef00*/  SHFL.IDX P6, R14, R13, R12, R11 ;  /* 0x0000000c0d0e7389 */ /* 0x00006400000c000b */
[----:B01----:R-:W-:Y:S01]  /*ef10*/  ENDCOLLECTIVE ;  /* 0x000000000000791b */ /* 0x003fe20003800000 */
.L_x_328:
        /* <DEDUP_REMOVED lines=16> */
.L_x_329:
[----:B------:R-:W-:Y:S02]  /*f020*/  IMAD.MOV.U32 R13, RZ, RZ, R4 ;  /* 0x000000ffff0d7224 */ /* 0x000fe400078e0004 */
[----:B------:R-:W-:Y:S02]  /*f030*/  IMAD.MOV.U32 R12, RZ, RZ, 0x6 ;  /* 0x00000006ff0c7424 */ /* 0x000fe400078e00ff */
[----:B------:R-:W-:-:S07]  /*f040*/  IMAD.MOV.U32 R7, RZ, RZ, R14 ;  /* 0x000000ffff077224 */ /* 0x000fce00078e000e */
[----:B------:R-:W-:Y:S05]  /*f050*/  WARPSYNC.COLLECTIVE R15, `(.L_x_330) ;  /* 0x000000000f087348 */ /* 0x000fea0003c00000 */
[----:B------:R0:W1:Y:S02]  /*f060*/  SHFL.IDX P6, R14, R13, R12, R11 ;  /* 0x0000000c0d0e7389 */ /* 0x00006400000c000b */
[----:B01----:R-:W-:Y:S01]  /*f070*/  ENDCOLLECTIVE ;  /* 0x000000000000791b */ /* 0x003fe20003800000 */
.L_x_330:
        /* <DEDUP_REMOVED lines=16> */
.L_x_331:
[----:B------:R-:W-:Y:S02]  /*f180*/  IMAD.MOV.U32 R13, RZ, RZ, R4 ;  /* 0x000000ffff0d7224 */ /* 0x000fe400078e0004 */
[----:B------:R-:W-:Y:S02]  /*f190*/  IMAD.MOV.U32 R12, RZ, RZ, 0x7 ;  /* 0x00000007ff0c7424 */ /* 0x000fe400078e00ff */
[----:B------:R-:W-:-:S07]  /*f1a0*/  IMAD.MOV.U32 R7, RZ, RZ, R14 ;  /* 0x000000ffff077224 */ /* 0x000fce00078e000e */
[----:B------:R-:W-:Y:S05]  /*f1b0*/  WARPSYNC.COLLECTIVE R15, `(.L_x_332) ;  /* 0x000000000f087348 */ /* 0x000fea0003c00000 */
[----:B------:R0:W1:Y:S02]  /*f1c0*/  SHFL.IDX P6, R14, R13, R12, R11 ;  /* 0x0000000c0d0e7389 */ /* 0x00006400000c000b */
[----:B01----:R-:W-:Y:S01]  /*f1d0*/  ENDCOLLECTIVE ;  /* 0x000000000000791b */ /* 0x003fe20003800000 */
.L_x_332:
[----:B------:R-:W-:-:S05]  /*f1e0*/  @!P1 LEA R7, P2, R20, R7, 0x1 ;  /* 0x0000000714079211 */ /* 0x000fca00078408ff */
[----:B------:R-:W-:-:S05]  /*f1f0*/  @!P1 IMAD.X R6, RZ, RZ, R6, P2 ;  /* 0x000000ffff069224 */ /* 0x000fca00010e0606 */
[-C--:B------:R-:W-:Y:S01]  /*f200*/  @!P1 LOP3.LUT R7, R7, R6.reuse, RZ, 0x3c, !PT ;  /* 0x0000000607079212 */ /* 0x080fe200078e3cff */
[----:B------:R-:W-:Y:S02]  /*f210*/  IMAD.MOV.U32 R13, RZ, RZ, R0 ;  /* 0x000000ffff0d7224 */ /* 0x000fe400078e0000 */
[----:B------:R-:W-:Y:S01]  /*f220*/  VIADD R0, R17, 0x70 ;  /* 0x0000007011007836 */ /* 0x000fe20000000000 */
[----:B------:R-:W-:-:S04]  /*f230*/  @!P1 LOP3.LUT R6, R7, R6, RZ, 0x3c, !PT ;  /* 0x0000000607069212 */ /* 0x000fc800078e3cff */
[----:B------:R-:W-:Y:S02]  /*f240*/  @!P1 LOP3.LUT R7, R7, R6, RZ, 0x3c, !PT ;  /* 0x0000000607079212 */ /* 0x000fe400078e3cff */
[----:B------:R-:W-:-:S07]  /*f250*/  MOV R4, R14 ;  /* 0x0000000e00047202 */ /* 0x000fce0000000f00 */
[----:B------:R-:W-:Y:S05]  /*f260*/  WARPSYNC.COLLECTIVE R15, `(.L_x_333) ;  /* 0x000000000f087348 */ /* 0x000fea0003c00000 */
[----:B------:R0:W1:Y:S02]  /*f270*/  SHFL.IDX P6, R14, R13, R12, R11 ;  /* 0x0000000c0d0e7389 */ /* 0x00006400000c000b */
[----:B01----:R-:W-:Y:S01]  /*f280*/  ENDCOLLECTIVE ;  /* 0x000000000000791b */ /* 0x003fe20003800000 */
.L_x_333:
[----:B------:R-:W-:Y:S01]  /*f290*/  @!PT LDS RZ, [RZ] ;  /* 0x00000000fffff984 */ /* 0x000fe20000000800 */
[----:B------:R-:W-:Y:S01]  /*f2a0*/  @!PT LDS RZ, [RZ] ;  /* 0x00000000fffff984 */ /* 0x000fe20000000800 */
[----:B------:R-:W-:Y:S01]  /*f2b0*/  @!PT LDS RZ, [RZ] ;  /* 0x00000000fffff984 */ /* 0x000fe20000000800 */
[----:B------:R0:W-:Y:S01]  /*f2c0*/  @!P1 LDGSTS.E.BYPASS.LTC128B.128 [R10+0xf400], desc[UR48][R6.64], !P0 ;  /* 0x0f400000060a9fae */ /* 0x0001e2000c101d70 */
[----:B------:R-:W-:Y:S01]  /*f2d0*/  ISETP.GE.AND P1, PT, R0, R3, PT ;  /* 0x000000030000720c */ /* 0x000fe20003f26270 */
[----:B------:R-:W-:-:S05]  /*f2e0*/  VIADD R0, R17, 0x80 ;  /* 0x0000008011007836 */ /* 0x000fca0000000000 */
[----:B------:R-:W-:Y:S01]  /*f2f0*/  ISETP.GE.AND P2, PT, R0, R3, PT ;  /* 0x000000030000720c */ /* 0x000fe20003f46270 */
[----:B------:R-:W-:Y:S02]  /*f300*/  IMAD.MOV.U32 R13, RZ, RZ, R2 ;  /* 0x000000ffff0d7224 */ /* 0x000fe400078e0002 */
[----:B------:R-:W-:Y:S02]  /*f310*/  IMAD.MOV.U32 R12, RZ, RZ, RZ ;  /* 0x000000ffff0c7224 */ /* 0x000fe400078e00ff */
[----:B0-----:R-:W-:-:S08]  /*f320*/  IMAD.MOV.U32 R6, RZ, RZ, R14 ;  /* 0x000000ffff067224 */ /* 0x001fd000078e000e */
[----:B------:R-:W-:Y:S05]  /*f330*/  WARPSYNC.COLLECTIVE R15, `(.L_x_334) ;  /* 0x000000000f087348 */ /* 0x000fea0003c00000 */
[----:B------:R0:W1:Y:S02]  /*f340*/  SHFL.IDX P6, R14, R13, R12, R11 ;  /* 0x0000000c0d0e7389 */ /* 0x00006400000c000b */
[----:B01----:R-:W-:Y:S01]  /*f350*/  ENDCOLLECTIVE ;  /* 0x000000000000791b */ /* 0x003fe20003800000 */
.L_x_334:
[----:B------:R-:W-:-:S05]  /*f360*/  @!P1 LEA R6, P3, R20, R6, 0x1 ;  /* 0x0000000614069211 */ /* 0x000fca00078608ff */
[----:B------:R-:W-:-:S04]  /*f370*/  @!P1 IMAD.X R4, RZ, RZ, R4, P3 ;  /* 0x000000ffff049224 */ /* 0x000fc800018e0604 */
[----:B------:R-:W-:Y:S02]  /*f380*/  @!P1 IMAD.MOV.U32 R7, RZ, RZ, R4 ;  /* 0x000000ffff079224 */ /* 0x000fe400078e0004 */
[----:B------:R-:W-:-:S03]  /*f390*/  IMAD.MOV.U32 R13, RZ, RZ, R5 ;  /* 0x000000ffff0d7224 */ /* 0x000fc600078e0005 */
[----:B------:R-:W-:Y:S01]  /*f3a0*/  @!PT LDS RZ, [RZ] ;  /* 0x00000000fffff984 */ /* 0x000fe20000000800 */
[----:B------:R-:W-:Y:S01]  /*f3b0*/  @!PT LDS RZ, [RZ] ;  /* 0x00000000fffff984 */ /* 0x000fe20000000800 */
[----:B------:R-:W-:Y:S01]  /*f3c0*/  @!PT LDS RZ, [RZ] ;  /* 0x00000000fffff984 */ /* 0x000fe20000000800 */
[----:B------:R0:W-:Y:S01]  /*f3d0*/  @!P1 LDGSTS.E.BYPASS.LTC128B.128 [R10+0xfc00], desc[UR48][R6.64], !P0 ;  /* 0x0fc00000060a9fae */ /* 0x0001e2000c101d70 */
[----:B------:R-:W-:-:S07]  /*f3e0*/  IMAD.MOV.U32 R0, RZ, RZ, R14 ;  /* 0x000000ffff007224 */ /* 0x000fce00078e000e */
[----:B0-----:R-:W-:Y:S05]  /*f3f0*/  WARPSYNC.COLLECTIVE R15, `(.L_x_335) ;  /* 0x000000000f087348 */ /* 0x001fea0003c00000 */
[----:B------:R1:W2:Y:S02]  /*f400*/  SHFL.IDX P6, R14, R13, R12, R11 ;  /* 0x0000000c0d0e7389 */ /* 0x0002a400000c000b */
[----:B012---:R-:W-:Y:S01]  /*f410*/  ENDCOLLECTIVE ;  /* 0x000000000000791b */ /* 0x007fe20003800000 */
.L_x_335:
[----:B------:R-:W-:Y:S02]  /*f420*/  IMAD.MOV.U32 R13, RZ, RZ, R2 ;  /* 0x000000ffff0d7224 */ /* 0x000fe400078e0002 */
[----:B------:R-:W-:Y:S02]  /*f430*/  IMAD.MOV.U32 R12, RZ, RZ, 0x1 ;  /* 0x00000001ff0c7424 */ /* 0x000fe400078e00ff */
[----:B------:R-:W-:-:S07]  /*f440*/  IMAD.MOV.U32 R8, RZ, RZ, R14 ;  /* 0x000000ffff087224 */ /* 0x000fce00078e000e */
[----:B------:R-:W-:Y:S05]  /*f450*/  WARPSYNC.COLLECTIVE R15, `(.L_x_336) ;  /* 0x000000000f087348 */ /* 0x000fea0003c00000 */
[----:B------:R0:W1:Y:S02]  /*f460*/  SHFL.IDX P6, R14, R13, R12, R11 ;  /* 0x0000000c0d0e7389 */ /* 0x00006400000c000b */
[----:B01----:R-:W-:Y:S01]  /*f470*/  ENDCOLLECTIVE ;  /* 0x000000000000791b */ /* 0x003fe20003800000 */
.L_x_336:
[----:B------:R-:W-:-:S05]  /*f480*/  @!P2 LEA R6, P1, R20, R8, 0x1 ;  /* 0x000000081406a211 */ /* 0x000fca00078208ff */
[----:B------:R-:W-:Y:S02]  /*f490*/  @!P2 IMAD.X R7, RZ, RZ, R0, P1 ;  /* 0x000000ffff07a224 */ /* 0x000fe400008e0600 */
[----:B------:R-:W-:-:S03]  /*f4a0*/  VIADD R0, R17, 0x90 ;  /* 0x0000009011007836 */ /* 0x000fc60000000000 */
[----:B------:R-:W-:Y:S01]  /*f4b0*/  @!PT LDS RZ, [RZ] ;  /* 0x00000000fffff984 */ /* 0x000fe20000000800 */
[----:B------:R-:W-:Y:S01]  /*f4c0*/  @!PT LDS RZ, [RZ] ;  /* 0x00000000fffff984 */ /* 0x000fe20000000800 */
[----:B------:R-:W-:Y:S01]  /*f4d0*/  @!PT LDS RZ, [RZ] ;  /* 0x00000000fffff984 */ /* 0x000fe20000000800 */
[----:B------:R0:W-:Y:S01]  /*f4e0*/  @!P2 LDGSTS.E.BYPASS.LTC128B.128 [R10+0x10400], desc[UR48][R6.64], !P0 ;  /* 0x10400000060aafae */ /* 0x0001e2000c101d70 */
[----:B------:R-:W-:Y:S01]  /*f4f0*/  IMAD.MOV.U32 R13, RZ, RZ, R5 ;  /* 0x000000ffff0d7224 */ /* 0x000fe200078e0005 */
[----:B------:R-:W-:Y:S01]  /*f500*/  ISETP.GE.AND P1, PT, R0, R3, PT ;  /* 0x000000030000720c */ /* 0x000fe20003f26270 */
[----:B------:R-:W-:-:S12]  /*f510*/  IMAD.MOV.U32 R0, RZ, RZ, R14 ;  /* 0x000000ffff007224 */ /* 0x000fd800078e000e */
[----:B0-----:R-:W-:Y:S05]  /*f520*/  WARPSYNC.COLLECTIVE R15, `(.L_x_337) ;  /* 0x000000000f087348 */ /* 0x001fea0003c00000 */
[----:B------:R1:W2:Y:S02]  /*f530*/  SHFL.IDX P6, R14, R13, R12, R11 ;  /* 0x0000000c0d0e7389 */ /* 0x0002a400000c000b */
[----:B012---:R-:W-:Y:S01]  /*f540*/  ENDCOLLECTIVE ;  /* 0x000000000000791b */ /* 0x007fe20003800000 */
.L_x_337:
[----:B------:R-:W-:Y:S02]  /*f550*/  IMAD.MOV.U32 R13, RZ, RZ, R2 ;  /* 0x000000ffff0d7224 */ /* 0x000fe400078e0002 */
[----:B------:R-:W-:Y:S01]  /*f560*/  IMAD.MOV.U32 R12, RZ, RZ, 0x2 ;  /* 0x00000002ff0c7424 */ /* 0x000fe200078e00ff */
[----:B------:R-:W-:-:S13]  /*f570*/  @!P1 LEA R4, P2, R20, R14, 0x1 ;  /* 0x0000000e14049211 */ /* 0x000fda00078408ff */
[----:B------:R-:W-:Y:S05]  /*f580*/  WARPSYNC.COLLECTIVE R15, `(.L_x_338) ;  /* 0x000000000f087348 */ /* 0x000fea0003c00000 */
[----:B------:R0:W1:Y:S02]  /*f590*/  SHFL.IDX P6, R14, R13, R12, R11 ;  /* 0x0000000c0d0e7389 */ /* 0x00006400000c000b */
[----:B01----:R-:W-:Y:S01]  /*f5a0*/  ENDCOLLECTIVE ;  /* 0x000000000000791b */ /* 0x003fe20003800000 */
.L_x_338:
[----:B------:R-:W-:Y:S02]  /*f5b0*/  @!P1 IMAD.X R9, RZ, RZ, R0, P2 ;  /* 0x000000ffff099224 */ /* 0x000fe400010e0600 */
[----:B------:R-:W-:Y:S02]  /*f5c0*/  @!P1 IMAD.MOV.U32 R6, RZ, RZ, R4 ;  /* 0x000000ffff069224 */ /* 0x000fe400078e0004 */
[----:B------:R-:W-:-:S05]  /*f5d0*/  @!P1 IMAD.MOV.U32 R7, RZ, RZ, R9 ;  /* 0x000000ffff079224 */ /* 0x000fca00078e0009 */
        /* <DEDUP_REMOVED lines=9> */
.L_x_339:
[----:B------:R-:W-:-:S05]  /*f670*/  VIADD R6, R17, 0xa0 ;  /* 0x000000a011067836 */ /* 0x000fca0000000000 */
[----:B------:R-:W-:Y:S01]  /*f680*/  ISETP.GE.AND P1, PT, R6, R3, PT ;  /* 0x000000030600720c */ /* 0x000fe20003f26270 */
[----:B------:R-:W-:Y:S02]  /*f690*/  IMAD.MOV.U32 R13, RZ, RZ, R2 ;  /* 0x000000ffff0d7224 */ /* 0x000fe400078e0002 */
[----:B------:R-:W-:Y:S02]  /*f6a0*/  IMAD.MOV.U32 R12, RZ, RZ, 0x3 ;  /* 0x00000003ff0c7424 */ /* 0x000fe400078e00ff */
[----:B------:R-:W-:-:S08]  /*f6b0*/  IMAD.MOV.U32 R4, RZ, RZ, R14 ;  /* 0x000000ffff047224 */ /* 0x000fd000078e000e */
[----:B------:R-:W-:Y:S05]  /*f6c0*/  WARPSYNC.COLLECTIVE R15, `(.L_x_340) ;  /* 0x000000000f087348 */ /* 0x000fea0003c00000 */
[----:B------:R0:W1:Y:S02]  /*f6d0*/  SHFL.IDX P6, R14, R13, R12, R11 ;  /* 0x0000000c0d0e7389 */ /* 0x00006400000c000b */
[----:B01----:R-:W-:Y:S01]  /*f6e0*/  ENDCOLLECTIVE ;  /* 0x000000000000791b */ /* 0x003fe20003800000 */
.L_x_340:
[----:B------:R-:W-:-:S05]  /*f6f0*/  @!P1 LEA R6, P2, R20, R4, 0x1 ;  /* 0x0000000414069211 */ /* 0x000fca00078408ff */
        /* <DEDUP_REMOVED lines=10> */
.L_x_341:
[----:B------:R-:W-:Y:S05]  /*f7a0*/  BRA `(.L_x_342) ;  /* 0xffffffc000a87947 */ /* 0x000fea000383ffff */
.L_x_230:
[----:B0-----:R0:W1:Y:S02]  /*f7b0*/  SYNCS.PHASECHK.TRANS64.TRYWAIT P0, [R22+URZ+0x30820], R3 ;  /* 0x03082003160075a7 */ /* 0x001064000800017f */
[----:B-1----:R-:W-:Y:S05]  /*f7c0*/  @!P0 NANOSLEEP.SYNCS 0x989680 ;  /* 0x009896800000895d */ /* 0x002fea0003900000 */
[----:B------:R-:W1:Y:S02]  /*f7d0*/  @!P0 SYNCS.PHASECHK.TRANS64 P0, [R22+URZ+0x30820], R3 ;  /* 0x03082003160085a7 */ /* 0x000e64000800007f */
[----:B-1----:R-:W-:Y:S05]  /*f7e0*/  @!P0 BRA `(.L_x_230) ;  /* 0xfffffffc00f08947 */ /* 0x002fea000383ffff */
[----:B------:R-:W-:Y:S05]  /*f7f0*/  BRA `(.L_x_343) ;  /* 0xffffffc400107947 */ /* 0x000fea000383ffff */
.L_x_239:
[----:B0-----:R0:W2:Y:S02]  /*f800*/  SYNCS.PHASECHK.TRANS64.TRYWAIT P0, [R2+URZ+0x30840], R3 ;  /* 0x03084003020075a7 */ /* 0x0010a4000800017f */
[----:B--2---:R-:W-:Y:S05]  /*f810*/  @!P0 NANOSLEEP.SYNCS 0x989680 ;  /* 0x009896800000895d */ /* 0x004fea0003900000 */
[----:B------:R-:W2:Y:S02]  /*f820*/  @!P0 SYNCS.PHASECHK.TRANS64 P0, [R2+URZ+0x30840], R3 ;  /* 0x03084003020085a7 */ /* 0x000ea4000800007f */
[----:B--2---:R-:W-:Y:S05]  /*f830*/  @!P0 BRA `(.L_x_239) ;  /* 0xfffffffc00f08947 */ /* 0x004fea000383ffff */
[----:B------:R-:W-:Y:S05]  /*f840*/  BRA `(.L_x_344) ;  /* 0xffffffc400c07947 */ /* 0x000fea000383ffff */
.L_x_244:
[----:B0-----:R0:W1:Y:S02]  /*f850*/  SYNCS.PHASECHK.TRANS64.TRYWAIT P0, [R3+URZ+0x60], R2 ;  /* 0x00006002030075a7 */ /* 0x001064000800017f */
[----:B-1----:R-:W-:Y:S05]  /*f860*/  @!P0 NANOSLEEP.SYNCS 0x989680 ;  /* 0x009896800000895d */ /* 0x002fea0003900000 */
[----:B------:R-:W1:Y:S02]  /*f870*/  @!P0 SYNCS.PHASECHK.TRANS64 P0, [R3+URZ+0x60], R2 ;  /* 0x00006002030085a7 */ /* 0x000e64000800007f */
[----:B-1----:R-:W-:Y:S05]  /*f880*/  @!P0 BRA `(.L_x_244) ;  /* 0xfffffffc00f08947 */ /* 0x002fea000383ffff */
[----:B------:R-:W-:Y:S05]  /*f890*/  BRA `(.L_x_345) ;  /* 0xffffffc8004c7947 */ /* 0x000fea000383ffff */
.L_x_252:
[----:B-1----:R1:W2:Y:S02]  /*f8a0*/  SYNCS.PHASECHK.TRANS64.TRYWAIT P0, [R2+URZ+0x30840], R3 ;  /* 0x03084003020075a7 */ /* 0x0022a4000800017f */
[----:B--2---:R-:W-:Y:S05]  /*f8b0*/  @!P0 NANOSLEEP.SYNCS 0x989680 ;  /* 0x009896800000895d */ /* 0x004fea0003900000 */
[----:B------:R-:W2:Y:S02]  /*f8c0*/  @!P0 SYNCS.PHASECHK.TRANS64 P0, [R2+URZ+0x30840], R3 ;  /* 0x03084003020085a7 */ /* 0x000ea4000800007f */
[----:B--2---:R-:W-:Y:S05]  /*f8d0*/  @!P0 BRA `(.L_x_252) ;  /* 0xfffffffc00f08947 */ /* 0x004fea000383ffff */
[----:B------:R-:W-:Y:S05]  /*f8e0*/  BRA `(.L_x_346) ;  /* 0xffffffcc008c7947 */ /* 0x000fea000383ffff */
.L_x_257:
[----:B0-----:R0:W1:Y:S02]  /*f8f0*/  SYNCS.PHASECHK.TRANS64.TRYWAIT P0, [R10+URZ+0x60], R3 ;  /* 0x000060030a0075a7 */ /* 0x001064000800017f */
[----:B-1----:R-:W-:Y:S05]  /*f900*/  @!P0 NANOSLEEP.SYNCS 0x989680 ;  /* 0x009896800000895d */ /* 0x002fea0003900000 */
[----:B------:R-:W1:Y:S02]  /*f910*/  @!P0 SYNCS.PHASECHK.TRANS64 P0, [R10+URZ+0x60], R3 ;  /* 0x000060030a0085a7 */ /* 0x000e64000800007f */
[----:B-1----:R-:W-:Y:S05]  /*f920*/  @!P0 BRA `(.L_x_257) ;  /* 0xfffffffc00f08947 */ /* 0x002fea000383ffff */
[----:B------:R-:W-:Y:S05]  /*f930*/  BRA `(.L_x_347) ;  /* 0xffffffd000187947 */ /* 0x000fea000383ffff */
.L_x_265:
[----:B-1----:R1:W2:Y:S02]  /*f940*/  SYNCS.PHASECHK.TRANS64.TRYWAIT P0, [R2+URZ+0x30840], R3 ;  /* 0x03084003020075a7 */ /* 0x0022a4000800017f */
[----:B--2---:R-:W-:Y:S05]  /*f950*/  @!P0 NANOSLEEP.SYNCS 0x989680 ;  /* 0x009896800000895d */ /* 0x004fea0003900000 */
[----:B------:R-:W2:Y:S02]  /*f960*/  @!P0 SYNCS.PHASECHK.TRANS64 P0, [R2+URZ+0x30840], R3 ;  /* 0x03084003020085a7 */ /* 0x000ea4000800007f */
[----:B--2---:R-:W-:Y:S05]  /*f970*/  @!P0 BRA `(.L_x_265) ;  /* 0xfffffffc00f08947 */ /* 0x004fea000383ffff */
[----:B------:R-:W-:Y:S05]  /*f980*/  BRA `(.L_x_348) ;  /* 0xffffffd400247947 */ /* 0x000fea000383ffff */
.L_x_270:
[----:B0-----:R0:W1:Y:S02]  /*f990*/  SYNCS.PHASECHK.TRANS64.TRYWAIT P0, [R8+URZ+0x60], R3 ;  /* 0x00006003080075a7 */ /* 0x001064000800017f */
[----:B-1----:R-:W-:Y:S05]  /*f9a0*/  @!P0 NANOSLEEP.SYNCS 0x989680 ;  /* 0x009896800000895d */ /* 0x002fea0003900000 */
[----:B------:R-:W1:Y:S02]  /*f9b0*/  @!P0 SYNCS.PHASECHK.TRANS64 P0, [R8+URZ+0x60], R3 ;  /* 0x00006003080085a7 */ /* 0x000e64000800007f */
[----:B-1----:R-:W-:Y:S05]  /*f9c0*/  @!P0 BRA `(.L_x_270) ;  /* 0xfffffffc00f08947 */ /* 0x002fea000383ffff */
[----:B------:R-:W-:Y:S05]  /*f9d0*/  BRA `(.L_x_349) ;  /* 0xffffffd400b47947 */ /* 0x000fea000383ffff */
.L_x_280:
[----:B0-----:R0:W1:Y:S02]  /*f9e0*/  SYNCS.PHASECHK.TRANS64.TRYWAIT P0, [R3+URZ+0x30860], R0 ;  /* 0x03086000030075a7 */ /* 0x001064000800017f */
[----:B-1----:R-:W-:Y:S05]  /*f9f0*/  @!P0 NANOSLEEP.SYNCS 0x989680 ;  /* 0x009896800000895d */ /* 0x002fea0003900000 */
[----:B------:R-:W1:Y:S02]  /*fa00*/  @!P0 SYNCS.PHASECHK.TRANS64 P0, [R3+URZ+0x30860], R0 ;  /* 0x03086000030085a7 */ /* 0x000e64000800007f */
[----:B-1----:R-:W-:Y:S05]  /*fa10*/  @!P0 BRA `(.L_x_280) ;  /* 0xfffffffc00f08947 */ /* 0x002fea000383ffff */
[----:B------:R-:W-:Y:S05]  /*fa20*/  BRA `(.L_x_350) ;  /* 0xffffffd800ac7947 */ /* 0x000fea000383ffff */
.L_x_286:
[----:B------:R-:W-:Y:S01]  /*fa30*/  BSSY B0, `(.L_x_351) ;  /* 0x0000008000007945 */ /* 0x000fe20003800000 */
[----:B------:R-:W-:Y:S02]  /*fa40*/  IMAD.MOV.U32 R13, RZ, RZ, R16 ;  /* 0x000000ffff0d7224 */ /* 0x000fe400078e0010 */
[----:B------:R-:W-:Y:S02]  /*fa50*/  IMAD.MOV.U32 R12, RZ, RZ, RZ ;  /* 0x000000ffff0c7224 */ /* 0x000fe400078e00ff */
[----:B------:R-:W-:Y:S02]  /*fa60*/  IMAD.MOV.U32 R11, RZ, RZ, 0x1f ;  /* 0x0000001fff0b7424 */ /* 0x000fe400078e00ff */
[----:B------:R-:W-:-:S07]  /*fa70*/  IMAD.MOV.U32 R15, RZ, RZ, -0x1 ;  /* 0xffffffffff0f7424 */ /* 0x000fce00078e00ff */
[----:B------:R-:W-:Y:S05]  /*fa80*/  WARPSYNC.COLLECTIVE R15, `(.L_x_352) ;  /* 0x000000000f087348 */ /* 0x000fea0003c00000 */
[----:B------:R0:W1:Y:S02]  /*fa90*/  SHFL.IDX P6, R14, R13, R12, R11 ;  /* 0x0000000c0d0e7389 */ /* 0x00006400000c000b */
[----:B01----:R-:W-:Y:S01]  /*faa0*/  ENDCOLLECTIVE ;  /* 0x000000000000791b */ /* 0x003fe20003800000 */
.L_x_352:
[----:B------:R-:W-:Y:S05]  /*fab0*/  BSYNC B0 ;  /* 0x0000000000007941 */ /* 0x000fea0003800000 */
.L_x_351:
[----:B------:R-:W-:Y:S02]  /*fac0*/  IMAD.MOV.U32 R13, RZ, RZ, R16 ;  /* 0x000000ffff0d7224 */ /* 0x000fe400078e0010 */
[----:B------:R-:W-:Y:S02]  /*fad0*/  IMAD.MOV.U32 R12, RZ, RZ, 0x1 ;  /* 0x00000001ff0c7424 */ /* 0x000fe400078e00ff */
[----:B------:R-:W-:Y:S02]  /*fae0*/  IMAD.MOV.U32 R11, RZ, RZ, 0x1f ;  /* 0x0000001fff0b7424 */ /* 0x000fe400078e00ff */
[----:B------:R-:W-:Y:S02]  /*faf0*/  IMAD.MOV.U32 R15, RZ, RZ, -0x1 ;  /* 0xffffffffff0f7424 */ /* 0x000fe400078e00ff */
[----:B------:R-:W-:Y:S02]  /*fb00*/  IMAD.IADD R5, R19, 0x1, R8 ;  /* 0x0000000113057824 */ /* 0x000fe400078e0208 */
[----:B------:R-:W-:-:S07]  /*fb10*/  IMAD.MOV.U32 R0, RZ, RZ, R14 ;  /* 0x000000ffff007224 */ /* 0x000fce00078e000e */
[----:B------:R-:W-:Y:S05]  /*fb20*/  WARPSYNC.COLLECTIVE R15, `(.L_x_353) ;  /* 0x000000000f087348 */ /* 0x000fea0003c00000 */
[----:B------:R0:W1:Y:S02]  /*fb30*/  SHFL.IDX P6, R14, R13, R12, R11 ;  /* 0x0000000c0d0e7389 */ /* 0x00006400000c000b */
[----:B01----:R-:W-:Y:S01]  /*fb40*/  ENDCOLLECTIVE ;  /* 0x000000000000791b */ /* 0x003fe20003800000 */
.L_x_353:
[----:B------:R-:W-:Y:S02]  /*fb50*/  ULDC UR4, c[0x0][0xc3c] ;  /* 0x00030f0000047ab9 */ /* 0x000fe40000000800 */
[----:B------:R-:W-:-:S13]  /*fb60*/  ISETP.GE.OR P1, PT, R5, UR4, !P0 ;  /* 0x0000000405007c0c */ /* 0x000fda000c726670 */
[----:B------:R-:W0:Y:S01]  /*fb70*/  @!P1 LDC.64 R2, c[0x0][0xc80] ;  /* 0x00032000ff029b82 */ /* 0x000e220000000a00 */
[----:B------:R-:W-:Y:S02]  /*fb80*/  IMAD.MOV.U32 R11, RZ, RZ, RZ ;  /* 0x000000ffff0b7224 */ /* 0x000fe400078e00ff */
[----:B------:R-:W-:Y:S02]  /*fb90*/  IMAD.MOV.U32 R4, RZ, RZ, R14 ;  /* 0x000000ffff047224 */ /* 0x000fe400078e000e */
[----:B0-----:R-:W-:-:S06]  /*fba0*/  @!P1 IMAD.WIDE R2, R5, 0x4, R2 ;  /* 0x0000000405029825 */ /* 0x001fcc00078e0202 */
[----:B------:R-:W2:Y:S01]  /*fbb0*/  @!P1 LDG.E R2, desc[UR48][R2.64] ;  /* 0x0000003002029981 */ /* 0x000ea2000c1e1900 */
[----:B------:R-:W-:Y:S01]  /*fbc0*/  IMAD.MOV.U32 R5, RZ, RZ, RZ ;  /* 0x000000ffff057224 */ /* 0x000fe200078e00ff */
[C---:B------:R-:W-:Y:S02]  /*fbd0*/  ISETP.GE.U32.AND P2, PT, R8.reuse, 0x2, PT ;  /* 0x000000020800780c */ /* 0x040fe40003f46070 */
[C---:B------:R-:W-:Y:S02]  /*fbe0*/  ISETP.GE.U32.AND P3, PT, R8.reuse, 0x4, PT ;  /* 0x000000040800780c */ /* 0x040fe40003f66070 */
[C---:B------:R-:W-:Y:S02]  /*fbf0*/  ISETP.GE.U32.AND P4, PT, R8.reuse, 0x8, PT ;  /* 0x000000080800780c */ /* 0x040fe40003f86070 */
[C---:B------:R-:W-:Y:S01]  /*fc00*/  ISETP.GE.U32.AND P5, PT, R8.reuse, 0x10, PT ;  /* 0x000000100800780c */ /* 0x040fe20003fa6070 */
[----:B--2---:R-:W-:Y:S01]  /*fc10*/  @!P1 IMAD.MOV.U32 R5, RZ, RZ, R2 ;  /* 0x000000ffff059224 */ /* 0x004fe200078e0002 */
[----:B------:R-:W-:-:S03]  /*fc20*/  ISETP.NE.AND P1, PT, R8, RZ, PT ;  /* 0x000000ff0800720c */ /* 0x000fc60003f25270 */
[----:B------:R-:W-:-:S10]  /*fc30*/  IMAD.MOV.U32 R13, RZ, RZ, R5 ;  /* 0x000000ffff0d7224 */ /* 0x000fd400078e0005 */
[----:B------:R-:W-:Y:S05]  /*fc40*/  WARPSYNC.COLLECTIVE R15, `(.L_x_354) ;  /* 0x000000000f087348 */ /* 0x000fea0003c00000 */
[----:B------:R0:W1:Y:S02]  /*fc50*/  SHFL.UP P6, R14, R13, R12, R11 ;  /* 0x0400000c0d0e7389 */ /* 0x00006400000c000b */
[----:B01----:R-:W-:Y:S01]  /*fc60*/  ENDCOLLECTIVE ;  /* 0x000000000000791b */ /* 0x003fe20003800000 */
.L_x_354:
[----:B------:R-:W-:Y:S01]  /*fc70*/  IMAD.MOV.U32 R12, RZ, RZ, 0x2 ;  /* 0x00000002ff0c7424 */ /* 0x000fe200078e00ff */
[----:B------:R-:W-:-:S05]  /*fc80*/  SEL R6, R14, RZ, P1 ;  /* 0x000000ff0e067207 */ /* 0x000fca0000800000 */
[----:B------:R-:W-:-:S04]  /*fc90*/  IMAD.IADD R6, R5, 0x1, R6 ;  /* 0x0000000105067824 */ /* 0x000fc800078e0206 */
[----:B------:R-:W-:-:S07]  /*fca0*/  IMAD.MOV.U32 R13, RZ, RZ, R6 ;  /* 0x000000ffff0d7224 */ /* 0x000fce00078e0006 */
[----:B------:R-:W-:Y:S05]  /*fcb0*/  WARPSYNC.COLLECTIVE R15, `(.L_x_355) ;  /* 0x000000000f087348 */ /* 0x000fea0003c00000 */
[----:B------:R0:W1:Y:S02]  /*fcc0*/  SHFL.UP P6, R14, R13, R12, R11 ;  /* 0x0400000c0d0e7389 */ /* 0x00006400000c000b */
[----:B01----:R-:W-:Y:S01]  /*fcd0*/  ENDCOLLECTIVE ;  /* 0x000000000000791b */ /* 0x003fe20003800000 */
.L_x_355:
[----:B------:R-:W-:Y:S01]  /*fce0*/  IMAD.MOV.U32 R12, RZ, RZ, 0x4 ;  /* 0x00000004ff0c7424 */ /* 0x000fe200078e00ff */
[----:B------:R-:W-:-:S04]  /*fcf0*/  SEL R7, R14, RZ, P2 ;  /* 0x000000ff0e077207 */ /* 0x000fc80001000000 */
[----:B------:R-:W-:-:S05]  /*fd00*/  IADD3 R7, R6, R7, RZ ;  /* 0x0000000706077210 */ /* 0x000fca0007ffe0ff */
[----:B------:R-:W-:-:S07]  /*fd10*/  IMAD.MOV.U32 R13, RZ, RZ, R7 ;  /* 0x000000ffff0d7224 */ /* 0x000fce00078e0007 */
[----:B------:R-:W-:Y:S05]  /*fd20*/  WARPSYNC.COLLECTIVE R15, `(.L_x_356) ;  /* 0x000000000f087348 */ /* 0x000fea0003c00000 */
[----:B------:R0:W1:Y:S02]  /*fd30*/  SHFL.UP P6, R14, R13, R12, R11 ;  /* 0x0400000c0d0e7389 */ /* 0x00006400000c000b */
[----:B01----:R-:W-:Y:S01]  /*fd40*/  ENDCOLLECTIVE ;  /* 0x000000000000791b */ /* 0x003fe20003800000 */
.L_x_356:
[----:B------:R-:W-:Y:S01]  /*fd50*/  IMAD.MOV.U32 R12, RZ, RZ, 0x8 ;  /* 0x00000008ff0c7424 */ /* 0x000fe200078e00ff */
[----:B------:R-:W-:-:S05]  /*fd60*/  SEL R2, R14, RZ, P3 ;  /* 0x000000ff0e027207 */ /* 0x000fca0001800000 */
[----:B------:R-:W-:-:S04]  /*fd70*/  IMAD.IADD R2, R7, 0x1, R2 ;  /* 0x0000000107027824 */ /* 0x000fc800078e0202 */
[----:B------:R-:W-:-:S07]  /*fd80*/  IMAD.MOV.U32 R13, RZ, RZ, R2 ;  /* 0x000000ffff0d7224 */ /* 0x000fce00078e0002 */
[----:B------:R-:W-:Y:S05]  /*fd90*/  WARPSYNC.COLLECTIVE R15, `(.L_x_357) ;  /* 0x000000000f087348 */ /* 0x000fea0003c00000 */
[----:B------:R0:W1:Y:S02]  /*fda0*/  SHFL.UP P6, R14, R13, R12, R11 ;  /* 0x0400000c0d0e7389 */ /* 0x00006400000c000b */
[----:B01----:R-:W-:Y:S01]  /*fdb0*/  ENDCOLLECTIVE ;  /* 0x000000000000791b */ /* 0x003fe20003800000 */
.L_x_357:
[----:B------:R-:W-:Y:S01]  /*fdc0*/  IMAD.MOV.U32 R12, RZ, RZ, 0x10 ;  /* 0x00000010ff0c7424 */ /* 0x000fe200078e00ff */
[----:B------:R-:W-:-:S05]  /*fdd0*/  SEL R3, R14, RZ, P4 ;  /* 0x000000ff0e037207 */ /* 0x000fca0002000000 */
[----:B------:R-:W-:-:S04]  /*fde0*/  IMAD.IADD R3, R2, 0x1, R3 ;  /* 0x0000000102037824 */ /* 0x000fc800078e0203 */
[----:B------:R-:W-:-:S07]  /*fdf0*/  IMAD.MOV.U32 R13, RZ, RZ, R3 ;  /* 0x000000ffff0d7224 */ /* 0x000fce00078e0003 */
[----:B------:R-:W-:Y:S05]  /*fe00*/  WARPSYNC.COLLECTIVE R15, `(.L_x_358) ;  /* 0x000000000f087348 */ /* 0x000fea0003c00000 */
[----:B------:R0:W1:Y:S02]  /*fe10*/  SHFL.UP P6, R14, R13, R12, R11 ;  /* 0x0400000c0d0e7389 */ /* 0x00006400000c000b */
[----:B01----:R-:W-:Y:S01]  /*fe20*/  ENDCOLLECTIVE ;  /* 0x000000000000791b */ /* 0x003fe20003800000 */
.L_x_358:
[----:B------:R-:W-:Y:S02]  /*fe30*/  IMAD.MOV.U32 R12, RZ, RZ, 0x1f ;  /* 0x0000001fff0c7424 */ /* 0x000fe400078e00ff */
[----:B------:R-:W-:Y:S01]  /*fe40*/  IMAD.MOV.U32 R11, RZ, RZ, 0x1f ;  /* 0x0000001fff0b7424 */ /* 0x000fe200078e00ff */
[----:B------:R-:W-:-:S05]  /*fe50*/  SEL R2, R14, RZ, P5 ;  /* 0x000000ff0e027207 */ /* 0x000fca0002800000 */
[----:B------:R-:W-:-:S04]  /*fe60*/  IMAD.IADD R2, R3, 0x1, R2 ;  /* 0x0000000103027824 */ /* 0x000fc800078e0202 */
[----:B------:R-:W-:-:S07]  /*fe70*/  IMAD.MOV.U32 R13, RZ, RZ, R2 ;  /* 0x000000ffff0d7224 */ /* 0x000fce00078e0002 */
[----:B------:R-:W-:Y:S05]  /*fe80*/  WARPSYNC.COLLECTIVE R15, `(.L_x_359) ;  /* 0x000000000f087348 */ /* 0x000fea0003c00000 */
[----:B------:R0:W1:Y:S02]  /*fe90*/  SHFL.IDX P6, R14, R13, R12, R11 ;  /* 0x0000000c0d0e7389 */ /* 0x00006400000c000b */
[----:B01----:R-:W-:Y:S01]  /*fea0*/  ENDCOLLECTIVE ;  /* 0x000000000000791b */ /* 0x003fe20003800000 */
.L_x_359:
[----:B------:R-:W-:Y:S05]  /*feb0*/  BRA `(.L_x_360) ;  /* 0xffffffd800dc7947 */ /* 0x000fea000383ffff */
.L_x_291:
[----:B------:R-:W-:Y:S01]  /*fec0*/  BSSY B0, `(.L_x_361) ;  /* 0x0000008000007945 */ /* 0x000fe20003800000 */
[----:B-----5:R-:W-:Y:S02]  /*fed0*/  IMAD.MOV.U32 R13, RZ, RZ, R5 ;  /* 0x000000ffff0d7224 */ /* 0x020fe400078e0005 */
[----:B------:R-:W-:Y:S02]  /*fee0*/  IMAD.MOV.U32 R12, RZ, RZ, 0x1 ;  /* 0x00000001ff0c7424 */ /* 0x000fe400078e00ff */
[----:B------:R-:W-:Y:S02]  /*fef0*/  IMAD.MOV.U32 R11, RZ, RZ, RZ ;  /* 0x000000ffff0b7224 */ /* 0x000fe400078e00ff */
[----:B------:R-:W-:-:S07]  /*ff00*/  IMAD.MOV.U32 R15, RZ, RZ, -0x1 ;  /* 0xffffffffff0f7424 */ /* 0x000fce00078e00ff */
[----:B0-----:R-:W-:Y:S05]  /*ff10*/  WARPSYNC.COLLECTIVE R15, `(.L_x_362) ;  /* 0x000000000f087348 */ /* 0x001fea0003c00000 */
[----:B------:R1:W2:Y:S02]  /*ff20*/  SHFL.UP P6, R14, R13, R12, R11 ;  /* 0x0400000c0d0e7389 */ /* 0x0002a400000c000b */
[----:B012---:R-:W-:Y:S01]  /*ff30*/  ENDCOLLECTIVE ;  /* 0x000000000000791b */ /* 0x007fe20003800000 */
.L_x_362:
[----:B------:R-:W-:Y:S05]  /*ff40*/  BSYNC B0 ;  /* 0x0000000000007941 */ /* 0x000fea0003800000 */
.L_x_361:
[----:B------:R-:W-:Y:S01]  /*ff50*/  SEL R14, R14, RZ, P1 ;  /* 0x000000ff0e0e7207 */ /* 0x000fe20000800000 */
[----:B------:R-:W-:Y:S02]  /*ff60*/  IMAD.MOV.U32 R12, RZ, RZ, 0x2 ;  /* 0x00000002ff0c7424 */ /* 0x000fe400078e00ff */
[----:B------:R-:W-:Y:S02]  /*ff70*/  IMAD.MOV.U32 R11, RZ, RZ, RZ ;  /* 0x000000ffff0b7224 */ /* 0x000fe400078e00ff */
[----:B------:R-:W-:Y:S02]  /*ff80*/  IMAD.IADD R13, R5, 0x1, R14 ;  /* 0x00000001050d7824 */ /* 0x000fe400078e020e */
[----:B------:R-:W-:-:S07]  /*ff90*/  IMAD.MOV.U32 R15, RZ, RZ, -0x1 ;  /* 0xffffffffff0f7424 */ /* 0x000fce00078e00ff */
[----:B------:R-:W-:Y:S05]  /*ffa0*/  WARPSYNC.COLLECTIVE R15, `(.L_x_363) ;  /* 0x000000000f087348 */ /* 0x000fea0003c00000 */
[----:B------:R0:W1:Y:S02]  /*ffb0*/  SHFL.UP P6, R14, R13, R12, R11 ;  /* 0x0400000c0d0e7389 */ /* 0x00006400000c000b */
[----:B01----:R-:W-:Y:S01]  /*ffc0*/  ENDCOLLECTIVE ;  /* 0x000000000000791b */ /* 0x003fe20003800000 */
.L_x_363:
[----:B------:R-:W-:Y:S01]  /*ffd0*/  IMAD.MOV.U32 R12, RZ, RZ, 0x4 ;  /* 0x00000004ff0c7424 */ /* 0x000fe200078e00ff */
[----:B------:R-:W-:-:S05]  /*ffe0*/  SEL R2, R14, RZ, P2 ;  /* 0x000000ff0e027207 */ /* 0x000fca0001000000 */
[----:B------:R-:W-:-:S04]  /*fff0*/  IMAD.IADD R2, R13, 0x1, R2 ;  /* 0x000000010d027824 */ /* 0x000fc800078e0202 */
[----:B------:R-:W-:-:S07]  /*10000*/  IMAD.MOV.U32 R13, RZ, RZ, R2 ;  /* 0x000000ffff0d7224 */ /* 0x000fce00078e0002 */
[----:B------:R-:W-:Y:S05]  /*10010*/  WARPSYNC.COLLECTIVE R15, `(.L_x_364) ;  /* 0x000000000f087348 */ /* 0x000fea0003c00000 */
[----:B------:R0:W1:Y:S02]  /*10020*/  SHFL.UP P6, R14, R13, R12, R11 ;  /* 0x0400000c0d0e7389 */ /* 0x00006400000c000b */
[----:B01----:R-:W-:Y:S01]  /*10030*/  ENDCOLLECTIVE ;  /* 0x000000000000791b */ /* 0x003fe20003800000 */
.L_x_364:
[----:B------:R-:W-:Y:S01]  /*10040*/  IMAD.MOV.U32 R12, RZ, RZ, 0x8 ;  /* 0x00000008ff0c7424 */ /* 0x000fe200078e00ff */
[----:B------:R-:W-:-:S05]  /*10050*/  SEL R3, R14, RZ, P3 ;  /* 0x000000ff0e037207 */ /* 0x000fca0001800000 */
[----:B------:R-:W-:-:S04]  /*10060*/  IMAD.IADD R3, R2, 0x1, R3 ;  /* 0x0000000102037824 */ /* 0x000fc800078e0203 */
[----:B------:R-:W-:-:S07]  /*10070*/  IMAD.MOV.U32 R13, RZ, RZ, R3 ;  /* 0x000000ffff0d7224 */ /* 0x000fce00078e0003 */
[----:B------:R-:W-:Y:S05]  /*10080*/  WARPSYNC.COLLECTIVE R15, `(.L_x_365) ;  /* 0x000000000f087348 */ /* 0x000fea0003c00000 */
[----:B------:R0:W1:Y:S02]  /*10090*/  SHFL.UP P6, R14, R13, R12, R11 ;  /* 0x0400000c0d0e7389 */ /* 0x00006400000c000b */
[----:B01----:R-:W-:Y:S01]  /*100a0*/  ENDCOLLECTIVE ;  /* 0x000000000000791b */ /* 0x003fe20003800000 */
.L_x_365:
[----:B------:R-:W-:Y:S01]  /*100b0*/  IMAD.MOV.U32 R12, RZ, RZ, 0x10 ;  /* 0x00000010ff0c7424 */ /* 0x000fe200078e00ff */
[----:B------:R-:W-:-:S05]  /*100c0*/  SEL R4, R14, RZ, P4 ;  /* 0x000000ff0e047207 */ /* 0x000fca0002000000 */
[----:B------:R-:W-:-:S04]  /*100d0*/  IMAD.IADD R4, R3, 0x1, R4 ;  /* 0x0000000103047824 */ /* 0x000fc800078e0204 */
[----:B------:R-:W-:-:S07]  /*100e0*/  IMAD.MOV.U32 R13, RZ, RZ, R4 ;  /* 0x000000ffff0d7224 */ /* 0x000fce00078e0004 */
[----:B------:R-:W-:Y:S05]  /*100f0*/  WARPSYNC.COLLECTIVE R15, `(.L_x_366) ;  /* 0x000000000f087348 */ /* 0x000fea0003c00000 */
[----:B------:R0:W1:Y:S02]  /*10100*/  SHFL.UP P6, R14, R13, R12, R11 ;  /* 0x0400000c0d0e7389 */ /* 0x00006400000c000b */
[----:B01----:R-:W-:Y:S01]  /*10110*/  ENDCOLLECTIVE ;  /* 0x000000000000791b */ /* 0x003fe20003800000 */
.L_x_366:
        /* <DEDUP_REMOVED lines=8> */
.L_x_367:
[----:B------:R-:W-:Y:S05]  /*101a0*/  BRA `(.L_x_368) ;  /* 0xffffffd800bc7947 */ /* 0x000fea000383ffff */
.L_x_293:
[----:B------:R-:W-:Y:S01]  /*101b0*/  BSSY B0, `(.L_x_369) ;  /* 0x0000006000007945 */ /* 0x000fe20003800000 */
[----:B------:R-:W-:Y:S01]  /*101c0*/  PLOP3.LUT P6, PT, P6, PT, PT, 0x8, 0x0 ;  /* 0x000000000000781c */ /* 0x000fe200037ce170 */
[----:B------:R-:W-:-:S12]  /*101d0*/  IMAD.MOV.U32 R15, RZ, RZ, -0x1 ;  /* 0xffffffffff0f7424 */ /* 0x000fd800078e00ff */
[----:B0-----:R-:W-:Y:S05]  /*101e0*/  WARPSYNC.COLLECTIVE R15, `(.L_x_370) ;  /* 0x000000000f087348 */ /* 0x001fea0003c00000 */
[----:B------:R-:W-:Y:S01]  /*101f0*/  VOTE.ANY R14, PT, P6 ;  /* 0x00000000000e7806 */ /* 0x000fe200030e0100 */
[----:B0-----:R-:W-:Y:S06]  /*10200*/  ENDCOLLECTIVE ;  /* 0x000000000000791b */ /* 0x001fec0003800000 */
.L_x_370:
[----:B------:R-:W-:Y:S05]  /*10210*/  BSYNC B0 ;  /* 0x0000000000007941 */ /* 0x000fea0003800000 */
.L_x_369:
[----:B------:R-:W-:Y:S02]  /*10220*/  IMAD.MOV.U32 R3, RZ, RZ, R14 ;  /* 0x000000ffff037224 */ /* 0x000fe400078e000e */
[----:B------:R-:W-:Y:S02]  /*10230*/  IMAD.MOV.U32 R13, RZ, RZ, R5 ;  /* 0x000000ffff0d7224 */ /* 0x000fe400078e0005 */
[----:B------:R-:W0:Y:S01]  /*10240*/  POPC R4, R3 ;  /* 0x0000000300047309 */ /* 0x000e220000000000 */
[----:B------:R-:W-:Y:S02]  /*10250*/  IMAD.MOV.U32 R11, RZ, RZ, 0x1f ;  /* 0x0000001fff0b7424 */ /* 0x000fe400078e00ff */
[----:B------:R-:W-:Y:S02]  /*10260*/  IMAD.MOV.U32 R15, RZ, RZ, -0x1 ;  /* 0xffffffffff0f7424 */ /* 0x000fe400078e00ff */
[----:B0-----:R-:W-:-:S07]  /*10270*/  IMAD.MOV.U32 R12, RZ, RZ, R4 ;  /* 0x000000ffff0c7224 */ /* 0x001fce00078e0004 */
[----:B------:R-:W-:Y:S05]  /*10280*/  WARPSYNC.COLLECTIVE R15, `(.L_x_371) ;  /* 0x000000000f087348 */ /* 0x000fea0003c00000 */
[----:B------:R0:W1:Y:S02]  /*10290*/  SHFL.IDX P6, R14, R13, R12, R11 ;  /* 0x0000000c0d0e7389 */ /* 0x00006400000c000b */
[----:B01----:R-:W-:Y:S01]  /*102a0*/  ENDCOLLECTIVE ;  /* 0x000000000000791b */ /* 0x003fe20003800000 */
.L_x_371:
[----:B------:R-:W-:Y:S01]  /*102b0*/  IMAD.MOV.U32 R5, RZ, RZ, R14 ;  /* 0x000000ffff057224 */ /* 0x000fe200078e000e */
[----:B------:R-:W-:Y:S06]  /*102c0*/  BRA `(.L_x_372) ;  /* 0xffffffd800ac7947 */ /* 0x000fec000383ffff */
.L_x_295:
[----:B------:R-:W-:Y:S01]  /*102d0*/  BSSY B0, `(.L_x_373) ;  /* 0x0000007000007945 */ /* 0x000fe20003800000 */
[----:B------:R-:W-:Y:S02]  /*102e0*/  IMAD.MOV.U32 R13, RZ, RZ, R2 ;  /* 0x000000ffff0d7224 */ /* 0x000fe400078e0002 */
[----:B------:R-:W-:Y:S02]  /*102f0*/  IMAD.MOV.U32 R11, RZ, RZ, 0x1f ;  /* 0x0000001fff0b7424 */ /* 0x000fe400078e00ff */
[----:B------:R-:W-:-:S07]  /*10300*/  IMAD.MOV.U32 R15, RZ, RZ, -0x1 ;  /* 0xffffffffff0f7424 */ /* 0x000fce00078e00ff */
[----:B012---:R-:W-:Y:S05]  /*10310*/  WARPSYNC.COLLECTIVE R15, `(.L_x_374) ;  /* 0x000000000f087348 */ /* 0x007fea0003c00000 */
[----:B------:R3:W4:Y:S02]  /*10320*/  SHFL.IDX P6, R14, R13, R12, R11 ;  /* 0x0000000c0d0e7389 */ /* 0x00072400000c000b */
[----:B01234-:R-:W-:Y:S01]  /*10330*/  ENDCOLLECTIVE ;  /* 0x000000000000791b */ /* 0x01ffe20003800000 */
.L_x_374:
[----:B------:R-:W-:Y:S05]  /*10340*/  BSYNC B0 ;  /* 0x0000000000007941 */ /* 0x000fea0003800000 */
.L_x_373:
[----:B------:R-:W-:Y:S05]  /*10350*/  BRA `(.L_x_294) ;  /* 0xffffffd800a47947 */ /* 0x000fea000383ffff */
.L_x_299:
[----:B-1----:R1:W2:Y:S02]  /*10360*/  SYNCS.PHASECHK.TRANS64.TRYWAIT P0, [R9+URZ+0x30820], R0 ;  /* 0x03082000090075a7 */ /* 0x0022a4000800017f */
[----:B--2---:R-:W-:Y:S05]  /*10370*/  @!P0 NANOSLEEP.SYNCS 0x989680 ;  /* 0x009896800000895d */ /* 0x004fea0003900000 */
[----:B------:R-:W2:Y:S02]  /*10380*/  @!P0 SYNCS.PHASECHK.TRANS64 P0, [R9+URZ+0x30820], R0 ;  /* 0x03082000090085a7 */ /* 0x000ea4000800007f */
[----:B--2---:R-:W-:Y:S05]  /*10390*/  @!P0 BRA `(.L_x_299) ;  /* 0xfffffffc00f08947 */ /* 0x004fea000383ffff */
[----:B------:R-:W-:Y:S05]  /*103a0*/  BRA `(.L_x_375) ;  /* 0xffffffdc00907947 */ /* 0x000fea000383ffff */
.L_x_300:
[----:B------:R-:W2:Y:S01]  /*103b0*/  S2R R2, SR_TID.X ;  /* 0x0000000000027919 */ /* 0x000ea20000002100 */
[----:B------:R-:W-:Y:S01]  /*103c0*/  BSSY B0, `(.L_x_376) ;  /* 0x000000a000007945 */ /* 0x000fe20003800000 */
[----:B------:R-:W-:Y:S02]  /*103d0*/  IMAD.MOV.U32 R12, RZ, RZ, RZ ;  /* 0x000000ffff0c7224 */ /* 0x000fe400078e00ff */
[----:B------:R-:W-:Y:S02]  /*103e0*/  IMAD.MOV.U32 R11, RZ, RZ, 0x1f ;  /* 0x0000001fff0b7424 */ /* 0x000fe400078e00ff */
[----:B------:R-:W-:Y:S01]  /*103f0*/  IMAD.MOV.U32 R15, RZ, RZ, -0x1 ;  /* 0xffffffffff0f7424 */ /* 0x000fe200078e00ff */
[----:B--2---:R-:W-:-:S04]  /*10400*/  SHF.R.U32.HI R2, RZ, 0x5, R2 ;  /* 0x00000005ff027819 */ /* 0x004fc80000011602 */
[----:B------:R-:W-:-:S05]  /*10410*/  LOP3.LUT R2, R2, 0x3, RZ, 0xc0, !PT ;  /* 0x0000000302027812 */ /* 0x000fca00078ec0ff */
[----:B------:R-:W-:-:S07]  /*10420*/  IMAD.MOV.U32 R13, RZ, RZ, R2 ;  /* 0x000000ffff0d7224 */ /* 0x000fce00078e0002 */
[----:B01-3--:R-:W-:Y:S05]  /*10430*/  WARPSYNC.COLLECTIVE R15, `(.L_x_377) ;  /* 0x000000000f087348 */ /* 0x00bfea0003c00000 */
[----:B------:R2:W4:Y:S02]  /*10440*/  SHFL.IDX P6, R14, R13, R12, R11 ;  /* 0x0000000c0d0e7389 */ /* 0x00052400000c000b */
[----:B01234-:R-:W-:Y:S01]  /*10450*/  ENDCOLLECTIVE ;  /* 0x000000000000791b */ /* 0x01ffe20003800000 */
.L_x_377:
[----:B------:R-:W-:Y:S05]  /*10460*/  BSYNC B0 ;  /* 0x0000000000007941 */ /* 0x000fea0003800000 */
.L_x_376:
[----:B------:R-:W-:Y:S05]  /*10470*/  BRA `(.L_x_378) ;  /* 0xffffffdc00787947 */ /* 0x000fea000383ffff */
.L_x_303:
[----:B------:R-:W-:Y:S01]  /*10480*/  BSSY B1, `(.L_x_379) ;  /* 0x0000006000017945 */ /* 0x000fe20003800000 */
[----:B------:R-:W-:-:S07]  /*10490*/  IMAD.MOV.U32 R15, RZ, RZ, -0x1 ;  /* 0xffffffffff0f7424 */ /* 0x000fce00078e00ff */
[----:B01-3--:R-:W-:Y:S05]  /*104a0*/  WARPSYNC.COLLECTIVE R15, `(.L_x_380) ;  /* 0x000000000f0c7348 */ /* 0x00bfea0003c00000 */
[----:B------:R-:W-:Y:S02]  /*104b0*/  ELECT P6, UR62, PT ;  /* 0x00000000003e782f */ /* 0x000fe400038c0000 */
[----:B------:R-:W-:Y:S01]  /*104c0*/  MOV R14, UR62 ;  /* 0x0000003e000e7c02 */ /* 0x000fe20008000f00 */
[----:B01-3--:R-:W-:Y:S10]  /*104d0*/  ENDCOLLECTIVE ;  /* 0x000000000000791b */ /* 0x00bff40003800000 */
.L_x_380:
[----:B------:R-:W-:Y:S05]  /*104e0*/  BSYNC B1 ;  /* 0x0000000000017941 */ /* 0x000fea0003800000 */
.L_x_379:
[----:B------:R-:W-:Y:S05]  /*104f0*/  BRA `(.L_x_381) ;  /* 0xffffffdc00707947 */ /* 0x000fea000383ffff */
.L_x_305:
[----:B-1----:R1:W2:Y:S02]  /*10500*/  SYNCS.PHASECHK.TRANS64.TRYWAIT P0, [R5+URZ], R4 ;  /* 0x00000004050075a7 */ /* 0x0022a4000800017f */
[----:B--2---:R-:W-:Y:S05]  /*10510*/  @!P0 NANOSLEEP.SYNCS 0x989680 ;  /* 0x009896800000895d */ /* 0x004fea0003900000 */
[----:B------:R-:W2:Y:S02]  /*10520*/  @!P0 SYNCS.PHASECHK.TRANS64 P0, [R5+URZ], R4 ;  /* 0x00000004050085a7 */ /* 0x000ea4000800007f */
[----:B--2---:R-:W-:Y:S05]  /*10530*/  @!P0 BRA `(.L_x_305) ;  /* 0xfffffffc00f08947 */ /* 0x004fea000383ffff */
[----:B------:R-:W-:Y:S05]  /*10540*/  BRA `(.L_x_382) ;  /* 0xffffffdc00a47947 */ /* 0x000fea000383ffff */
.L_x_306:
[----:B--2---:R2:W4:Y:S02]  /*10550*/  SYNCS.PHASECHK.TRANS64.TRYWAIT P0, [R3+URZ], R2 ;  /* 0x00000002030075a7 */ /* 0x004524000800017f */
[----:B----4-:R-:W-:Y:S05]  /*10560*/  @!P0 NANOSLEEP.SYNCS 0x989680 ;  /* 0x009896800000895d */ /* 0x010fea0003900000 */
[----:B------:R-:W4:Y:S02]  /*10570*/  @!P0 SYNCS.PHASECHK.TRANS64 P0, [R3+URZ], R2 ;  /* 0x00000002030085a7 */ /* 0x000f24000800007f */
[----:B----4-:R-:W-:Y:S05]  /*10580*/  @!P0 BRA `(.L_x_306) ;  /* 0xfffffffc00f08947 */ /* 0x010fea000383ffff */
[----:B------:R-:W-:Y:S05]  /*10590*/  BRA `(.L_x_383) ;  /* 0xffffffdc00987947 */ /* 0x000fea000383ffff */
.L_x_308:
[----:B----4-:R4:W0:Y:S02]  /*105a0*/  SYNCS.PHASECHK.TRANS64.TRYWAIT P0, [R23+URZ], R4 ;  /* 0x00000004170075a7 */ /* 0x010824000800017f */
[----:B0-----:R-:W-:Y:S05]  /*105b0*/  @!P0 NANOSLEEP.SYNCS 0x989680 ;  /* 0x009896800000895d */ /* 0x001fea0003900000 */
[----:B------:R-:W0:Y:S02]  /*105c0*/  @!P0 SYNCS.PHASECHK.TRANS64 P0, [R23+URZ], R4 ;  /* 0x00000004170085a7 */ /* 0x000e24000800007f */
[----:B0-----:R-:W-:Y:S05]  /*105d0*/  @!P0 BRA `(.L_x_308) ;  /* 0xfffffffc00f08947 */ /* 0x001fea000383ffff */
[----:B------:R-:W-:Y:S05]  /*105e0*/  BRA `(.L_x_384) ;  /* 0xffffffdc009c7947 */ /* 0x000fea000383ffff */
.L_x_385:
        /* <DEDUP_REMOVED lines=9> */
.L_x_2642:


//--------------------- .text._ZN7cutlass13device_kernelIN5flash11enable_sm90INS1_16FlashAttnFwdSm90INS1_25CollectiveMainloopFwdSm90ILi2EN4cute5tupleIJNS5_1CILi1EEES8_S8_EEENS6_IJNS7_ILi192EEESA_NS7_ILi64EEEEEELi64ENS_10bfloat16_tEfNS_4arch4Sm90ELb0ELb0ELb0ELb1ELb0ELb1ELb0ELb0ELb1ELb1ELb0ELb0EEENS1_21CollectiveEpilogueFwdINS6_IJSA_SB_SA_EEES9_SD_SF_Li384ELb1ELb1ELb0ELb0EEENS1_36VarlenDynamicPersistentTileSchedulerILi192ELi192ELi384ELi128ELb0ELb1ELb1ELb0ELb1ELb1EEEEEEEEEvNT_6ParamsE --------------------------
	.section	.text._ZN7cutlass13device_kernelIN5flash11enable_sm90INS1_16FlashAttnFwdSm90INS1_25CollectiveMainloopFwdSm90ILi2EN4cute5tupleIJNS5_1CILi1EEES8_S8_EEENS6_IJNS7_ILi192EEESA_NS7_ILi64EEEEEELi64ENS_10bfloat16_tEfNS_4arch4Sm90ELb0ELb0ELb0ELb1ELb0ELb1ELb0ELb0ELb1ELb1ELb0ELb0EEENS1_21CollectiveEpilogueFwdINS6_IJSA_SB_SA_EEES9_SD_SF_Li384ELb1ELb1ELb0ELb0EEENS1_36VarlenDynamicPersistentTileSchedulerILi192ELi192ELi384ELi128ELb0ELb1ELb1ELb0ELb1ELb1EEEEEEEEEvNT_6ParamsE,"ax",@progbits
	.align	128
.text._ZN7cutlass13device_kernelIN5flash11enable_sm90INS1_16FlashAttnFwdSm90INS1_25CollectiveMainloopFwdSm90ILi2EN4cute5tupleIJNS5_1CILi1EEES8_S8_EEENS6_IJNS7_ILi192EEESA_NS7_ILi64EEEEEELi64ENS_10bfloat16_tEfNS_4arch4Sm90ELb0ELb0ELb0ELb1ELb0ELb1ELb0ELb0ELb1ELb1ELb0ELb0EEENS1_21CollectiveEpilogueFwdINS6_IJSA_SB_SA_EEES9_SD_SF_Li384ELb1ELb1ELb0ELb0EEENS1_36VarlenDynamicPersistentTileSchedulerILi192ELi192ELi384ELi128ELb0ELb1ELb1ELb0ELb1ELb1EEEEEEEEEvNT_6ParamsE:
        .type           _ZN7cutlass13device_kernelIN5flash11enable_sm90INS1_16FlashAttnFwdSm90INS1_25CollectiveMainloopFwdSm90ILi2EN4cute5tupleIJNS5_1CILi1EEES8_S8_EEENS6_IJNS7_ILi192EEESA_NS7_ILi64EEEEEELi64ENS_10bfloat16_tEfNS_4arch4Sm90ELb0ELb0ELb0ELb1ELb0ELb1ELb0ELb0ELb1ELb1ELb0ELb0EEENS1_21CollectiveEpilogueFwdINS6_IJSA_SB_SA_EEES9_SD_SF_Li384ELb1ELb1ELb0ELb0EEENS1_36VarlenDynamicPersistentTileSchedulerILi192ELi192ELi384ELi128ELb0ELb1ELb1ELb0ELb1ELb1EEEEEEEEEvNT_6ParamsE,@function
        .size           _ZN7cutlass13device_kernelIN5flash11enable_sm90INS1_16FlashAttnFwdSm90INS1_25CollectiveMainloopFwdSm90ILi2EN4cute5tupleIJNS5_1CILi1EEES8_S8_EEENS6_IJNS7_ILi192EEESA_NS7_ILi64EEEEEELi64ENS_10bfloat16_tEfNS_4arch4Sm90ELb0ELb0ELb0ELb1ELb0ELb1ELb0ELb0ELb1ELb1ELb0ELb0EEENS1_21CollectiveEpilogueFwdINS6_IJSA_SB_SA_EEES9_SD_SF_Li384ELb1ELb1ELb0ELb0EEENS1_36VarlenDynamicPersistentTileSchedulerILi192ELi192ELi384ELi128ELb0ELb1ELb1ELb0ELb1ELb1EEEEEEEEEvNT_6ParamsE,(.L_x_2643 - _ZN7cutlass13device_kernelIN5flash11enable_sm90INS1_16FlashAttnFwdSm90INS1_25CollectiveMainloopFwdSm90ILi2EN4cute5tupleIJNS5_1CILi1EEES8_S8_EEENS6_IJNS7_ILi192EEESA_NS7_ILi64EEEEEELi64ENS_10bfloat16_tEfNS_4arch4Sm90ELb0ELb0ELb0ELb1ELb0ELb1ELb0ELb0ELb1ELb1ELb0ELb0EEENS1_21CollectiveEpilogueFwdINS6_IJSA_SB_SA_EEES9_SD_SF_Li384ELb1ELb1ELb0ELb0EEENS1_36VarlenDynamicPersistentTileSchedulerILi192ELi192ELi384ELi128ELb0ELb1ELb1ELb0ELb1ELb1EEEEEEEEEvNT_6ParamsE)
        .other          _ZN7cutlass13device_kernelIN5flash11enable_sm90INS1_16FlashAttnFwdSm90INS1_25CollectiveMainloopFwdSm90ILi2EN4cute5tupleIJNS5_1CILi1EEES8_S8_EEENS6_IJNS7_ILi192EEESA_NS7_ILi64EEEEEELi64ENS_10bfloat16_tEfNS_4arch4Sm90ELb0ELb0ELb0ELb1ELb0ELb1ELb0ELb0ELb1ELb1ELb0ELb0EEENS1_21CollectiveEpilogueFwdINS6_IJSA_SB_SA_EEES9_SD_SF_Li384ELb1ELb1ELb0ELb0EEENS1_36VarlenDynamicPersistentTileSchedulerILi192ELi192ELi384ELi128ELb0ELb1ELb1ELb0ELb1ELb1EEEEEEEEEvNT_6ParamsE,@"STO_CUDA_ENTRY STV_DEFAULT"
_ZN7cutlass13device_kernelIN5flash11enable_sm90INS1_16FlashAttnFwdSm90INS1_25CollectiveMainloopFwdSm90ILi2EN4cute5tupleIJNS5_1CILi1EEES8_S8_EEENS6_IJNS7_ILi192EEESA_NS7_ILi64EEEEEELi64ENS_10bfloat16_tEfNS_4arch4Sm90ELb0ELb0ELb0ELb1ELb0ELb1ELb0ELb0ELb1ELb1ELb0ELb0EEENS1_21CollectiveEpilogueFwdINS6_IJSA_SB_SA_EEES9_SD_SF_Li384ELb1ELb1ELb0ELb0EEENS1_36VarlenDynamicPersistentTileSchedulerILi192ELi192ELi384ELi128ELb0ELb1ELb1ELb0ELb1ELb1EEEEEEEEEvNT_6ParamsE:
[----:B------:R-:W0:Y:S02]  /*0000*/  LDC R1, c[0x0][0x28] ;  /* 0x00000a00ff017b82 */ /* 0x000e240000000800 */
[----:B0-----:R-:W-:Y:S01]  /*0010*/  VIADD R1, R1, 0xffffff80 ;  /* 0xffffff8001017836 */ /* 0x001fe20000000000 */
[----:B------:R-:W0:Y:S01]  /*0020*/  S2R R3, SR_TID.X ;  /* 0x0000000000037919 */ /* 0x000e220000002100 */
[----:B------:R-:W-:Y:S01]  /*0030*/  ELECT P0, URZ, PT ;  /* 0x00000000003f782f */ /* 0x000fe20003800000 */
[----:B------:R-:W-:Y:S01]  /*0040*/  BSSY B0, `(.L_x_386) ;  /* 0x0000013000007945 */ /* 0x000fe20003800000 */
[----:B0-----:R-:W-:-:S05]  /*0050*/  SHF.R.U32.HI R0, RZ, 0x5, R3 ;  /* 0x00000005ff007819 */ /* 0x001fca0000011603 */
[----:B------:R-:W0:Y:S02]  /*0060*/  SHFL.IDX PT, R2, R0, RZ, 0x1f ;  /* 0x00001fff00027589 */ /* 0x000e2400000e0000 */
[----:B0-----:R-:W-:-:S13]  /*0070*/  ISETP.EQ.AND P0, PT, R2, RZ, P0 ;  /* 0x000000ff0200720c */ /* 0x001fda0000702270 */
[----:B------:R-:W-:Y:S05]  /*0080*/  @!P0 BRA `(.L_x_387) ;  /* 0x0000000000388947 */ /* 0x000fea0003800000 */
[----:B------:R-:W-:Y:S02]  /*0090*/  ULDC.64 UR4, c[0x0][0x198] ;  /* 0x0000660000047ab9 */ /* 0x000fe40000000a00 */
[----:B------:R-:W-:Y:S02]  /*00a0*/  UIADD3 UR6, UP0, UR4, 0x370, URZ ;  /* 0x0000037004067890 */ /* 0x000fe4000ff1e03f */
[----:B------:R-:W-:Y:S02]  /*00b0*/  UIADD3 UR8, UP1, UR4, 0x470, URZ ;  /* 0x0000047004087890 */ /* 0x000fe4000ff3e03f */
[----:B------:R-:W-:Y:S02]  /*00c0*/  UIADD3 UR10, UP2, UR4, 0x570, URZ ;  /* 0x00000570040a7890 */ /* 0x000fe4000ff5e03f */
[----:B------:R-:W-:Y:S02]  /*00d0*/  UIADD3 UR4, UP3, UR4, 0x670, URZ ;  /* 0x0000067004047890 */ /* 0x000fe4000ff7e03f */
[----:B------:R-:W-:-:S02]  /*00e0*/  UIADD3.X UR7, URZ, UR5, URZ, UP0, !UPT ;  /* 0x000000053f077290 */ /* 0x000fc400087fe43f */
[----:B------:R-:W-:Y:S02]  /*00f0*/  UIADD3.X UR9, URZ, UR5, URZ, UP1, !UPT ;  /* 0x000000053f097290 */ /* 0x000fe40008ffe43f */
[----:B------:R-:W-:Y:S02]  /*0100*/  UIADD3.X UR11, URZ, UR5, URZ, UP2, !UPT ;  /* 0x000000053f0b7290 */ /* 0x000fe400097fe43f */
[----:B------:R-:W-:-:S03]  /*0110*/  UIADD3.X UR5, URZ, UR5, URZ, UP3, !UPT ;  /* 0x000000053f057290 */ /* 0x000fc60009ffe43f */
[----:B------:R0:W-:Y:S02]  /*0120*/  UTMACCTL.PF [UR6] ;  /* 0x00000000060079b9 */ /* 0x0001e40008040000 */
[----:B------:R0:W-:Y:S02]  /*0130*/  UTMACCTL.PF [UR8] ;  /* 0x00000000080079b9 */ /* 0x0001e40008040000 */
[----:B------:R0:W-:Y:S02]  /*0140*/  UTMACCTL.PF [UR10] ;  /* 0x000000000a0079b9 */ /* 0x0001e40008040000 */
[----:B------:R0:W-:Y:S02]  /*0150*/  UTMACCTL.PF [UR4] ;  /* 0x00000000040079b9 */ /* 0x0001e40008040000 */
[----:B0-----:R-:W-:Y:S01]  /*0160*/  NOP ;  /* 0x0000000000007918 */ /* 0x001fe20000000000 */
.L_x_387:
[----:B------:R-:W-:Y:S05]  /*0170*/  BSYNC B0 ;  /* 0x0000000000007941 */ /* 0x000fea0003800000 */
.L_x_386:
[----:B------:R-:W-:Y:S01]  /*0180*/  VOTEU.ANY UP0, P0 ;  /* 0x00000000003f7886 */ /* 0x000fe20000000100 */
[----:B------:R-:W0:Y:S01]  /*0190*/  SHFL.IDX PT, R2, R0, RZ, 0x1f ;  /* 0x00001fff00027589 */ /* 0x000e2200000e0000 */
[----:B------:R-:W-:Y:S01]  /*01a0*/  UMOV UR4, 0x80 ;  /* 0x0000008000047882 */ /* 0x000fe20000000000 */
[----:B------:R-:W-:Y:S01]  /*01b0*/  UMOV UR7, 0x180 ;  /* 0x0000018000077882 */ /* 0x000fe20000000000 */
[----:B------:R-:W-:Y:S01]  /*01c0*/  SHF.R.U32.HI R3, RZ, 0x7, R3 ;  /* 0x00000007ff037819 */ /* 0x000fe20000011603 */
[----:B------:R-:W1:Y:S01]  /*01d0*/  @UP0 S2UR UR8, SR_CgaCtaId ;  /* 0x00000000000809c3 */ /* 0x000e620000008800 */
[----:B------:R-:W-:Y:S01]  /*01e0*/  @UP0 UMOV UR6, 0x400 ;  /* 0x0000040000060882 */ /* 0x000fe20000000000 */
[----:B------:R-:W-:-:S04]  /*01f0*/  @UP0 UIADD3 UR4, -UR4, 0x100000, URZ ;  /* 0x0010000004040890 */ /* 0x000fc8000fffe13f */
[----:B------:R-:W-:Y:S02]  /*0200*/  @UP0 USHF.L.U32 UR5, UR4, 0xb, URZ ;  /* 0x0000000b04050899 */ /* 0x000fe4000800063f */
[----:B------:R-:W-:Y:S01]  /*0210*/  @UP0 USHF.L.U32 UR4, UR4, 0x1, URZ ;  /* 0x0000000104040899 */ /* 0x000fe2000800063f */
[----:B------:R-:W-:Y:S01]  /*0220*/  VOTEU.ANY UP1, P0 ;  /* 0x00000000003f7886 */ /* 0x000fe20000020100 */
[----:B0-----:R-:W-:Y:S02]  /*0230*/  ISETP.NE.AND P1, PT, R2, RZ, PT ;  /* 0x000000ff0200720c */ /* 0x001fe40003f25270 */
[----:B------:R0:W2:Y:S01]  /*0240*/  SHFL.IDX PT, R2, R3, RZ, 0x1f ;  /* 0x00001fff03027589 */ /* 0x0000a200000e0000 */
[----:B-1----:R-:W-:Y:S02]  /*0250*/  @UP0 ULEA UR8, UR8, UR6, 0x18 ;  /* 0x0000000608080291 */ /* 0x002fe4000f8ec03f */
[----:B------:R-:W-:-:S04]  /*0260*/  @UP0 UIADD3 UR6, -UR7, 0x100000, URZ ;  /* 0x0010000007060890 */ /* 0x000fc8000fffe13f */
[----:B------:R-:W-:Y:S02]  /*0270*/  @UP0 USHF.L.U32 UR7, UR6, 0xb, URZ ;  /* 0x0000000b06070899 */ /* 0x000fe4000800063f */
[----:B------:R-:W-:Y:S01]  /*0280*/  @UP0 USHF.L.U32 UR6, UR6, 0x1, URZ ;  /* 0x0000000106060899 */ /* 0x000fe2000800063f */
[----:B------:R-:W-:Y:S01]  /*0290*/  VOTEU.ANY UP0, P0 ;  /* 0x00000000003f7886 */ /* 0x000fe20000000100 */
[----:B------:R-:W1:Y:S04]  /*02a0*/  FENCE.VIEW.ASYNC.S ;  /* 0x00000000000073c6 */ /* 0x000e680000000000 */
[----:B-1----:R0:W1:Y:S06]  /*02b0*/  @UP0 SYNCS.EXCH.64 URZ, [UR8+0x30800], UR4 ;  /* 0x03080004083f05b2 */ /* 0x00206c0008000100 */
[----:B------:R0:W3:Y:S02]  /*02c0*/  @UP1 SYNCS.EXCH.64 URZ, [UR8+0x30820], UR6 ;  /* 0x03082006083f15b2 */ /* 0x0000e40008000100 */
[----:B0-----:R-:W-:Y:S05]  /*02d0*/  @P1 BRA `(.L_x_388) ;  /* 0x0000000000481947 */ /* 0x001fea0003800000 */
[----:B------:R-:W0:Y:S01]  /*02e0*/  S2UR UR5, SR_CgaCtaId ;  /* 0x00000000000579c3 */ /* 0x000e220000008800 */
        /* <DEDUP_REMOVED lines=15> */
[----:B------:R0:W0:Y:S01]  /*03e0*/  SYNCS.EXCH.64 URZ, [UR8+0x30848], UR6 ;  /* 0x03084806083f75b2 */ /* 0x0000220008000100 */
[----:B------:R-:W-:Y:S01]  /*03f0*/  NOP ;  /* 0x0000000000007918 */ /* 0x000fe20000000000 */
.L_x_388:
[----:B------:R-:W5:Y:S01]  /*0400*/  SHFL.IDX PT, R3, R0, RZ, 0x1f ;  /* 0x00001fff00037589 */ /* 0x000f6200000e0000 */
[----:B------:R-:W-:Y:S01]  /*0410*/  NOP ;  /* 0x0000000000007918 */ /* 0x000fe20000000000 */
[----:B-----5:R-:W-:-:S13]  /*0420*/  ISETP.NE.AND P0, PT, R3, RZ, PT ;  /* 0x000000ff0300720c */ /* 0x020fda0003f05270 */
        /* <DEDUP_REMOVED lines=17> */
[----:B------:R0:W0:Y:S01]  /*0540*/  SYNCS.EXCH.64 URZ, [UR8+0x30868], UR6 ;  /* 0x03086806083f75b2 */ /* 0x0000220008000100 */
[----:B------:R-:W-:Y:S01]  /*0550*/  NOP ;  /* 0x0000000000007918 */ /* 0x000fe20000000000 */
.L_x_389:
[----:B------:R-:W5:Y:S01]  /*0560*/  SHFL.IDX PT, R3, R0, RZ, 0x1f ;  /* 0x00001fff00037589 */ /* 0x000f6200000e0000 */
[----:B------:R-:W-:Y:S01]  /*0570*/  NOP ;  /* 0x0000000000007918 */ /* 0x000fe20000000000 */
[----:B-----5:R-:W-:-:S13]  /*0580*/  ISETP.NE.AND P0, PT, R3, RZ, PT ;  /* 0x000000ff0300720c */ /* 0x020fda0003f05270 */
        /* <DEDUP_REMOVED lines=13> */
[----:B------:R0:W0:Y:S01]  /*0660*/  SYNCS.EXCH.64 URZ, [UR6+0x30888], UR4 ;  /* 0x03088804063f75b2 */ /* 0x0000220008000100 */
[----:B------:R-:W-:Y:S01]  /*0670*/  NOP ;  /* 0x0000000000007918 */ /* 0x000fe20000000000 */
.L_x_390:
        /* <DEDUP_REMOVED lines=22> */
.L_x_391:
        /* <DEDUP_REMOVED lines=22> */
.L_x_392:
[----:B--2---:R-:W-:Y:S01]  /*0940*/  ISETP.NE.AND P0, PT, R2, RZ, PT ;  /* 0x000000ff0200720c */ /* 0x004fe20003f05270 */
[----:B------:R-:W-:Y:S01]  /*0950*/  IMAD.MOV.U32 R2, RZ, RZ, 0x1 ;  /* 0x00000001ff027424 */ /* 0x000fe200078e00ff */
[----:B------:R-:W-:Y:S01]  /*0960*/  NOP ;  /* 0x0000000000007918 */ /* 0x000fe20000000000 */
[----:B------:R-:W-:Y:S01]  /*0970*/  ULDC.64 UR56, c[0x0][0x208] ;  /* 0x0000820000387ab9 */ /* 0x000fe20000000a00 */
[----:B------:R-:W-:Y:S02]  /*0980*/  BSSY B9, `(.L_x_393) ;  /* 0x00015e6000097945 */ /* 0x000fe40003800000 */
[----:B------:R-:W-:-:S05]  /*0990*/  SEL R2, R2, 0x2, !P0 ;  /* 0x0000000202027807 */ /* 0x000fca0004000000 */
[----:B------:R2:W-:Y:S01]  /*09a0*/  STL [R1+0x4c], R2 ;  /* 0x00004c0201007387 */ /* 0x0005e20000100800 */
[----:B01-34-:R-:W-:Y:S06]  /*09b0*/  BAR.SYNC.DEFER_BLOCKING 0x0 ;  /* 0x0000000000007b1d */ /* 0x01bfec0000010000 */
[----:B------:R-:W-:Y:S05]  /*09c0*/  @!P0 BRA `(.L_x_394) ;  /* 0x000000fc000c8947 */ /* 0x000fea0003800000 */
.L_x_395:
[----:B------:R-:W-:-:S08]  /*09d0*/  NOP ;  /* 0x0000000000007918 */ /* 0x000fd00000000000 */
[----:B------:R-:W0:Y:S02]  /*09e0*/  USETMAXREG.TRY_ALLOC.CTAPOOL UP0, 0xa0 ;  /* 0x000000a0000079c8 */ /* 0x000e240008000600 */
[----:B0-----:R-:W-:-:S13]  /*09f0*/  PLOP3.LUT P0, PT, PT, PT, UP0, 0x80, 0x0 ;  /* 0x000000000000781c */ /* 0x001fda0003f0f008 */
[----:B------:R-:W-:Y:S05]  /*0a00*/  @!P0 BRA `(.L_x_395) ;  /* 0xfffffffc00f08947 */ /* 0x000fea000383ffff */
[----:B------:R-:W3:Y:S01]  /*0a10*/  LDL.LU R0, [R1] ;  /* 0x0000000001007983 */ /* 0x000ee20000300800 */
[----:B--2---:R-:W0:Y:S01]  /*0a20*/  S2R R2, SR_TID.X ;  /* 0x0000000000027919 */ /* 0x004e220000002100 */
[----:B------:R-:W1:Y:S01]  /*0a30*/  S2UR UR5, SR_CgaCtaId ;  /* 0x00000000000579c3 */ /* 0x000e620000008800 */
[----:B------:R-:W-:Y:S01]  /*0a40*/  UMOV UR4, 0x400 ;  /* 0x0000040000047882 */ /* 0x000fe20000000000 */
[----:B0-----:R-:W-:-:S06]  /*0a50*/  SHF.R.U32.HI R2, RZ, 0x7, R2 ;  /* 0x00000007ff027819 */ /* 0x001fcc0000011602 */
[----:B------:R-:W-:Y:S06]  /*0a60*/  BAR.ARV 0x8, 0x200 ;  /* 0x0208000000007b1d */ /* 0x000fec0000002000 */
[----:B------:R-:W-:-:S13]  /*0a70*/  ISETP.NE.AND P0, PT, R2, 0x1, PT ;  /* 0x000000010200780c */ /* 0x000fda0003f05270 */
[----:B------:R-:W-:Y:S08]  /*0a80*/  @!P0 BAR.ARV 0x9, 0x100 ;  /* 0x0244000000008b1d */ /* 0x000ff00000002000 */
[----:B------:R-:W-:Y:S01]  /*0a90*/  BAR.SYNC.DEFER_BLOCKING 0x5, 0x200 ;  /* 0x0148000000007b1d */ /* 0x000fe20000010000 */
[----:B-1----:R-:W-:-:S06]  /*0aa0*/  ULEA UR4, UR5, UR4, 0x18 ;  /* 0x0000000405047291 */ /* 0x002fcc000f8ec03f */
[----:B------:R-:W-:Y:S01]  /*0ab0*/  IMAD.U32 R2, RZ, RZ, UR4 ;  /* 0x00000004ff027e24 */ /* 0x000fe2000f8e00ff */
[----:B------:R-:W-:-:S04]  /*0ac0*/  ULDC UR4, c[0x0][0xc3c] ;  /* 0x00030f0000047ab9 */ /* 0x000fc80000000800 */
[----:B------:R-:W0:Y:S01]  /*0ad0*/  LDS.128 R32, [R2+0x308d0] ;  /* 0x0308d00002207984 */ /* 0x000e220000000c00 */
[----:B------:R-:W-:Y:S06]  /*0ae0*/  BAR.ARV 0x4, 0x200 ;  /* 0x0108000000007b1d */ /* 0x000fec0000002000 */
[----:B---3--:R-:W-:-:S04]  /*0af0*/  LOP3.LUT R0, R0, 0xffffffef, RZ, 0xc0, !PT ;  /* 0xffffffef00007812 */ /* 0x008fc800078ec0ff */
[----:B------:R-:W-:-:S05]  /*0b00*/  @P0 LOP3.LUT R0, R0, 0x10, RZ, 0xfc, !PT ;  /* 0x0000001000000812 */ /* 0x000fca00078efcff */
[----:B------:R1:W-:Y:S01]  /*0b10*/  STL [R1], R0 ;  /* 0x0000000001007387 */ /* 0x0003e20000100800 */
[----:B0-----:R-:W-:-:S13]  /*0b20*/  ISETP.GE.AND P0, PT, R35, UR4, PT ;  /* 0x0000000423007c0c */ /* 0x001fda000bf06270 */
[----:B-1----:R-:W-:Y:S05]  /*0b30*/  @P0 BRA `(.L_x_396) ;  /* 0x0000015c00280947 */ /* 0x002fea0003800000 */
[----:B------:R-:W2:Y:S01]  /*0b40*/  LDL.LU R14, [R1+0x4c] ;  /* 0x00004c00010e7983 */ /* 0x000ea20000300800 */
[----:B------:R-:W0:Y:S02]  /*0b50*/  S2R R0, SR_TID.X ;  /* 0x0000000000007919 */ /* 0x000e240000002100 */
[----:B0-----:R-:W-:-:S05]  /*0b60*/  VIADD R13, R0, 0xffffff80 ;  /* 0xffffff80000d7836 */ /* 0x001fca0000000000 */
[----:B------:R-:W-:-:S04]  /*0b70*/  SHF.R.S32.HI R0, RZ, 0x1f, R13 ;  /* 0x0000001fff007819 */ /* 0x000fc8000001140d */
[----:B------:R-:W-:-:S04]  /*0b80*/  LEA.HI R3, R0, R13, RZ, 0x7 ;  /* 0x0000000d00037211 */ /* 0x000fc800078f38ff */
[----:B------:R-:W-:-:S05]  /*0b90*/  LOP3.LUT R4, R3, 0xffffff80, RZ, 0xc0, !PT ;  /* 0xffffff8003047812 */ /* 0x000fca00078ec0ff */
[----:B------:R-:W-:-:S05]  /*0ba0*/  IMAD.IADD R16, R13, 0x1, -R4 ;  /* 0x000000010d107824 */ /* 0x000fca00078e0a04 */
[----:B------:R-:W-:-:S04]  /*0bb0*/  SHF.R.S32.HI R9, RZ, 0x1f, R16 ;  /* 0x0000001fff097819 */ /* 0x000fc80000011410 */
[----:B------:R-:W-:Y:S02]  /*0bc0*/  LEA.HI R10, R9, R16, RZ, 0x2 ;  /* 0x00000010090a7211 */ /* 0x000fe400078f10ff */
[----:B------:R-:W-:Y:S02]  /*0bd0*/  LEA.HI R4, R0, R13, RZ, 0x4 ;  /* 0x0000000d00047211 */ /* 0x000fe400078f20ff */
[--C-:B------:R-:W-:Y:S02]  /*0be0*/  SHF.R.S32.HI R8, RZ, 0x2, R10.reuse ;  /* 0x00000002ff087819 */ /* 0x100fe4000001140a */
[----:B------:R-:W-:Y:S02]  /*0bf0*/  SHF.R.S32.HI R7, RZ, 0x1f, R10 ;  /* 0x0000001fff077819 */ /* 0x000fe4000001140a */
[----:B------:R-:W-:Y:S02]  /*0c00*/  LOP3.LUT R5, R4, 0xfffffff0, RZ, 0xc0, !PT ;  /* 0xfffffff004057812 */ /* 0x000fe400078ec0ff */
[----:B------:R-:W-:-:S03]  /*0c10*/  LEA.HI R7, R7, R8, RZ, 0x3 ;  /* 0x0000000807077211 */ /* 0x000fc600078f18ff */
[----:B------:R-:W-:Y:S01]  /*0c20*/  IMAD.IADD R5, R13, 0x1, -R5 ;  /* 0x000000010d057824 */ /* 0x000fe200078e0a05 */
[----:B------:R-:W-:Y:S02]  /*0c30*/  LOP3.LUT R11, R7, 0xfffffff8, RZ, 0xc0, !PT ;  /* 0xfffffff8070b7812 */ /* 0x000fe400078ec0ff */
[----:B------:R-:W-:Y:S02]  /*0c40*/  SHF.R.S32.HI R7, RZ, 0x4, R4 ;  /* 0x00000004ff077819 */ /* 0x000fe40000011404 */
[----:B------:R-:W-:Y:S01]  /*0c50*/  SHF.R.S32.HI R6, RZ, 0x1f, R5 ;  /* 0x0000001fff067819 */ /* 0x000fe20000011405 */
[----:B------:R-:W-:Y:S01]  /*0c60*/  IMAD.IADD R12, R8, 0x1, -R11 ;  /* 0x00000001080c7824 */ /* 0x000fe200078e0a0b */
[----:B------:R-:W-:Y:S02]  /*0c70*/  LEA.HI R8, R0, R13, RZ, 0x5 ;  /* 0x0000000d00087211 */ /* 0x000fe400078f28ff */
[----:B------:R-:W-:Y:S02]  /*0c80*/  LEA.HI R4, R4, R7, RZ, 0x1 ;  /* 0x0000000704047211 */ /* 0x000fe400078f08ff */
[----:B------:R-:W-:-:S02]  /*0c90*/  LEA.HI R6, R6, R5, RZ, 0x3 ;  /* 0x0000000506067211 */ /* 0x000fc400078f18ff */
[----:B------:R-:W-:Y:S02]  /*0ca0*/  SHF.R.S32.HI R18, RZ, 0x5, R8 ;  /* 0x00000005ff127819 */ /* 0x000fe40000011408 */
[----:B------:R-:W-:Y:S02]  /*0cb0*/  LOP3.LUT R8, R4, 0x1ffffffe, RZ, 0xc0, !PT ;  /* 0x1ffffffe04087812 */ /* 0x000fe400078ec0ff */
[----:B------:R-:W-:Y:S02]  /*0cc0*/  LOP3.LUT R4, R6, 0xfffffff8, RZ, 0xc0, !PT ;  /* 0xfffffff806047812 */ /* 0x000fe400078ec0ff */
[----:B------:R-:W-:Y:S01]  /*0cd0*/  LOP3.LUT R10, R10, 0x7ffffffc, RZ, 0xc0, !PT ;  /* 0x7ffffffc0a0a7812 */ /* 0x000fe200078ec0ff */
[----:B------:R-:W-:Y:S02]  /*0ce0*/  IMAD.IADD R8, R7, 0x1, -R8 ;  /* 0x0000000107087824 */ /* 0x000fe400078e0a08 */
[----:B------:R-:W-:Y:S02]  /*0cf0*/  IMAD.SHL.U32 R7, R18, 0x400, RZ ;  /* 0x0000040012077824 */ /* 0x000fe400078e00ff */
[C---:B------:R-:W-:Y:S01]  /*0d00*/  IMAD.IADD R4, R5.reuse, 0x1, -R4 ;  /* 0x0000000105047824 */ /* 0x040fe200078e0a04 */
[----:B------:R-:W-:Y:S01]  /*0d10*/  SHF.R.S32.HI R15, RZ, 0x7, R3 ;  /* 0x00000007ff0f7819 */ /* 0x000fe20000011403 */
[----:B------:R-:W-:-:S02]  /*0d20*/  IMAD R5, R5, 0x40, R7 ;  /* 0x0000004005057824 */ /* 0x000fc400078e0207 */
[----:B------:R-:W-:Y:S01]  /*0d30*/  IMAD.SHL.U32 R8, R8, 0x8, RZ ;  /* 0x0000000808087824 */ /* 0x000fe200078e00ff */
[----:B------:R-:W-:Y:S01]  /*0d40*/  LEA.HI R9, R9, R16, RZ, 0x5 ;  /* 0x0000001009097211 */ /* 0x000fe200078f28ff */
[----:B------:R-:W-:Y:S01]  /*0d50*/  IMAD.SHL.U32 R3, R4, 0x40, RZ ;  /* 0x0000004004037824 */ /* 0x000fe200078e00ff */
[----:B------:R-:W-:Y:S01]  /*0d60*/  LEA.HI R0, R0, R13, RZ, 0x2 ;  /* 0x0000000d00007211 */ /* 0x000fe200078f10ff */
[----:B------:R-:W-:Y:S02]  /*0d70*/  IMAD.MOV.U32 R11, RZ, RZ, -0x2 ;  /* 0xfffffffeff0b7424 */ /* 0x000fe400078e00ff */
[----:B------:R-:W-:Y:S01]  /*0d80*/  IMAD.IADD R10, R16, 0x1, -R10 ;  /* 0x00000001100a7824 */ /* 0x000fe200078e0a0a */
[----:B------:R-:W-:Y:S01]  /*0d90*/  R2P PR, R4, 0x6 ;  /* 0x0000000604007804 */ /* 0x000fe20000000000 */
[----:B------:R-:W-:Y:S01]  /*0da0*/  IMAD.IADD R5, R8, 0x1, R5 ;  /* 0x0000000108057824 */ /* 0x000fe200078e0205 */
[----:B------:R-:W-:Y:S01]  /*0db0*/  SHF.R.S32.HI R9, RZ, 0x5, R9 ;  /* 0x00000005ff097819 */ /* 0x000fe20000011409 */
[----:B------:R-:W-:Y:S01]  /*0dc0*/  IMAD R4, R10, R11, 0xc0 ;  /* 0x000000c00a047424 */ /* 0x000fe200078e020b */
[----:B------:R-:W-:-:S02]  /*0dd0*/  LOP3.LUT R3, R3, 0x1c0, RZ, 0xc0, !PT ;  /* 0x000001c003037812 */ /* 0x000fc400078ec0ff */
[----:B------:R-:W-:Y:S01]  /*0de0*/  SHF.R.S32.HI R18, RZ, 0x2, R0 ;  /* 0x00000002ff127819 */ /* 0x000fe20000011400 */
[----:B------:R-:W-:Y:S01]  /*0df0*/  STL [R1+0x78], R5 ;  /* 0x0000780501007387 */ /* 0x000fe20000100800 */
[----:B------:R-:W-:Y:S01]  /*0e00*/  LOP3.LUT R8, R3, 0x8, R8, 0xf8, !PT ;  /* 0x0000000803087812 */ /* 0x000fe200078ef808 */
[----:B------:R-:W-:Y:S01]  /*0e10*/  IMAD.SHL.U32 R6, R6, 0x40, RZ ;  /* 0x0000004006067824 */ /* 0x000fe200078e00ff */
[----:B------:R-:W-:Y:S01]  /*0e20*/  SHF.R.U32.HI R3, RZ, 0x3, R3 ;  /* 0x00000003ff037819 */ /* 0x000fe20000011603 */
[----:B------:R0:W-:Y:S01]  /*0e30*/  STL [R1+0x70], R4 ;  /* 0x0000700401007387 */ /* 0x0001e20000100800 */
[----:B------:R-:W-:Y:S02]  /*0e40*/  IMAD R12, R9, 0x10, R12 ;  /* 0x00000010090c7824 */ /* 0x000fe400078e020c */
[----:B------:R-:W-:Y:S02]  /*0e50*/  VIADD R10, R18, 0x60 ;  /* 0x00000060120a7836 */ /* 0x000fe40000000000 */
[----:B------:R-:W-:Y:S01]  /*0e60*/  IMAD.HI R9, R15, 0x55555556, RZ ;  /* 0x555555560f097827 */ /* 0x000fe200078e02ff */
[----:B------:R-:W-:-:S02]  /*0e70*/  LOP3.LUT R3, R8, R3, RZ, 0x3c, !PT ;  /* 0x0000000308037212 */ /* 0x000fc400078e3cff */
[----:B0-----:R-:W-:Y:S02]  /*0e80*/  LOP3.LUT R4, R0, 0xfffffffc, RZ, 0xc0, !PT ;  /* 0xfffffffc00047812 */ /* 0x001fe400078ec0ff */
[----:B------:R-:W-:Y:S02]  /*0e90*/  LOP3.LUT R6, R6, 0x7ffffe00, RZ, 0xc0, !PT ;  /* 0x7ffffe0006067812 */ /* 0x000fe400078ec0ff */
[----:B------:R-:W-:Y:S01]  /*0ea0*/  SHF.R.S32.HI R5, RZ, 0x1f, R0 ;  /* 0x0000001fff057819 */ /* 0x000fe20000011400 */
[----:B------:R-:W-:Y:S01]  /*0eb0*/  IMAD.IADD R4, R13, 0x1, -R4 ;  /* 0x000000010d047824 */ /* 0x000fe200078e0a04 */
[----:B------:R-:W-:Y:S02]  /*0ec0*/  SHF.R.S32.HI R8, RZ, 0x1f, R10 ;  /* 0x0000001fff087819 */ /* 0x000fe4000001140a */
[----:B------:R-:W-:Y:S02]  /*0ed0*/  LEA.HI R9, R9, R9, RZ, 0x1 ;  /* 0x0000000909097211 */ /* 0x000fe400078f08ff */
[----:B------:R-:W-:-:S02]  /*0ee0*/  IADD3 R3, R3, R6, R7 ;  /* 0x0000000603037210 */ /* 0x000fc40007ffe007 */
[----:B------:R-:W-:Y:S02]  /*0ef0*/  LEA.HI R5, R5, R18, RZ, 0x3 ;  /* 0x0000001205057211 */ /* 0x000fe400078f18ff */
[----:B------:R-:W-:Y:S01]  /*0f00*/  SHF.R.S32.HI R6, RZ, 0x1f, R18 ;  /* 0x0000001fff067819 */ /* 0x000fe20000011412 */
[----:B------:R-:W-:Y:S01]  /*0f10*/  IMAD.SHL.U32 R6, R10, 0x40, RZ ;  /* 0x000000400a067824 */ /* 0x000fe200078e00ff */
[----:B------:R-:W-:Y:S01]  /*0f20*/  LEA.HI R8, R8, R10, RZ, 0x3 ;  /* 0x0000000a08087211 */ /* 0x000fe200078f18ff */
[----:B------:R-:W-:Y:S01]  /*0f30*/  IMAD R9, R9, -0x3, R15 ;  /* 0xfffffffd09097824 */ /* 0x000fe200078e020f */
[C---:B------:R-:W-:Y:S02]  /*0f40*/  LEA.HI R0, R4.reuse, R4, RZ, 0x1 ;  /* 0x0000000404007211 */ /* 0x040fe400078f08ff */
[----:B------:R-:W-:Y:S01]  /*0f50*/  LOP3.LUT R7, R5, 0xfffffff8, RZ, 0xc0, !PT ;  /* 0xfffffff805077812 */ /* 0x000fe200078ec0ff */
[----:B------:R-:W-:Y:S01]  /*0f60*/  IMAD.SHL.U32 R16, R4, 0x8, RZ ;  /* 0x0000000804107824 */ /* 0x000fe200078e00ff */
[----:B------:R-:W-:Y:S01]  /*0f70*/  LOP3.LUT R5, R0, 0x1ffffffe, RZ, 0xc0, !PT ;  /* 0x1ffffffe00057812 */ /* 0x000fe200078ec0ff */
[----:B------:R-:W-:Y:S01]  /*0f80*/  IMAD.SHL.U32 R8, R8, 0x40, RZ ;  /* 0x0000004008087824 */ /* 0x000fe200078e00ff */
[----:B------:R-:W-:Y:S01]  /*0f90*/  LOP3.LUT R0, R6, 0x1c0, RZ, 0xc0, !PT ;  /* 0x000001c006007812 */ /* 0x000fe200078ec0ff */
[----:B------:R-:W-:-:S02]  /*0fa0*/  IMAD R12, R9, 0x40, R12 ;  /* 0x00000040090c7824 */ /* 0x000fc400078e020c */
[----:B------:R-:W-:Y:S01]  /*0fb0*/  IMAD.IADD R7, R18, 0x1, -R7 ;  /* 0x0000000112077824 */ /* 0x000fe200078e0a07 */
[----:B------:R-:W-:Y:S01]  /*0fc0*/  SHF.R.U32.HI R10, RZ, 0x3, R0 ;  /* 0x00000003ff0a7819 */ /* 0x000fe20000011600 */
[----:B------:R-:W-:Y:S01]  /*0fd0*/  IMAD R157, R3, 0x2, R2 ;  /* 0x00000002039d7824 */ /* 0x000fe200078e0202 */
[----:B------:R-:W-:Y:S01]  /*0fe0*/  LOP3.LUT R3, R0, 0x38, R16, 0xf8, !PT ;  /* 0x0000003800037812 */ /* 0x000fe200078ef810 */
[----:B------:R-:W-:Y:S01]  /*0ff0*/  STL [R1+0x6c], R12 ;  /* 0x00006c0c01007387 */ /* 0x000fe20000100800 */
[----:B------:R-:W-:Y:S01]  /*1000*/  LOP3.LUT R6, R8, 0xfffffe00, RZ, 0xc0, !PT ;  /* 0xfffffe0008067812 */ /* 0x000fe200078ec0ff */
[----:B------:R-:W-:Y:S02]  /*1010*/  IMAD.MOV.U32 R9, RZ, RZ, 0x40 ;  /* 0x00000040ff097424 */ /* 0x000fe400078e00ff */
[----:B------:R-:W-:Y:S01]  /*1020*/  STL [R1+0x5c], RZ ;  /* 0x00005cff01007387 */ /* 0x000fe20000100800 */
[----:B------:R-:W-:-:S03]  /*1030*/  VIADD R0, R157, 0x1e800 ;  /* 0x0001e8009d007836 */ /* 0x000fc60000000000 */
[----:B------:R0:W-:Y:S01]  /*1040*/  STL [R1+0x34], R7 ;  /* 0x0000340701007387 */ /* 0x0001e20000100800 */
[C---:B------:R-:W-:Y:S02]  /*1050*/  IMAD.IADD R5, R4.reuse, 0x1, -R5 ;  /* 0x0000000104057824 */ /* 0x040fe400078e0a05 */
[----:B------:R-:W-:Y:S01]  /*1060*/  IMAD.SHL.U32 R22, R4, 0x4, RZ ;  /* 0x0000000404167824 */ /* 0x000fe200078e00ff */
[----:B------:R1:W-:Y:S01]  /*1070*/  STL [R1+0x44], R6 ;  /* 0x0000440601007387 */ /* 0x0003e20000100800 */
[----:B------:R-:W-:Y:S01]  /*1080*/  VIADD R4, R157, 0x1e820 ;  /* 0x0001e8209d047836 */ /* 0x000fe20000000000 */
[----:B0-----:R-:W-:Y:S02]  /*1090*/  LOP3.LUT R7, R6, R3, R10, 0xf6, !PT ;  /* 0x0000000306077212 */ /* 0x001fe400078ef60a */
[----:B------:R-:W-:Y:S01]  /*10a0*/  SEL R3, R9, 0xffffffc0, !P2 ;  /* 0xffffffc009037807 */ /* 0x000fe20005000000 */
[----:B------:R-:W-:Y:S02]  /*10b0*/  @P1 VIADD R4, R0, 0xffffffe0 ;  /* 0xffffffe000041836 */ /* 0x000fe40000000000 */
[----:B-1----:R-:W-:-:S02]  /*10c0*/  IMAD R6, R7, 0x2, R2 ;  /* 0x0000000207067824 */ /* 0x002fc400078e0202 */
[----:B------:R-:W-:Y:S02]  /*10d0*/  IMAD R5, R5, 0x8, R12 ;  /* 0x0000000805057824 */ /* 0x000fe400078e020c */
[----:B------:R-:W-:Y:S01]  /*10e0*/  IMAD.IADD R0, R0, 0x1, R3 ;  /* 0x0000000100007824 */ /* 0x000fe200078e0203 */
[----:B------:R-:W-:Y:S04]  /*10f0*/  STL [R1+0x68], R6 ;  /* 0x0000680601007387 */ /* 0x000fe80000100800 */
[----:B------:R-:W-:Y:S04]  /*1100*/  STL [R1+0x48], R4 ;  /* 0x0000480401007387 */ /* 0x000fe80000100800 */
[----:B------:R0:W-:Y:S04]  /*1110*/  STL [R1+0x74], R5 ;  /* 0x0000740501007387 */ /* 0x0001e80000100800 */
[----:B------:R1:W-:Y:S01]  /*1120*/  STL [R1+0x8], R0 ;  /* 0x0000080001007387 */ /* 0x0003e20000100800 */
[----:B0-----:R-:W-:-:S02]  /*1130*/  IMAD.IADD R5, R3, 0x1, R4 ;  /* 0x0000000103057824 */ /* 0x001fc400078e0204 */
[C---:B------:R-:W-:Y:S01]  /*1140*/  VIADD R3, R4.reuse, 0x6000 ;  /* 0x0000600004037836 */ /* 0x040fe20000000000 */
[----:B-1----:R-:W-:Y:S02]  /*1150*/  IADD3 R0, R4, 0xc000, RZ ;  /* 0x0000c00004007810 */ /* 0x002fe40007ffe0ff */
[----:B------:R0:W-:Y:S04]  /*1160*/  STL [R1+0x4], R5 ;  /* 0x0000040501007387 */ /* 0x0001e80000100800 */
[----:B------:R0:W-:Y:S04]  /*1170*/  STL [R1+0x4c], R0 ;  /* 0x00004c0001007387 */ /* 0x0001e80000100800 */
[----:B------:R0:W-:Y:S01]  /*1180*/  STL [R1+0x50], R3 ;  /* 0x0000500301007387 */ /* 0x0001e20000100800 */
[----:B------:R-:W-:Y:S01]  /*1190*/  IMAD.MOV.U32 R19, RZ, RZ, RZ ;  /* 0x000000ffff137224 */ /* 0x000fe200078e00ff */
[----:B------:R-:W-:Y:S01]  /*11a0*/  CS2R R152, SRZ ;  /* 0x0000000000987805 */ /* 0x000fe2000001ff00 */
[----:B------:R-:W-:-:S02]  /*11b0*/  IMAD.MOV.U32 R156, RZ, RZ, RZ ;  /* 0x000000ffff9c7224 */ /* 0x000fc400078e00ff */
[----:B------:R-:W-:Y:S01]  /*11c0*/  VIADD R154, R22, 0x10 ;  /* 0x00000010169a7836 */ /* 0x000fe20000000000 */
[----:B0-2---:R-:W-:-:S07]  /*11d0*/  LOP3.LUT R155, R14, 0x1, RZ, 0xfc, !PT ;  /* 0x000000010e9b7812 */ /* 0x005fce00078efcff */
.L_x_516:
[----:B0--3-5:R-:W0:Y:S02]  /*11e0*/  LDC.64 R4, c[0x0][0xc88] ;  /* 0x00032200ff047b82 */ /* 0x029e240000000a00 */
[----:B0-----:R-:W-:-:S05]  /*11f0*/  IMAD.WIDE R4, R35, 0x4, R4 ;  /* 0x0000000423047825 */ /* 0x001fca00078e0204 */
[----:B--2---:R-:W2:Y:S01]  /*1200*/  LDG.E R10, desc[UR56][R4.64] ;  /* 0x00000038040a7981 */ /* 0x004ea2000c1e1900 */
[----:B------:R-:W-:Y:S05]  /*1210*/  YIELD ;  /* 0x0000000000007946 */ /* 0x000fea0003800000 */
[----:B------:R-:W-:Y:S01]  /*1220*/  ULDC.64 UR4, c[0x0][0xa28] ;  /* 0x00028a0000047ab9 */ /* 0x000fe20000000a00 */
[----:B------:R-:W-:Y:S01]  /*1230*/  ULDC.64 UR8, c[0x0][0xa18] ;  /* 0x0002860000087ab9 */ /* 0x000fe20000000a00 */
[----:B------:R-:W-:Y:S01]  /*1240*/  ISETP.NE.U32.AND P1, PT, RZ, UR4, PT ;  /* 0x00000004ff007c0c */ /* 0x000fe2000bf25070 */
[----:B------:R-:W-:Y:S01]  /*1250*/  ULDC.64 UR6, c[0x0][0xa08] ;  /* 0x0002820000067ab9 */ /* 0x000fe20000000a00 */
[----:B------:R-:W-:Y:S01]  /*1260*/  IMAD.MOV.U32 R3, RZ, RZ, RZ ;  /* 0x000000ffff037224 */ /* 0x000fe200078e00ff */
[----:B------:R-:W-:Y:S01]  /*1270*/  ISETP.NE.U32.AND P0, PT, RZ, UR6, PT ;  /* 0x00000006ff007c0c */ /* 0x000fe2000bf05070 */
[----:B------:R-:W-:Y:S01]  /*1280*/  IMAD.MOV.U32 R35, RZ, RZ, RZ ;  /* 0x000000ffff237224 */ /* 0x000fe200078e00ff */
[----:B------:R-:W-:-:S02]  /*1290*/  ISETP.NE.AND.EX P1, PT, RZ, UR5, PT, P1 ;  /* 0x00000005ff007c0c */ /* 0x000fc4000bf25310 */
[----:B------:R-:W-:Y:S02]  /*12a0*/  ISETP.NE.AND.EX P0, PT, RZ, UR7, PT, P0 ;  /* 0x00000007ff007c0c */ /* 0x000fe4000bf05300 */
[----:B--2---:R-:W-:Y:S01]  /*12b0*/  SHF.R.S32.HI R0, RZ, 0x1f, R10 ;  /* 0x0000001fff007819 */ /* 0x004fe2000001140a */
[----:B------:R-:W-:-:S08]  /*12c0*/  IMAD.SHL.U32 R32, R10, 0x4, RZ ;  /* 0x000000040a207824 */ /* 0x000fd000078e00ff */
[C---:B------:R-:W-:Y:S01]  /*12d0*/  @P1 LEA R6, P2, R10.reuse, UR4, 0x2 ;  /* 0x000000040a061c11 */ /* 0x040fe2000f8410ff */
[----:B------:R0:W-:Y:S01]  /*12e0*/  STL [R1+0x54], R10 ;  /* 0x0000540a01007387 */ /* 0x0001e20000100800 */
[C-C-:B------:R-:W-:Y:S02]  /*12f0*/  SHF.L.U64.HI R36, R10.reuse, 0x2, R0.reuse ;  /* 0x000000020a247819 */ /* 0x140fe40000010200 */
[----:B------:R-:W-:Y:S02]  /*1300*/  @P1 LEA.HI.X R7, R10, UR5, R0, 0x2, P2 ;  /* 0x000000050a071c11 */ /* 0x000fe400090f1400 */
[----:B------:R-:W-:Y:S01]  /*1310*/  ISETP.NE.U32.AND P2, PT, RZ, UR8, PT ;  /* 0x00000008ff007c0c */ /* 0x000fe2000bf45070 */
[----:B------:R-:W-:Y:S01]  /*1320*/  ULDC UR4, c[0x0][0x288] ;  /* 0x0000a20000047ab9 */ /* 0x000fe20000000800 */
[----:B------:R-:W-:Y:S01]  /*1330*/  IADD3 R8, P3, R32, UR6, RZ ;  /* 0x0000000620087c10 */ /* 0x000fe2000ff7e0ff */
[----:B------:R0:W5:Y:S01]  /*1340*/  @P1 LDG.E R3, desc[UR56][R6.64] ;  /* 0x0000003806031981 */ /* 0x000162000c1e1900 */
[----:B------:R-:W-:Y:S01]  /*1350*/  ISETP.NE.AND.EX P2, PT, RZ, UR9, PT, P2 ;  /* 0x00000009ff007c0c */ /* 0x000fe2000bf45320 */
[----:B------:R-:W-:Y:S01]  /*1360*/  IMAD.U32 R25, RZ, RZ, UR4 ;  /* 0x00000004ff197e24 */ /* 0x000fe2000f8e00ff */
[----:B------:R-:W-:Y:S01]  /*1370*/  IADD3.X R9, R36, UR7, RZ, P3, !PT ;  /* 0x0000000724097c10 */ /* 0x000fe20009ffe4ff */
[----:B------:R-:W-:-:S04]  /*1380*/  ULDC.64 UR4, c[0x0][0x418] ;  /* 0x0001060000047ab9 */ /* 0x000fc80000000a00 */
[----:B------:R0:W5:Y:S06]  /*1390*/  @P0 LDG.E R35, desc[UR56][R8.64] ;  /* 0x0000003808230981 */ /* 0x00016c000c1e1900 */
[----:B------:R-:W-:-:S04]  /*13a0*/  @P2 IADD3 R4, P1, R32, UR8, RZ ;  /* 0x0000000820042c10 */ /* 0x000fc8000ff3e0ff */
[----:B------:R-:W-:-:S05]  /*13b0*/  @P2 IADD3.X R5, R36, UR9, RZ, P1, !PT ;  /* 0x0000000924052c10 */ /* 0x000fca0008ffe4ff */
[----:B------:R0:W5:Y:S01]  /*13c0*/  @P2 LDG.E R25, desc[UR56][R4.64] ;  /* 0x0000003804192981 */ /* 0x000162000c1e1900 */
[----:B------:R-:W-:-:S03]  /*13d0*/  UISETP.NE.U32.AND UP0, UPT, UR4, URZ, UPT ;  /* 0x0000003f0400728c */ /* 0x000fc6000bf05070 */
[----:B------:R-:W-:Y:S01]  /*13e0*/  ULDC UR4, c[0x0][0x424] ;  /* 0x0001090000047ab9 */ /* 0x000fe20000000800 */
[----:B------:R-:W-:-:S03]  /*13f0*/  UISETP.NE.AND.EX UP0, UPT, UR5, URZ, UPT, UP0 ;  /* 0x0000003f0500728c */ /* 0x000fc6000bf05300 */
[----:B------:R-:W-:Y:S01]  /*1400*/  ULDC UR5, c[0x0][0x2f0] ;  /* 0x0000bc0000057ab9 */ /* 0x000fe20000000800 */
[----:B------:R-:W-:-:S04]  /*1410*/  USEL UR4, UR4, 0x1, UP0 ;  /* 0x0000000104047887 */ /* 0x000fc80008000000 */
[----:B------:R-:W-:-:S03]  /*1420*/  UIMAD UR4, UR4, UR5, URZ ;  /* 0x00000005040472a4 */ /* 0x000fc6000f8e023f */
[----:B------:R-:W-:Y:S02]  /*1430*/  ULDC UR5, c[0x0][0x348] ;  /* 0x0000d20000057ab9 */ /* 0x000fe40000000800 */
[----:B------:R-:W-:Y:S02]  /*1440*/  IMAD.U32 R29, RZ, RZ, UR5 ;  /* 0x00000005ff1d7e24 */ /* 0x000fe4000f8e00ff */
[----:B------:R-:W-:Y:S02]  /*1450*/  IMAD.U32 R30, RZ, RZ, UR4 ;  /* 0x00000004ff1e7e24 */ /* 0x000fe4000f8e00ff */
[----:B------:R-:W-:Y:S01]  /*1460*/  IMAD.MOV.U32 R31, RZ, RZ, R10 ;  /* 0x000000ffff1f7224 */ /* 0x000fe200078e000a */
[----:B01----:R-:W-:Y:S06]  /*1470*/  @P2 BRA `(.L_x_397) ;  /* 0x0000000000242947 */ /* 0x003fec0003800000 */
[----:B------:R-:W-:Y:S02]  /*1480*/  ULDC.64 UR4, c[0x0][0xa00] ;  /* 0x0002800000047ab9 */ /* 0x000fe40000000a00 */
[----:B------:R-:W-:-:S04]  /*1490*/  ISETP.NE.U32.AND P1, PT, RZ, UR4, PT ;  /* 0x00000004ff007c0c */ /* 0x000fc8000bf25070 */
[----:B------:R-:W-:-:S13]  /*14a0*/  ISETP.NE.AND.EX P1, PT, RZ, UR5, PT, P1 ;  /* 0x00000005ff007c0c */ /* 0x000fda000bf25310 */
[----:B------:R-:W-:Y:S05]  /*14b0*/  @!P1 BRA `(.L_x_397) ;  /* 0x0000000000149947 */ /* 0x000fea0003800000 */
[----:B------:R-:W0:Y:S02]  /*14c0*/  LDC.64 R4, c[0x0][0xa00] ;  /* 0x00028000ff047b82 */ /* 0x000e240000000a00 */
[----:B0-----:R-:W-:-:S05]  /*14d0*/  IMAD.WIDE R4, R31, 0x4, R4 ;  /* 0x000000041f047825 */ /* 0x001fca00078e0204 */
[----:B-----5:R-:W2:Y:S04]  /*14e0*/  LDG.E R25, desc[UR56][R4.64] ;  /* 0x0000003804197981 */ /* 0x020ea8000c1e1900 */
[----:B------:R-:W2:Y:S02]  /*14f0*/  LDG.E R0, desc[UR56][R4.64+0x4] ;  /* 0x0000043804007981 */ /* 0x000ea4000c1e1900 */
[----:B--2---:R-:W-:-:S07]  /*1500*/  IMAD.IADD R25, R0, 0x1, -R25 ;  /* 0x0000000100197824 */ /* 0x004fce00078e0a19 */
.L_x_397:
[----:B------:R-:W-:Y:S01]  /*1510*/  ULDC.64 UR4, c[0x0][0xa20] ;  /* 0x0002880000047ab9 */ /* 0x000fe20000000a00 */
[----:B------:R0:W-:Y:S01]  /*1520*/  STL [R1+0x60], R33 ;  /* 0x0000602101007387 */ /* 0x0001e20000100800 */
[----:B------:R-:W-:-:S03]  /*1530*/  ISETP.NE.U32.AND P1, PT, RZ, UR4, PT ;  /* 0x00000004ff007c0c */ /* 0x000fc6000bf25070 */
[----:B------:R0:W-:Y:S01]  /*1540*/  STL [R1+0x58], R34 ;  /* 0x0000582201007387 */ /* 0x0001e20000100800 */
[----:B------:R-:W-:-:S13]  /*1550*/  ISETP.NE.AND.EX P1, PT, RZ, UR5, PT, P1 ;  /* 0x00000005ff007c0c */ /* 0x000fda000bf25310 */
[----:B0-----:R-:W-:Y:S05]  /*1560*/  @!P1 BRA `(.L_x_398) ;  /* 0x0000000000109947 */ /* 0x001fea0003800000 */
[----:B------:R-:W-:-:S04]  /*1570*/  IADD3 R4, P0, R32, UR4, RZ ;  /* 0x0000000420047c10 */ /* 0x000fc8000ff1e0ff */
[----:B------:R-:W-:-:S05]  /*1580*/  IADD3.X R5, R36, UR5, RZ, P0, !PT ;  /* 0x0000000524057c10 */ /* 0x000fca00087fe4ff */
[----:B------:R0:W5:Y:S01]  /*1590*/  LDG.E R30, desc[UR56][R4.64] ;  /* 0x00000038041e7981 */ /* 0x000162000c1e1900 */
[----:B------:R-:W-:Y:S05]  /*15a0*/  BRA `(.L_x_399) ;  /* 0x0000000000107947 */ /* 0x000fea0003800000 */
.L_x_398:
[----:B------:R-:W-:Y:S05]  /*15b0*/  @!P0 BRA `(.L_x_399) ;  /* 0x00000000000c8947 */ /* 0x000fea0003800000 */
[----:B------:R-:W2:Y:S04]  /*15c0*/  LDG.E R5, desc[UR56][R8.64] ;  /* 0x0000003808057981 */ /* 0x000ea8000c1e1900 */
[----:B------:R-:W2:Y:S02]  /*15d0*/  LDG.E R30, desc[UR56][R8.64+0x4] ;  /* 0x00000438081e7981 */ /* 0x000ea4000c1e1900 */
[----:B--2---:R-:W-:-:S07]  /*15e0*/  IMAD.IADD R30, R30, 0x1, -R5 ;  /* 0x000000011e1e7824 */ /* 0x004fce00078e0a05 */
.L_x_399:
[----:B------:R-:W-:Y:S02]  /*15f0*/  ULDC.64 UR4, c[0x0][0xa10] ;  /* 0x0002840000047ab9 */ /* 0x000fe40000000a00 */
[----:B------:R-:W-:-:S04]  /*1600*/  ISETP.NE.U32.AND P0, PT, RZ, UR4, PT ;  /* 0x00000004ff007c0c */ /* 0x000fc8000bf05070 */
[----:B------:R-:W-:Y:S01]  /*1610*/  ISETP.NE.AND.EX P0, PT, RZ, UR5, PT, P0 ;  /* 0x00000005ff007c0c */ /* 0x000fe2000bf05300 */
[----:B-----5:R-:W-:Y:S01]  /*1620*/  IMAD.IADD R8, R30, 0x1, -R3 ;  /* 0x000000011e087824 */ /* 0x020fe200078e0a03 */
[----:B------:R-:W-:-:S11]  /*1630*/  ULDC.64 UR4, c[0x0][0xa30] ;  /* 0x00028c0000047ab9 */ /* 0x000fd60000000a00 */
[----:B0-----:R-:W0:Y:S02]  /*1640*/  @P0 LDC.64 R4, c[0x0][0xa10] ;  /* 0x00028400ff040b82 */ /* 0x001e240000000a00 */
[----:B0-----:R-:W-:-:S05]  /*1650*/  @P0 IMAD.WIDE R4, R31, 0x4, R4 ;  /* 0x000000041f040825 */ /* 0x001fca00078e0204 */
[----:B------:R-:W2:Y:S04]  /*1660*/  @P0 LDG.E R0, desc[UR56][R4.64] ;  /* 0x0000003804000981 */ /* 0x000ea8000c1e1900 */
[----:B------:R0:W2:Y:S01]  /*1670*/  @P0 LDG.E R9, desc[UR56][R4.64+0x4] ;  /* 0x0000043804090981 */ /* 0x0000a2000c1e1900 */
[----:B------:R-:W-:Y:S01]  /*1680*/  ISETP.NE.U32.AND P1, PT, RZ, UR4, PT ;  /* 0x00000004ff007c0c */ /* 0x000fe2000bf25070 */
[----:B------:R-:W-:-:S03]  /*1690*/  IMAD.MOV.U32 R24, RZ, RZ, R30 ;  /* 0x000000ffff187224 */ /* 0x000fc600078e001e */
[----:B------:R-:W-:Y:S01]  /*16a0*/  ISETP.NE.AND.EX P1, PT, RZ, UR5, PT, P1 ;  /* 0x00000005ff007c0c */ /* 0x000fe2000bf25310 */
[----:B0-----:R-:W-:-:S05]  /*16b0*/  IMAD.MOV R4, RZ, RZ, -R8 ;  /* 0x000000ffff047224 */ /* 0x001fca00078e0a08 */
[----:B------:R-:W-:-:S07]  /*16c0*/  VIMNMX R4, RZ, R4, !PT ;  /* 0x00000004ff047248 */ /* 0x000fce0007fe0100 */
[----:B------:R-:W-:-:S04]  /*16d0*/  @P1 IADD3 R6, P2, R32, UR4, RZ ;  /* 0x0000000420061c10 */ /* 0x000fc8000ff5e0ff */
[----:B------:R-:W-:-:S05]  /*16e0*/  @P1 IADD3.X R7, R36, UR5, RZ, P2, !PT ;  /* 0x0000000524071c10 */ /* 0x000fca00097fe4ff */
[----:B------:R0:W5:Y:S01]  /*16f0*/  @P1 LDG.E R24, desc[UR56][R6.64] ;  /* 0x0000003806181981 */ /* 0x000162000c1e1900 */
[----:B--2---:R-:W-:-:S04]  /*1700*/  @P0 IMAD.IADD R29, R9, 0x1, -R0 ;  /* 0x00000001091d0824 */ /* 0x004fc800078e0a00 */
[----:B------:R-:W-:-:S04]  /*1710*/  IMAD.IADD R130, R8, 0x1, R29 ;  /* 0x0000000108827824 */ /* 0x000fc800078e021d */
[----:B------:R-:W-:-:S04]  /*1720*/  VIADD R0, R130, 0xbf ;  /* 0x000000bf82007836 */ /* 0x000fc80000000000 */
[----:B------:R-:W-:-:S05]  /*1730*/  IMAD.HI R0, R0, 0x2aaaaaab, RZ ;  /* 0x2aaaaaab00007827 */ /* 0x000fca00078e02ff */
[----:B------:R-:W-:-:S04]  /*1740*/  SHF.R.U32.HI R3, RZ, 0x1f, R0 ;  /* 0x0000001fff037819 */ /* 0x000fc80000011600 */
[----:B------:R-:W-:-:S05]  /*1750*/  LEA.HI.SX32 R10, R0, R3, 0x1b ;  /* 0x00000003000a7211 */ /* 0x000fca00078fdaff */
[----:B------:R-:W-:Y:S01]  /*1760*/  IMAD R0, R10, 0xc0, -R8 ;  /* 0x000000c00a007824 */ /* 0x000fe200078e0a08 */
[----:B------:R0:W-:Y:S04]  /*1770*/  STL [R1+0x64], R10 ;  /* 0x0000640a01007387 */ /* 0x0001e80000100800 */
[----:B------:R-:W-:-:S04]  /*1780*/  VIMNMX R3, R0, R29, PT ;  /* 0x0000001d00037248 */ /* 0x000fc80003fe0100 */
[----:B------:R-:W-:Y:S01]  /*1790*/  ISETP.GT.AND P0, PT, R3, R4, PT ;  /* 0x000000040300720c */ /* 0x000fe20003f04270 */
[----:B------:R-:W-:-:S05]  /*17a0*/  IMAD.WIDE.U32 R4, R4, -0x55555555, RZ ;  /* 0xaaaaaaab04047825 */ /* 0x000fca00078e00ff */
[----:B------:R-:W-:-:S05]  /*17b0*/  SHF.R.U32.HI R28, RZ, 0x7, R5 ;  /* 0x00000007ff1c7819 */ /* 0x000fca0000011605 */
[----:B------:R-:W-:Y:S02]  /*17c0*/  IMAD.MOV.U32 R27, RZ, RZ, R28 ;  /* 0x000000ffff1b7224 */ /* 0x000fe400078e001c */
[----:B------:R-:W-:-:S04]  /*17d0*/  @P0 VIADD R0, R3, 0xbf ;  /* 0x000000bf03000836 */ /* 0x000fc80000000000 */
[----:B------:R-:W-:-:S05]  /*17e0*/  @P0 IMAD.HI R0, R0, 0x2aaaaaab, RZ ;  /* 0x2aaaaaab00000827 */ /* 0x000fca00078e02ff */
[----:B------:R-:W-:-:S04]  /*17f0*/  @P0 SHF.R.U32.HI R3, RZ, 0x1f, R0 ;  /* 0x0000001fff030819 */ /* 0x000fc80000011600 */
[----:B------:R-:W-:Y:S02]  /*1800*/  @P0 LEA.HI.SX32 R27, R0, R3, 0x1b ;  /* 0x00000003001b0211 */ /* 0x000fe400078fdaff */
[----:B------:R-:W-:Y:S02]  /*1810*/  PLOP3.LUT P0, PT, PT, PT, PT, 0x80, 0x0 ;  /* 0x000000000000781c */ /* 0x000fe40003f0f070 */
[----:B------:R-:W-:-:S13]  /*1820*/  ISETP.GT.AND P1, PT, R27, R28, PT ;  /* 0x0000001c1b00720c */ /* 0x000fda0003f24270 */
[----:B0-----:R-:W-:Y:S05]  /*1830*/  @!P1 BRA `(.L_x_400) ;  /* 0x0000004000249947 */ /* 0x001fea0003800000 */
[----:B------:R-:W-:Y:S01]  /*1840*/  VIADD R0, R2, 0x12400 ;  /* 0x0001240002007836 */ /* 0x000fe20000000000 */
[----:B------:R-:W-:Y:S04]  /*1850*/  BSSY B6, `(.L_x_401) ;  /* 0x0000013000067945 */ /* 0x000fe80003800000 */
[----:B------:R-:W-:-:S13]  /*1860*/  LOP3.LUT P0, RZ, R0, 0x3ff, RZ, 0xc0, !PT ;  /* 0x000003ff00ff7812 */ /* 0x000fda000780c0ff */
[----:B------:R-:W-:Y:S05]  /*1870*/  @!P0 BRA `(.L_x_402) ;  /* 0x0000000000408947 */ /* 0x000fea0003800000 */
        /* <DEDUP_REMOVED lines=15> */
[----:B-1---5:R-:W-:Y:S05]  /*1970*/  CALL.ABS.NOINC R14 ;  /* 0x000000000e007343 */ /* 0x022fea0003c00000 */
.L_x_402:
[----:B------:R-:W-:Y:S05]  /*1980*/  BSYNC B6 ;  /* 0x0000000000067941 */ /* 0x000fea0003800000 */
.L_x_401:
        /* <DEDUP_REMOVED lines=20> */
.L_x_404:
[----:B------:R-:W-:Y:S05]  /*1ad0*/  BSYNC B6 ;  /* 0x0000000000067941 */ /* 0x000fea0003800000 */
.L_x_403:
[----:B------:R-:W2:Y:S01]  /*1ae0*/  LDL R14, [R1+0x34] ;  /* 0x00003400010e7983 */ /* 0x000ea20000100800 */
[----:B------:R-:W-:Y:S01]  /*1af0*/  ULDC.64 UR4, c[0x0][0x9f8] ;  /* 0x00027e0000047ab9 */ /* 0x000fe20000000a00 */
[----:B------:R-:W0:Y:S01]  /*1b00*/  LDC.64 R58, c[0x0][0x300] ;  /* 0x0000c000ff3a7b82 */ /* 0x000e220000000a00 */
[----:B------:R-:W-:Y:S01]  /*1b10*/  ISETP.NE.U32.AND P0, PT, RZ, UR4, PT ;  /* 0x00000004ff007c0c */ /* 0x000fe2000bf05070 */
[----:B------:R-:W-:Y:S01]  /*1b20*/  IMAD.IADD R39, R35, 0x1, R30 ;  /* 0x0000000123277824 */ /* 0x000fe200078e021e */
[----:B------:R-:W-:Y:S02]  /*1b30*/  ULDC.64 UR6, c[0x0][0xa08] ;  /* 0x0002820000067ab9 */ /* 0x000fe40000000a00 */
[----:B------:R-:W-:Y:S01]  /*1b40*/  ISETP.NE.AND.EX P0, PT, RZ, UR5, PT, P0 ;  /* 0x00000005ff007c0c */ /* 0x000fe2000bf05300 */
[----:B------:R-:W1:Y:S01]  /*1b50*/  S2R R20, SR_TID.X ;  /* 0x0000000000147919 */ /* 0x000e620000002100 */
[----:B------:R-:W-:Y:S01]  /*1b60*/  SHF.R.S32.HI R10, RZ, 0x1f, R34 ;  /* 0x0000001fff0a7819 */ /* 0x000fe20000011422 */
[----:B------:R-:W3:Y:S01]  /*1b70*/  LDC.64 R8, c[0x0][0x3f8] ;  /* 0x0000fe00ff087b82 */ /* 0x000ee20000000a00 */
[----:B------:R-:W-:-:S07]  /*1b80*/  SHF.R.S32.HI R17, RZ, 0x1f, R16 ;  /* 0x0000001fff117819 */ /* 0x000fce0000011410 */
[----:B------:R-:W4:Y:S02]  /*1b90*/  LDC R73, c[0x0][0x3f4] ;  /* 0x0000fd00ff497b82 */ /* 0x000f240000000800 */
[----:B------:R-:W-:-:S04]  /*1ba0*/  @P0 IADD3 R4, P1, R32, UR4, RZ ;  /* 0x0000000420040c10 */ /* 0x000fc8000ff3e0ff */
[----:B------:R-:W-:Y:S01]  /*1bb0*/  @P0 IADD3.X R5, R36, UR5, RZ, P1, !PT ;  /* 0x0000000524050c10 */ /* 0x000fe20008ffe4ff */
[----:B------:R-:W-:Y:S01]  /*1bc0*/  ULDC.64 UR4, c[0x0][0x308] ;  /* 0x0000c20000047ab9 */ /* 0x000fe20000000a00 */
[----:B------:R-:W4:Y:S04]  /*1bd0*/  LDL.LU R36, [R1] ;  /* 0x0000000001247983 */ /* 0x000f280000300800 */
[----:B------:R1:W3:Y:S01]  /*1be0*/  @P0 LDG.E R31, desc[UR56][R4.64] ;  /* 0x00000038041f0981 */ /* 0x0002e2000c1e1900 */
[----:B------:R-:W-:Y:S01]  /*1bf0*/  SHF.R.S32.HI R41, RZ, 0x1f, R39 ;  /* 0x0000001fff297819 */ /* 0x000fe20000011427 */
[----:B0-----:R-:W-:Y:S01]  /*1c00*/  IMAD.WIDE.U32 R6, R39, R58, RZ ;  /* 0x0000003a27067225 */ /* 0x001fe200078e00ff */
[----:B------:R-:W-:-:S03]  /*1c10*/  ISETP.NE.U32.AND P0, PT, RZ, UR6, PT ;  /* 0x00000006ff007c0c */ /* 0x000fc6000bf05070 */
[----:B------:R-:W-:Y:S01]  /*1c20*/  IMAD R0, R41, R58, RZ ;  /* 0x0000003a29007224 */ /* 0x000fe200078e02ff */
[----:B------:R-:W-:-:S03]  /*1c30*/  ISETP.NE.AND.EX P0, PT, RZ, UR7, PT, P0 ;  /* 0x00000007ff007c0c */ /* 0x000fc6000bf05300 */
[----:B------:R-:W-:Y:S01]  /*1c40*/  IMAD R3, R39, R59, R0 ;  /* 0x0000003b27037224 */ /* 0x000fe200078e0200 */
[----:B-1----:R-:W-:-:S04]  /*1c50*/  SHF.R.U32.HI R42, RZ, 0x7, R20 ;  /* 0x00000007ff2a7819 */ /* 0x002fc80000011614 */
[----:B------:R-:W-:Y:S01]  /*1c60*/  IADD3 R7, R7, R3, RZ ;  /* 0x0000000307077210 */ /* 0x000fe20007ffe0ff */
[----:B------:R-:W-:Y:S01]  /*1c70*/  IMAD R3, R10, UR4, RZ ;  /* 0x000000040a037c24 */ /* 0x000fe2000f8e02ff */
[----:B------:R-:W-:-:S03]  /*1c80*/  ISETP.NE.AND P6, PT, R42, 0x1, PT ;  /* 0x000000012a00780c */ /* 0x000fc60003fc5270 */
[C---:B------:R-:W-:Y:S02]  /*1c90*/  IMAD R3, R34.reuse, UR5, R3 ;  /* 0x0000000522037c24 */ /* 0x040fe4000f8e0203 */
[----:B------:R-:W-:Y:S01]  /*1ca0*/  IMAD.WIDE.U32 R4, R34, UR4, R6 ;  /* 0x0000000422047c25 */ /* 0x000fe2000f8e0006 */
[----:B------:R-:W-:Y:S01]  /*1cb0*/  ULDC.64 UR4, c[0x0][0x310] ;  /* 0x0000c40000047ab9 */ /* 0x000fe20000000a00 */
[----:B------:R-:W-:Y:S02]  /*1cc0*/  SHF.R.S32.HI R38, RZ, 0x1f, R18 ;  /* 0x0000001fff267819 */ /* 0x000fe40000011412 */
[----:B------:R-:W-:Y:S02]  /*1cd0*/  IMAD.IADD R5, R5, 0x1, R3 ;  /* 0x0000000105057824 */ /* 0x000fe400078e0203 */
[----:B------:R-:W-:Y:S01]  /*1ce0*/  IMAD.WIDE.U32 R6, R18, R58, R16 ;  /* 0x0000003a12067225 */ /* 0x000fe200078e0010 */
[----:B------:R-:W0:Y:S03]  /*1cf0*/  S2R R40, SR_TID.X ;  /* 0x0000000000287919 */ /* 0x000e260000002100 */
[C---:B--2---:R-:W-:Y:S01]  /*1d00*/  IMAD.SHL.U32 R77, R14.reuse, 0x40, RZ ;  /* 0x000000400e4d7824 */ /* 0x044fe200078e00ff */
[----:B------:R-:W-:-:S02]  /*1d10*/  LOP3.LUT P1, RZ, R14, 0x4, RZ, 0xc0, !PT ;  /* 0x000000040eff7812 */ /* 0x000fc4000782c0ff */
[----:B------:R-:W2:Y:S01]  /*1d20*/  LDL R14, [R1+0x44] ;  /* 0x00004400010e7983 */ /* 0x000ea20000100800 */
[----:B---3--:R-:W-:Y:S02]  /*1d30*/  SHF.R.S32.HI R0, RZ, 0x1f, R31 ;  /* 0x0000001fff007819 */ /* 0x008fe4000001141f */
[----:B------:R-:W-:Y:S02]  /*1d40*/  SEL R61, R31, RZ, !P0 ;  /* 0x000000ff1f3d7207 */ /* 0x000fe40004000000 */
[----:B------:R-:W1:Y:S01]  /*1d50*/  LDC.64 R30, c[0x0][0x408] ;  /* 0x00010200ff1e7b82 */ /* 0x000e620000000a00 */
[----:B------:R-:W-:-:S05]  /*1d60*/  SEL R12, R0, RZ, !P0 ;  /* 0x000000ff000c7207 */ /* 0x000fca0004000000 */
[----:B------:R-:W-:Y:S02]  /*1d70*/  IMAD R0, R12, UR4, RZ ;  /* 0x000000040c007c24 */ /* 0x000fe4000f8e02ff */
[----:B------:R-:W-:-:S04]  /*1d80*/  IMAD.WIDE.U32 R4, R61, UR4, R4 ;  /* 0x000000043d047c25 */ /* 0x000fc8000f8e0004 */
[----:B------:R-:W-:Y:S01]  /*1d90*/  IMAD R79, R61, UR5, R0 ;  /* 0x000000053d4f7c24 */ /* 0x000fe2000f8e0200 */
[----:B------:R-:W-:Y:S05]  /*1da0*/  @!P6 WARPSYNC.ALL ;  /* 0x000000000000e948 */ /* 0x000fea0003800000 */
[----:B------:R-:W-:Y:S01]  /*1db0*/  IMAD R0, R38, R58, RZ ;  /* 0x0000003a26007224 */ /* 0x000fe200078e02ff */
[----:B------:R-:W-:Y:S01]  /*1dc0*/  ULDC.64 UR4, c[0x0][0x330] ;  /* 0x0000cc0000047ab9 */ /* 0x000fe20000000a00 */
[----:B------:R-:W-:Y:S01]  /*1dd0*/  IMAD.IADD R79, R5, 0x1, R79 ;  /* 0x00000001054f7824 */ /* 0x000fe200078e024f */
[----:B------:R-:W-:Y:S01]  /*1de0*/  IADD3 R80, P0, R4, R6, RZ ;  /* 0x0000000604507210 */ /* 0x000fe20007f1e0ff */
[----:B------:R-:W-:-:S02]  /*1df0*/  IMAD R3, R10, UR4, RZ ;  /* 0x000000040a037c24 */ /* 0x000fc4000f8e02ff */
[----:B------:R-:W-:Y:S02]  /*1e00*/  IMAD R0, R18, R59, R0 ;  /* 0x0000003b12007224 */ /* 0x000fe400078e0200 */
[C---:B------:R-:W-:Y:S02]  /*1e10*/  IMAD R3, R34.reuse, UR5, R3 ;  /* 0x0000000522037c24 */ /* 0x040fe4000f8e0203 */
[----:B------:R-:W-:Y:S01]  /*1e20*/  IMAD.WIDE.U32 R10, R34, UR4, R16 ;  /* 0x00000004220a7c25 */ /* 0x000fe2000f8e0010 */
[----:B------:R-:W-:Y:S01]  /*1e30*/  IADD3.X R78, R79, R7, R0, P0, !PT ;  /* 0x000000074f4e7210 */ /* 0x000fe200007fe400 */
[----:B------:R-:W-:Y:S02]  /*1e40*/  ULDC.64 UR4, c[0x0][0x338] ;  /* 0x0000ce0000047ab9 */ /* 0x000fe40000000a00 */
[----:B-1----:R-:W-:Y:S02]  /*1e50*/  IMAD R0, R38, R30, RZ ;  /* 0x0000001e26007224 */ /* 0x002fe400078e02ff */
[----:B------:R-:W-:Y:S01]  /*1e60*/  IMAD.IADD R11, R11, 0x1, R3 ;  /* 0x000000010b0b7824 */ /* 0x000fe200078e0203 */
[----:B------:R-:W-:Y:S01]  /*1e70*/  SHF.R.S32.HI R23, RZ, 0x1f, R22 ;  /* 0x0000001fff177819 */ /* 0x000fe20000011416 */
[----:B------:R-:W-:-:S02]  /*1e80*/  IMAD R3, R12, UR4, RZ ;  /* 0x000000040c037c24 */ /* 0x000fc4000f8e02ff */
[----:B------:R-:W-:Y:S02]  /*1e90*/  IMAD R13, R18, R31, R0 ;  /* 0x0000001f120d7224 */ /* 0x000fe400078e0200 */
[-C--:B------:R-:W-:Y:S02]  /*1ea0*/  IMAD R0, R38, R8.reuse, RZ ;  /* 0x0000000826007224 */ /* 0x080fe400078e02ff */
[C---:B------:R-:W-:Y:S02]  /*1eb0*/  IMAD R15, R61.reuse, UR5, R3 ;  /* 0x000000053d0f7c24 */ /* 0x040fe4000f8e0203 */
[----:B------:R-:W-:Y:S01]  /*1ec0*/  IMAD.WIDE.U32 R60, R61, UR4, R10 ;  /* 0x000000043d3c7c25 */ /* 0x000fe2000f8e000a */
[----:B----4-:R-:W-:Y:S01]  /*1ed0*/  ISETP.GE.AND P0, PT, R16, R73, PT ;  /* 0x000000491000720c */ /* 0x010fe20003f06270 */
[----:B------:R-:W-:Y:S02]  /*1ee0*/  ULDC UR4, c[0x0][0x2f4] ;  /* 0x0000bd0000047ab9 */ /* 0x000fe40000000800 */
[----:B------:R-:W-:-:S04]  /*1ef0*/  IMAD.WIDE.U32 R20, R18, R8, R22 ;  /* 0x0000000812147225 */ /* 0x000fc800078e0016 */
[C---:B------:R-:W-:Y:S02]  /*1f00*/  IMAD R7, R18.reuse, R9, R0 ;  /* 0x0000000912077224 */ /* 0x040fe400078e0200 */
[----:B------:R-:W-:-:S04]  /*1f10*/  IMAD.WIDE.U32 R10, R18, R8, R16 ;  /* 0x00000008120a7225 */ /* 0x000fc800078e0010 */
[----:B------:R-:W-:Y:S02]  /*1f20*/  IMAD.IADD R21, R21, 0x1, R7 ;  /* 0x0000000115157824 */ /* 0x000fe400078e0207 */
[----:B------:R-:W-:Y:S01]  /*1f30*/  IMAD.IADD R11, R7, 0x1, R11 ;  /* 0x00000001070b7824 */ /* 0x000fe200078e020b */
[----:B-----5:R-:W-:Y:S02]  /*1f40*/  SHF.R.S32.HI R7, RZ, 0x1f, R24 ;  /* 0x0000001fff077819 */ /* 0x020fe40000011418 */
[----:B------:R-:W-:-:S03]  /*1f50*/  LOP3.LUT R36, R36, 0xfffffffb, RZ, 0xc0, !PT ;  /* 0xfffffffb24247812 */ /* 0x000fc600078ec0ff */
[----:B------:R-:W-:Y:S01]  /*1f60*/  IMAD R6, R7, R30, RZ ;  /* 0x0000001e07067224 */ /* 0x000fe200078e02ff */
[----:B------:R-:W-:Y:S01]  /*1f70*/  SEL R3, R73, RZ, P0 ;  /* 0x000000ff49037207 */ /* 0x000fe20000000000 */
[----:B------:R-:W-:Y:S01]  /*1f80*/  IMAD R7, R7, R8, RZ ;  /* 0x0000000807077224 */ /* 0x000fe200078e02ff */
[----:B------:R-:W-:Y:S01]  /*1f90*/  @P1 LOP3.LUT R36, R36, 0x4, RZ, 0xfc, !PT ;  /* 0x0000000424241812 */ /* 0x000fe200078efcff */
[----:B------:R-:W-:Y:S01]  /*1fa0*/  IMAD R67, R24, R31, R6 ;  /* 0x0000001f18437224 */ /* 0x000fe200078e0206 */
[----:B------:R-:W-:Y:S01]  /*1fb0*/  IADD3 R6, P1, R18, R39, RZ ;  /* 0x0000002712067210 */ /* 0x000fe20007f3e0ff */
[----:B0-----:R-:W-:Y:S02]  /*1fc0*/  VIADD R40, R40, 0xffffff80 ;  /* 0xffffff8028287836 */ /* 0x001fe40000000000 */
[----:B------:R-:W-:Y:S02]  /*1fd0*/  IMAD.IADD R3, R16, 0x1, R3 ;  /* 0x0000000110037824 */ /* 0x000fe400078e0203 */
[----:B------:R-:W-:-:S02]  /*1fe0*/  IMAD R65, R24, R9, R7 ;  /* 0x0000000918417224 */ /* 0x000fc400078e0207 */
[----:B------:R-:W-:Y:S01]  /*1ff0*/  IMAD.X R7, R38, 0x1, R41, P1 ;  /* 0x0000000126077824 */ /* 0x000fe200008e0629 */
[----:B------:R-:W-:Y:S01]  /*2000*/  SHF.R.S32.HI R38, RZ, 0x1f, R40 ;  /* 0x0000001fff267819 */ /* 0x000fe20000011428 */
[----:B------:R-:W-:Y:S01]  /*2010*/  VIADD R32, R18, 0x60 ;  /* 0x0000006012207836 */ /* 0x000fe20000000000 */
[----:B------:R-:W-:Y:S02]  /*2020*/  SHF.R.S32.HI R0, RZ, 0x1f, R3 ;  /* 0x0000001fff007819 */ /* 0x000fe40000011403 */
[----:B------:R-:W-:Y:S02]  /*2030*/  LOP3.LUT R77, R77, 0x1c0, RZ, 0xc0, !PT ;  /* 0x000001c04d4d7812 */ /* 0x000fe400078ec0ff */
[----:B------:R-:W-:Y:S01]  /*2040*/  LEA.HI R38, R38, R40, RZ, 0x5 ;  /* 0x0000002826267211 */ /* 0x000fe200078f28ff */
[----:B------:R-:W-:Y:S01]  /*2050*/  VIADD R40, R18, 0x60 ;  /* 0x0000006012287836 */ /* 0x000fe20000000000 */
[----:B------:R-:W-:Y:S01]  /*2060*/  LEA.HI R0, R0, R3, RZ, 0x3 ;  /* 0x0000000300007211 */ /* 0x000fe200078f18ff */
[----:B------:R0:W-:Y:S01]  /*2070*/  STL [R1], R36 ;  /* 0x0000002401007387 */ /* 0x0001e20000100800 */
[----:B------:R-:W-:-:S02]  /*2080*/  SHF.R.U32.HI R74, RZ, 0x3, R77 ;  /* 0x00000003ff4a7819 */ /* 0x000fc4000001164d */
[----:B------:R-:W-:Y:S01]  /*2090*/  LOP3.LUT R3, R77, 0x18, R16, 0xf8, !PT ;  /* 0x000000184d037812 */ /* 0x000fe200078ef810 */
[----:B------:R-:W-:Y:S01]  /*20a0*/  IMAD.SHL.U32 R40, R40, 0x40, RZ ;  /* 0x0000004028287824 */ /* 0x000fe200078e00ff */
[----:B------:R-:W-:Y:S01]  /*20b0*/  SHF.R.S32.HI R75, RZ, 0x1f, R32 ;  /* 0x0000001fff4b7819 */ /* 0x000fe20000011420 */
[----:B------:R-:W-:Y:S01]  /*20c0*/  IMAD.SHL.U32 R32, R32, 0x40, RZ ;  /* 0x0000004020207824 */ /* 0x000fe200078e00ff */
[----:B------:R-:W-:Y:S02]  /*20d0*/  LOP3.LUT R3, R3, R74, RZ, 0x3c, !PT ;  /* 0x0000004a03037212 */ /* 0x000fe400078e3cff */
[----:B------:R-:W-:Y:S01]  /*20e0*/  SHF.R.S32.HI R38, RZ, 0x5, R38 ;  /* 0x00000005ff267819 */ /* 0x000fe20000011426 */
[-C--:B------:R-:W-:Y:S01]  /*20f0*/  IMAD.WIDE.U32 R56, R18, R30.reuse, R22 ;  /* 0x0000001e12387225 */ /* 0x080fe200078e0016 */
[----:B------:R-:W-:Y:S02]  /*2100*/  LOP3.LUT R40, R40, 0x1c0, RZ, 0xc0, !PT ;  /* 0x000001c028287812 */ /* 0x000fe400078ec0ff */
[----:B------:R-:W-:Y:S01]  /*2110*/  LOP3.LUT R32, R32, 0x1c0, RZ, 0xc0, !PT ;  /* 0x000001c020207812 */ /* 0x000fe200078ec0ff */
[----:B------:R-:W-:Y:S01]  /*2120*/  IMAD.WIDE.U32 R34, R18, R30, R16 ;  /* 0x0000001e12227225 */ /* 0x000fe200078e0010 */
[----:B------:R-:W-:-:S03]  /*2130*/  LOP3.LUT R12, R40, 0x38, R0, 0xf8, !PT ;  /* 0x00000038280c7812 */ /* 0x000fc600078ef800 */
[----:B------:R-:W-:Y:S01]  /*2140*/  IMAD R69, R38, 0x200, R3 ;  /* 0x0000020026457824 */ /* 0x000fe200078e0203 */
[----:B------:R-:W-:Y:S01]  /*2150*/  LOP3.LUT R3, R77, 0x38, R0, 0xf8, !PT ;  /* 0x000000384d037812 */ /* 0x000fe200078ef800 */
[----:B------:R-:W-:Y:S01]  /*2160*/  IMAD.IADD R57, R57, 0x1, R13 ;  /* 0x0000000139397824 */ /* 0x000fe200078e020d */
[----:B------:R-:W-:Y:S01]  /*2170*/  SHF.R.U32.HI R32, RZ, 0x3, R32 ;  /* 0x00000003ff207819 */ /* 0x000fe20000011620 */
[----:B------:R-:W-:Y:S01]  /*2180*/  IMAD.IADD R35, R13, 0x1, R35 ;  /* 0x000000010d237824 */ /* 0x000fe200078e0223 */
[----:B------:R-:W-:Y:S01]  /*2190*/  LOP3.LUT R3, R3, R74, RZ, 0x3c, !PT ;  /* 0x0000004a03037212 */ /* 0x000fe200078e3cff */
[----:B------:R-:W-:Y:S01]  /*21a0*/  IMAD R13, R59, 0xc0, RZ ;  /* 0x000000c03b0d7824 */ /* 0x000fe200078e02ff */
[----:B------:R-:W-:Y:S01]  /*21b0*/  LOP3.LUT R12, R12, R32, RZ, 0x3c, !PT ;  /* 0x000000200c0c7212 */ /* 0x000fe200078e3cff */
[----:B------:R-:W-:Y:S01]  /*21c0*/  IMAD R71, R31, 0xc0, RZ ;  /* 0x000000c01f477824 */ /* 0x000fe200078e02ff */
[----:B------:R-:W-:Y:S01]  /*21d0*/  LOP3.LUT R64, R0, 0xfffffff8, RZ, 0xc0, !PT ;  /* 0xfffffff800407812 */ /* 0x000fe200078ec0ff */
[----:B------:R-:W-:-:S04]  /*21e0*/  IMAD.WIDE.U32 R56, R24, R30, R56 ;  /* 0x0000001e18387225 */ /* 0x000fc800078e0038 */
[----:B------:R-:W-:-:S04]  /*21f0*/  IMAD.WIDE.U32 R34, R24, R30, R34 ;  /* 0x0000001e18227225 */ /* 0x000fc800078e0022 */
[----:B------:R-:W-:Y:S02]  /*2200*/  IMAD R37, R9, 0xc0, RZ ;  /* 0x000000c009257824 */ /* 0x000fe400078e02ff */
[----:B------:R-:W-:-:S04]  /*2210*/  IMAD.WIDE.U32 R20, R24, R8, R20 ;  /* 0x0000000818147225 */ /* 0x000fc800078e0014 */
[----:B------:R-:W-:-:S04]  /*2220*/  IMAD.WIDE.U32 R10, R24, R8, R10 ;  /* 0x00000008180a7225 */ /* 0x000fc800078e000a */
[----:B------:R-:W-:Y:S02]  /*2230*/  VIADD R76, R16, 0x20 ;  /* 0x00000020104c7836 */ /* 0x000fe40000000000 */
[----:B------:R-:W-:Y:S01]  /*2240*/  IMAD.WIDE.U32 R58, R58, 0xc0, RZ ;  /* 0x000000c03a3a7825 */ /* 0x000fe200078e00ff */
[----:B------:R-:W-:-:S03]  /*2250*/  SHF.R.S32.HI R63, RZ, 0x3, R0 ;  /* 0x00000003ff3f7819 */ /* 0x000fc60000011400 */
[----:B------:R-:W-:-:S04]  /*2260*/  IMAD.WIDE.U32 R30, R30, 0xc0, RZ ;  /* 0x000000c01e1e7825 */ /* 0x000fc800078e00ff */
[----:B------:R-:W-:Y:S01]  /*2270*/  IMAD.WIDE.U32 R8, R8, 0xc0, RZ ;  /* 0x000000c008087825 */ /* 0x000fe200078e00ff */
[----:B------:R-:W-:Y:S02]  /*2280*/  ISETP.GE.AND P1, PT, R16, UR4, PT ;  /* 0x0000000410007c0c */ /* 0x000fe4000bf26270 */
[----:B------:R-:W-:Y:S01]  /*2290*/  ISETP.GE.AND P2, PT, R76, UR4, PT ;  /* 0x000000044c007c0c */ /* 0x000fe2000bf46270 */
[----:B------:R-:W-:Y:S01]  /*22a0*/  IMAD.IADD R68, R57, 0x1, R67 ;  /* 0x0000000139447824 */ /* 0x000fe200078e0243 */
[----:B------:R-:W-:Y:S01]  /*22b0*/  SHF.R.S32.HI R62, RZ, 0x1f, R64 ;  /* 0x0000001fff3e7819 */ /* 0x000fe20000011440 */
[----:B------:R-:W-:Y:S02]  /*22c0*/  IMAD.IADD R66, R21, 0x1, R65 ;  /* 0x0000000115427824 */ /* 0x000fe400078e0241 */
[----:B------:R-:W-:Y:S02]  /*22d0*/  IMAD R32, R38, 0x200, R3 ;  /* 0x0000020026207824 */ /* 0x000fe400078e0203 */
[----:B------:R-:W-:-:S02]  /*22e0*/  VIADD R94, R42, 0x8 ;  /* 0x000000082a5e7836 */ /* 0x000fc40000000000 */
[----:B------:R-:W-:Y:S02]  /*22f0*/  IMAD.SHL.U32 R73, R73, 0x2, RZ ;  /* 0x0000000249497824 */ /* 0x000fe400078e00ff */
[----:B------:R-:W-:Y:S02]  /*2300*/  IMAD.IADD R72, R59, 0x1, R13 ;  /* 0x000000013b487824 */ /* 0x000fe400078e020d */
[----:B------:R-:W-:Y:S02]  /*2310*/  IMAD.IADD R71, R31, 0x1, R71 ;  /* 0x000000011f477824 */ /* 0x000fe400078e0247 */
[----:B------:R-:W-:Y:S02]  /*2320*/  IMAD.IADD R70, R9, 0x1, R37 ;  /* 0x0000000109467824 */ /* 0x000fe400078e0225 */
[----:B------:R-:W-:Y:S02]  /*2330*/  IMAD.IADD R67, R67, 0x1, R35 ;  /* 0x0000000143437824 */ /* 0x000fe400078e0223 */
[----:B------:R-:W-:-:S02]  /*2340*/  IMAD.IADD R65, R65, 0x1, R11 ;  /* 0x0000000141417824 */ /* 0x000fc400078e020b */
[----:B------:R-:W-:Y:S02]  /*2350*/  IMAD.IADD R0, R61, 0x1, R15 ;  /* 0x000000013d007824 */ /* 0x000fe400078e020f */
[----:B--2---:R-:W-:Y:S01]  /*2360*/  IMAD.IADD R3, R14, 0x1, R12 ;  /* 0x000000010e037824 */ /* 0x004fe200078e020c */
[----:B0-----:R-:W-:Y:S06]  /*2370*/  @!P6 BAR.SYNC.DEFER_BLOCKING 0x9, 0x100 ;  /* 0x024400000000eb1d */ /* 0x001fec0000010000 */
.L_x_454:
[----:B------:R-:W2:Y:S01]  /*2380*/  LDL R45, [R1+0x34] ;  /* 0x00003400012d7983 */ /* 0x000ea20000100800 */
[----:B------:R-:W0:Y:S03]  /*2390*/  LDC.64 R82, c[0x0][0x2e8] ;  /* 0x0000ba00ff527b82 */ /* 0x000e260000000a00 */
[----:B------:R-:W3:Y:S01]  /*23a0*/  LDL.LU R44, [R1] ;  /* 0x00000000012c7983 */ /* 0x000ee20000300800 */
[----:B------:R-:W-:Y:S01]  /*23b0*/  VIADD R39, R27, 0xffffffff ;  /* 0xffffffff1b277836 */ /* 0x000fe20000000000 */
[----:B------:R-:W-:Y:S05]  /*23c0*/  YIELD ;  /* 0x0000000000007946 */ /* 0x000fea0003800000 */
[----:B------:R-:W-:Y:S01]  /*23d0*/  SHF.R.S32.HI R38, RZ, 0x1f, R39 ;  /* 0x0000001fff267819 */ /* 0x000fe20000011427 */
[-C--:B------:R-:W-:Y:S01]  /*23e0*/  IMAD R13, R72, R39.reuse, RZ ;  /* 0x00000027480d7224 */ /* 0x080fe200078e02ff */
[----:B------:R-:W1:Y:S01]  /*23f0*/  LDC.64 R88, c[0x0][0x300] ;  /* 0x0000c000ff587b82 */ /* 0x000e620000000a00 */
[----:B------:R-:W-:Y:S01]  /*2400*/  IMAD.WIDE.U32 R14, R58, R39, RZ ;  /* 0x000000273a0e7225 */ /* 0x000fe200078e00ff */
[----:B------:R-:W-:Y:S03]  /*2410*/  BSSY B0, `(.L_x_405) ;  /* 0x00002f3000007945 */ /* 0x000fe60003800000 */
[----:B------:R-:W-:Y:S01]  /*2420*/  IMAD R13, R38, R58, R13 ;  /* 0x0000003a260d7224 */ /* 0x000fe200078e020d */
[----:B------:R-:W-:Y:S01]  /*2430*/  IADD3 R27, P4, R80, R14, RZ ;  /* 0x0000000e501b7210 */ /* 0x000fe20007f9e0ff */
[----:B------:R-:W-:Y:S01]  /*2440*/  IMAD.MOV.U32 R86, RZ, RZ, R14 ;  /* 0x000000ffff567224 */ /* 0x000fe200078e000e */
[----:B------:R-:W4:Y:S01]  /*2450*/  LDC R90, c[0x0][0x3f4] ;  /* 0x0000fd00ff5a7b82 */ /* 0x000f220000000800 */
[----:B------:R-:W-:-:S02]  /*2460*/  IMAD.IADD R87, R15, 0x1, R13 ;  /* 0x000000010f577824 */ /* 0x000fc400078e020d */
[----:B------:R-:W-:Y:S02]  /*2470*/  IMAD R15, R19, 0x3000, R69 ;  /* 0x00003000130f7824 */ /* 0x000fe400078e0245 */
[----:B------:R-:W-:Y:S01]  /*2480*/  IMAD.X R36, R87, 0x1, R78, P4 ;  /* 0x0000000157247824 */ /* 0x000fe200020e064e */
[----:B0-----:R-:W-:Y:S01]  /*2490*/  LEA R42, P4, R27, R82, 0x1 ;  /* 0x000000521b2a7211 */ /* 0x001fe200078808ff */
[----:B------:R-:W-:-:S03]  /*24a0*/  IMAD R92, R15, 0x2, R26 ;  /* 0x000000020f5c7824 */ /* 0x000fc600078e021a */
[----:B------:R-:W-:Y:S01]  /*24b0*/  LEA.HI.X R43, R27, R83, R36, 0x1, P4 ;  /* 0x000000531b2b7211 */ /* 0x000fe200020f0c24 */
[----:B------:R-:W-:Y:S01]  /*24c0*/  IMAD.MOV.U32 R27, RZ, RZ, R39 ;  /* 0x000000ffff1b7224 */ /* 0x000fe200078e0027 */
[----:B------:R-:W-:Y:S01]  /*24d0*/  ISETP.GT.AND P4, PT, R39, R28, PT ;  /* 0x0000001c2700720c */ /* 0x000fe20003f84270 */
[----:B-1----:R-:W-:-:S04]  /*24e0*/  IMAD.WIDE.U32 R12, R88, 0x60, R86 ;  /* 0x00000060580c7825 */ /* 0x002fc800078e0056 */
[----:B------:R-:W-:Y:S01]  /*24f0*/  IMAD R37, R89, 0x60, RZ ;  /* 0x0000006059257824 */ /* 0x000fe200078e02ff */
[----:B------:R-:W-:-:S04]  /*2500*/  IADD3 R12, P3, R80, R12, RZ ;  /* 0x0000000c500c7210 */ /* 0x000fc80007f7e0ff */
[----:B------:R-:W-:Y:S01]  /*2510*/  IADD3.X R14, R78, R13, R37, P3, !PT ;  /* 0x0000000d4e0e7210 */ /* 0x000fe20001ffe425 */
[----:B------:R-:W-:Y:S01]  /*2520*/  VIADD R13, R15, 0x20 ;  /* 0x000000200f0d7836 */ /* 0x000fe20000000000 */
[----:B------:R-:W-:-:S04]  /*2530*/  LEA R40, P3, R12, R82, 0x1 ;  /* 0x000000520c287211 */ /* 0x000fc800078608ff */
[----:B------:R-:W-:Y:S02]  /*2540*/  LEA.HI.X R41, R12, R83, R14, 0x1, P3 ;  /* 0x000000530c297211 */ /* 0x000fe400018f0c0e */
[----:B----4-:R-:W-:Y:S02]  /*2550*/  ISETP.GE.AND P3, PT, R90, 0x1, PT ;  /* 0x000000015a00780c */ /* 0x010fe40003f66270 */
[----:B--2---:R-:W-:Y:S02]  /*2560*/  LOP3.LUT P5, RZ, R45, 0x4, RZ, 0xc0, !PT ;  /* 0x000000042dff7812 */ /* 0x004fe400078ac0ff */
[----:B---3--:R-:W-:-:S04]  /*2570*/  LOP3.LUT R44, R44, 0xfffffffd, RZ, 0xc0, !PT ;  /* 0xfffffffd2c2c7812 */ /* 0x008fc800078ec0ff */
[----:B------:R-:W-:-:S05]  /*2580*/  @P4 LOP3.LUT R44, R44, 0x2, RZ, 0xfc, !PT ;  /* 0x000000022c2c4812 */ /* 0x000fca00078efcff */
[----:B------:R0:W-:Y:S02]  /*2590*/  STL [R1], R44 ;  /* 0x0000002c01007387 */ /* 0x0001e40000100800 */
[----:B------:R-:W-:-:S04]  /*25a0*/  @P5 VIADD R13, R15, 0xffffffe0 ;  /* 0xffffffe00f0d5836 */ /* 0x000fc80000000000 */
[----:B------:R-:W-:Y:S01]  /*25b0*/  IMAD R84, R13, 0x2, R26 ;  /* 0x000000020d547824 */ /* 0x000fe200078e021a */
[----:B------:R-:W-:Y:S06]  /*25c0*/  @!P3 BRA `(.L_x_406) ;  /* 0x0000002800f4b947 */ /* 0x000fec0003800000 */
[----:B------:R-:W-:Y:S01]  /*25d0*/  ULDC.U8 UR4, c[0x0][0x410] ;  /* 0x0001040000047ab9 */ /* 0x000fe20000000000 */
[-C--:B------:R-:W-:Y:S01]  /*25e0*/  IMAD R13, R70, R39.reuse, RZ ;  /* 0x00000027460d7224 */ /* 0x080fe200078e02ff */
[----:B------:R-:W-:Y:S01]  /*25f0*/  ISETP.NE.AND P3, PT, RZ, UR4, PT ;  /* 0x00000004ff007c0c */ /* 0x000fe2000bf65270 */
[-C--:B------:R-:W-:Y:S02]  /*2600*/  IMAD R15, R71, R39.reuse, RZ ;  /* 0x00000027470f7224 */ /* 0x080fe400078e02ff */
[----:B------:R-:W-:Y:S02]  /*2610*/  IMAD R13, R38, R8, R13 ;  /* 0x00000008260d7224 */ /* 0x000fe400078e020d */
[----:B------:R-:W-:Y:S02]  /*2620*/  IMAD R85, R27, -0xc0, R29 ;  /* 0xffffff401b557824 */ /* 0x000fe400078e021d */
[----:B------:R-:W-:-:S03]  /*2630*/  IMAD.WIDE.U32 R50, R8, R39, RZ ;  /* 0x0000002708327225 */ /* 0x000fc600078e00ff */
[----:B------:R-:W-:Y:S01]  /*2640*/  VIMNMX R85, R85, 0xc0, PT ;  /* 0x000000c055557848 */ /* 0x000fe20003fe0100 */
[----:B------:R-:W-:Y:S01]  /*2650*/  IMAD R15, R38, R30, R15 ;  /* 0x0000001e260f7224 */ /* 0x000fe200078e020f */
[----:B------:R-:W-:Y:S01]  /*2660*/  IADD3 R91, R51, R13, RZ ;  /* 0x0000000d335b7210 */ /* 0x000fe20007ffe0ff */
[----:B------:R-:W-:-:S04]  /*2670*/  IMAD.WIDE.U32 R48, R30, R39, RZ ;  /* 0x000000271e307225 */ /* 0x000fc800078e00ff */
[----:B------:R-:W-:Y:S01]  /*2680*/  IMAD.IADD R81, R49, 0x1, R15 ;  /* 0x0000000131517824 */ /* 0x000fe200078e020f */
[----:B------:R-:W-:Y:S06]  /*2690*/  @!P3 BRA `(.L_x_407) ;  /* 0x000000140014b947 */ /* 0x000fec0003800000 */
[----:B------:R-:W-:Y:S01]  /*26a0*/  ISETP.GE.AND P4, PT, R18, R85, PT ;  /* 0x000000551200720c */ /* 0x000fe20003f86270 */
[----:B------:R-:W-:Y:S01]  /*26b0*/  BSSY B1, `(.L_x_408) ;  /* 0x000001e000017945 */ /* 0x000fe20003800000 */
[----:B------:R-:W-:Y:S02]  /*26c0*/  CS2R R36, SRZ ;  /* 0x0000000000247805 */ /* 0x000fe4000001ff00 */
[----:B------:R-:W-:Y:S02]  /*26d0*/  CS2R R52, SRZ ;  /* 0x0000000000347805 */ /* 0x000fe4000001ff00 */
[----:B------:R-:W-:Y:S02]  /*26e0*/  CS2R R82, SRZ ;  /* 0x0000000000527805 */ /* 0x000fe4000001ff00 */
[----:B------:R-:W-:Y:S02]  /*26f0*/  CS2R R54, SRZ ;  /* 0x0000000000367805 */ /* 0x000fe4000001ff00 */
[----:B0-----:R-:W-:-:S02]  /*2700*/  CS2R R44, SRZ ;  /* 0x00000000002c7805 */ /* 0x001fc4000001ff00 */
[----:B------:R-:W-:Y:S02]  /*2710*/  CS2R R38, SRZ ;  /* 0x0000000000267805 */ /* 0x000fe4000001ff00 */
[----:B------:R-:W-:Y:S02]  /*2720*/  CS2R R46, SRZ ;  /* 0x00000000002e7805 */ /* 0x000fe4000001ff00 */
[----:B------:R-:W-:Y:S01]  /*2730*/  CS2R R86, SRZ ;  /* 0x0000000000567805 */ /* 0x000fe2000001ff00 */
[----:B------:R-:W-:Y:S06]  /*2740*/  @P4 BRA `(.L_x_409) ;  /* 0x0000000000504947 */ /* 0x000fec0003800000 */
[----:B------:R-:W-:Y:S01]  /*2750*/  IADD3 R13, P3, R20, R50, RZ ;  /* 0x00000032140d7210 */ /* 0x000fe20007f7e0ff */
[----:B------:R-:W-:Y:S01]  /*2760*/  ULDC.64 UR4, c[0x0][0x3e8] ;  /* 0x0000fa0000047ab9 */ /* 0x000fe20000000a00 */
[----:B------:R-:W-:Y:S02]  /*2770*/  CS2R R82, SRZ ;  /* 0x0000000000527805 */ /* 0x000fe4000001ff00 */
[----:B------:R-:W-:Y:S01]  /*2780*/  CS2R R86, SRZ ;  /* 0x0000000000567805 */ /* 0x000fe2000001ff00 */
[----:B------:R-:W-:Y:S01]  /*2790*/  IMAD.X R14, R91, 0x1, R66, P3 ;  /* 0x000000015b0e7824 */ /* 0x000fe200018e0642 */
[----:B------:R-:W-:-:S05]  /*27a0*/  IADD3 R15, P3, R56, R48, RZ ;  /* 0x00000030380f7210 */ /* 0x000fca0007f7e0ff */
[----:B------:R-:W-:Y:S01]  /*27b0*/  IMAD.X R52, R81, 0x1, R68, P3 ;  /* 0x0000000151347824 */ /* 0x000fe200018e0644 */
[----:B------:R-:W-:-:S04]  /*27c0*/  LEA R12, P3, R13, UR4, 0x1 ;  /* 0x000000040d0c7c11 */ /* 0x000fc8000f8608ff */
[----:B------:R-:W-:Y:S01]  /*27d0*/  LEA.HI.X R13, R13, UR5, R14, 0x1, P3 ;  /* 0x000000050d0d7c11 */ /* 0x000fe200098f0c0e */
[----:B------:R-:W-:Y:S02]  /*27e0*/  ULDC.64 UR4, c[0x0][0x400] ;  /* 0x0001000000047ab9 */ /* 0x000fe40000000a00 */
[----:B------:R-:W-:-:S04]  /*27f0*/  LEA R14, P3, R15, UR4, 0x1 ;  /* 0x000000040f0e7c11 */ /* 0x000fc8000f8608ff */
[----:B------:R-:W-:Y:S02]  /*2800*/  LEA.HI.X R15, R15, UR5, R52, 0x1, P3 ;  /* 0x000000050f0f7c11 */ /* 0x000fe400098f0c34 */
[----:B------:R-:W-:Y:S02]  /*2810*/  ISETP.GE.AND P3, PT, R22, R90, PT ;  /* 0x0000005a1600720c */ /* 0x000fe40003f66270 */
[----:B------:R-:W-:Y:S02]  /*2820*/  CS2R R52, SRZ ;  /* 0x0000000000347805 */ /* 0x000fe4000001ff00 */
[----:B------:R-:W-:-:S09]  /*2830*/  CS2R R54, SRZ ;  /* 0x0000000000367805 */ /* 0x000fd2000001ff00 */
[----:B------:R0:W5:Y:S04]  /*2840*/  @!P3 LDG.E.64 R82, desc[UR56][R12.64] ;  /* 0x000000380c52b981 */ /* 0x000168000c1e1b00 */
[----:B------:R0:W5:Y:S01]  /*2850*/  @!P3 LDG.E.64 R86, desc[UR56][R14.64] ;  /* 0x000000380e56b981 */ /* 0x000162000c1e1b00 */
[----:B------:R-:W-:-:S13]  /*2860*/  ISETP.GE.AND P3, PT, R154, R90, PT ;  /* 0x0000005a9a00720c */ /* 0x000fda0003f66270 */
[----:B------:R0:W5:Y:S04]  /*2870*/  @!P3 LDG.E.64 R52, desc[UR56][R12.64+0x20] ;  /* 0x000020380c34b981 */ /* 0x000168000c1e1b00 */
[----:B------:R0:W5:Y:S02]  /*2880*/  @!P3 LDG.E.64 R54, desc[UR56][R14.64+0x20] ;  /* 0x000020380e36b981 */ /* 0x000164000c1e1b00 */
.L_x_409:
[----:B------:R-:W-:Y:S05]  /*2890*/  BSYNC B1 ;  /* 0x0000000000017941 */ /* 0x000fea0003800000 */
.L_x_408:
[----:B0-----:R-:W-:Y:S01]  /*28a0*/  VIADD R12, R18, 0x60 ;  /* 0x00000060120c7836 */ /* 0x001fe20000000000 */
[----:B------:R-:W-:Y:S01]  /*28b0*/  BSSY B1, `(.L_x_410) ;  /* 0x0000021000017945 */ /* 0x000fe20003800000 */
[----:B-----5:R-:W-:Y:S02]  /*28c0*/  IMAD.MOV.U32 R88, RZ, RZ, R52 ;  /* 0x000000ffff587224 */ /* 0x020fe400078e0034 */
[----:B------:R-:W-:Y:S01]  /*28d0*/  IMAD.MOV.U32 R89, RZ, RZ, R53 ;  /* 0x000000ffff597224 */ /* 0x000fe200078e0035 */
[----:B------:R-:W-:-:S13]  /*28e0*/  ISETP.GE.AND P5, PT, R12, R85, PT ;  /* 0x000000550c00720c */ /* 0x000fda0003fa6270 */
[----:B------:R-:W-:Y:S05]  /*28f0*/  @P5 BRA `(.L_x_411) ;  /* 0x0000000000705947 */ /* 0x000fea0003800000 */
[----:B------:R-:W0:Y:S01]  /*2900*/  LDC.64 R12, c[0x0][0x3f8] ;  /* 0x0000fe00ff0c7b82 */ /* 0x000e220000000a00 */
[----:B------:R-:W-:Y:S01]  /*2910*/  IMAD.MOV.U32 R51, RZ, RZ, R91 ;  /* 0x000000ffff337224 */ /* 0x000fe200078e005b */
[----:B------:R-:W-:Y:S01]  /*2920*/  ULDC.64 UR4, c[0x0][0x3e8] ;  /* 0x0000fa0000047ab9 */ /* 0x000fe20000000a00 */
[----:B------:R-:W-:Y:S01]  /*2930*/  IMAD.MOV.U32 R49, RZ, RZ, R81 ;  /* 0x000000ffff317224 */ /* 0x000fe200078e0051 */
[----:B------:R-:W-:Y:S02]  /*2940*/  CS2R R44, SRZ ;  /* 0x00000000002c7805 */ /* 0x000fe4000001ff00 */
[----:B------:R-:W-:Y:S01]  /*2950*/  CS2R R46, SRZ ;  /* 0x00000000002e7805 */ /* 0x000fe2000001ff00 */
[----:B0-----:R-:W-:-:S04]  /*2960*/  IMAD.WIDE.U32 R50, R12, 0x60, R50 ;  /* 0x000000600c327825 */ /* 0x001fc800078e0032 */
[----:B------:R-:W-:Y:S01]  /*2970*/  IMAD R13, R13, 0x60, RZ ;  /* 0x000000600d0d7824 */ /* 0x000fe200078e02ff */
[----:B------:R-:W-:-:S04]  /*2980*/  IADD3 R14, P3, R20, R50, RZ ;  /* 0x00000032140e7210 */ /* 0x000fc80007f7e0ff */
[----:B------:R-:W-:Y:S02]  /*2990*/  IADD3.X R51, R66, R51, R13, P3, !PT ;  /* 0x0000003342337210 */ /* 0x000fe40001ffe40d */
[----:B------:R-:W0:Y:S02]  /*29a0*/  LDC.64 R12, c[0x0][0x408] ;  /* 0x00010200ff0c7b82 */ /* 0x000e240000000a00 */
[----:B0-----:R-:W-:-:S04]  /*29b0*/  IMAD.WIDE.U32 R48, R12, 0x60, R48 ;  /* 0x000000600c307825 */ /* 0x001fc800078e0030 */
[----:B------:R-:W-:Y:S01]  /*29c0*/  IMAD R13, R13, 0x60, RZ ;  /* 0x000000600d0d7824 */ /* 0x000fe200078e02ff */
[----:B------:R-:W-:-:S04]  /*29d0*/  IADD3 R15, P3, R56, R48, RZ ;  /* 0x00000030380f7210 */ /* 0x000fc80007f7e0ff */
[----:B------:R-:W-:Y:S02]  /*29e0*/  IADD3.X R48, R68, R49, R13, P3, !PT ;  /* 0x0000003144307210 */ /* 0x000fe40001ffe40d */
        /* <DEDUP_REMOVED lines=13> */
.L_x_411:
[----:B------:R-:W-:Y:S05]  /*2ac0*/  BSYNC B1 ;  /* 0x0000000000017941 */ /* 0x000fea0003800000 */
.L_x_410:
[----:B0-----:R-:W-:Y:S01]  /*2ad0*/  IMAD.MOV.U32 R12, RZ, RZ, R82 ;  /* 0x000000ffff0c7224 */ /* 0x001fe200078e0052 */
[----:B------:R-:W-:Y:S01]  /*2ae0*/  ISETP.NE.AND P3, PT, R155, 0x3, PT ;  /* 0x000000039b00780c */ /* 0x000fe20003f65270 */
[----:B------:R-:W-:Y:S01]  /*2af0*/  IMAD.MOV.U32 R13, RZ, RZ, R83 ;  /* 0x000000ffff0d7224 */ /* 0x000fe200078e0053 */
[----:B------:R-:W-:Y:S01]  /*2b00*/  PRMT R100, R88, 0x7610, R100 ;  /* 0x0000761058647816 */ /* 0x000fe20000000064 */
        /* <DEDUP_REMOVED lines=8> */
[----:B-----5:R-:W-:Y:S01]  /*2b90*/  IMAD.MOV.U32 R12, RZ, RZ, R36 ;  /* 0x000000ffff0c7224 */ /* 0x020fe200078e0024 */
        /* <DEDUP_REMOVED lines=14> */
[----:B------:R-:W-:-:S02]  /*2c80*/  PRMT R51, R12, 0x7610, R51 ;  /* 0x000076100c337816 */ /* 0x000fc40000000033 */
[----:B------:R-:W-:Y:S02]  /*2c90*/  PRMT R88, R13, 0x7610, R88 ;  /* 0x000076100d587816 */ /* 0x000fe40000000058 */
[----:B------:R-:W-:Y:S02]  /*2ca0*/  PRMT R95, R14, 0x7610, R95 ;  /* 0x000076100e5f7816 */ /* 0x000fe4000000005f */
[----:B------:R-:W-:Y:S01]  /*2cb0*/  PRMT R96, R15, 0x7610, R96 ;  /* 0x000076100f607816 */ /* 0x000fe20000000060 */
[----:B------:R-:W-:Y:S06]  /*2cc0*/  @!P3 BRA `(.L_x_412) ;  /* 0x000000000004b947 */ /* 0x000fec0003800000 */
[----:B------:R-:W-:Y:S01]  /*2cd0*/  BPT.TRAP 0x1 ;  /* 0x000000040000795c */ /* 0x000fe20000300000 */
.L_x_412:
[----:B------:R-:W-:Y:S01]  /*2ce0*/  IMAD R81, R19, 0x8, R2 ;  /* 0x0000000813517824 */ /* 0x000fe200078e0202 */
[----:B------:R-:W-:Y:S01]  /*2cf0*/  SHF.L.U32 R93, R153, 0x1f, RZ ;  /* 0x0000001f995d7819 */ /* 0x000fe200000006ff */
[----:B------:R-:W-:Y:S03]  /*2d00*/  BSSY B1, `(.L_x_413) ;  /* 0x0000003000017945 */ /* 0x000fe60003800000 */
[----:B------:R-:W0:Y:S02]  /*2d10*/  SYNCS.PHASECHK.TRANS64.TRYWAIT P6, [R81+URZ+0x30890], R93 ;  /* 0x0308905d510075a7 */ /* 0x000e2400080c017f */
[----:B0-----:R-:W-:Y:S05]  /*2d20*/  @!P6 BRA `(.L_x_414) ;  /* 0x0000013800b4e947 */ /* 0x001fea0003800000 */
.L_x_659:
[----:B------:R-:W-:Y:S05]  /*2d30*/  BSYNC B1 ;  /* 0x0000000000017941 */ /* 0x000fea0003800000 */
.L_x_413:
[----:B------:R-:W-:Y:S04]  /*2d40*/  BSSY B1, `(.L_x_415) ;  /* 0x000006c000017945 */ /* 0x000fe80003800000 */
[----:B------:R-:W-:Y:S05]  /*2d50*/  @P4 BRA `(.L_x_416) ;  /* 0x0000000400a84947 */ /* 0x000fea0003800000 */
[----:B------:R-:W-:Y:S04]  /*2d60*/  BSSY B2, `(.L_x_417) ;  /* 0x0000035000027945 */ /* 0x000fe80003800000 */
[----:B------:R-:W-:Y:S05]  /*2d70*/  @P1 BRA `(.L_x_418) ;  /* 0x0000000000cc1947 */ /* 0x000fea0003800000 */
[----:B------:R1:W2:Y:S01]  /*2d80*/  LDS.128 R12, [R92+0x12000] ;  /* 0x012000005c0c7984 */ /* 0x0002a20000000c00 */
[----:B------:R-:W-:Y:S01]  /*2d90*/  ISETP.GE.AND P4, PT, R22, R90, PT ;  /* 0x0000005a1600720c */ /* 0x000fe20003f86270 */
[----:B------:R-:W-:-:S12]  /*2da0*/  BSSY B3, `(.L_x_419) ;  /* 0x000002f000037945 */ /* 0x000fd80003800000 */
[----:B-1----:R-:W-:Y:S05]  /*2db0*/  @P4 BRA `(.L_x_420) ;  /* 0x0000000000b44947 */ /* 0x002fea0003800000 */
[----:B------:R-:W-:Y:S01]  /*2dc0*/  SHF.R.U64 R82, R82, 0x10, R83 ;  /* 0x0000001052527819 */ /* 0x000fe20000001253 */
[----:B--2---:R-:W-:Y:S01]  /*2dd0*/  IMAD.U32 R48, R14, 0x10000, RZ ;  /* 0x000100000e307824 */ /* 0x004fe200078e00ff */
[--C-:B------:R-:W-:Y:S02]  /*2de0*/  SHF.R.U64 R104, R86, 0x10, R87.reuse ;  /* 0x0000001056687819 */ /* 0x100fe40000001257 */
[----:B------:R-:W-:Y:S01]  /*2df0*/  SHF.R.U32.HI R106, RZ, 0x10, R87 ;  /* 0x00000010ff6a7819 */ /* 0x000fe20000011657 */
[----:B------:R-:W-:Y:S01]  /*2e00*/  IMAD.U32 R87, R13, 0x10000, RZ ;  /* 0x000100000d577824 */ /* 0x000fe200078e00ff */
[----:B------:R-:W-:Y:S02]  /*2e10*/  SHF.R.U32.HI R102, RZ, 0x10, R83 ;  /* 0x00000010ff667819 */ /* 0x000fe40000011653 */
[----:B------:R-:W-:Y:S02]  /*2e20*/  PRMT R82, R49, 0x5432, R82 ;  /* 0x0000543231527816 */ /* 0x000fe40000000052 */
[----:B------:R-:W-:-:S02]  /*2e30*/  PRMT R104, R51, 0x5432, R104 ;  /* 0x0000543233687816 */ /* 0x000fc40000000068 */
[----:B------:R-:W-:Y:S02]  /*2e40*/  PRMT R106, R88, 0x5432, R106 ;  /* 0x00005432586a7816 */ /* 0x000fe4000000006a */
[----:B------:R-:W-:Y:S02]  /*2e50*/  PRMT R102, R50, 0x5432, R102 ;  /* 0x0000543232667816 */ /* 0x000fe40000000066 */
[----:B------:R-:W-:Y:S01]  /*2e60*/  LOP3.LUT R83, R14, 0xffff0000, RZ, 0xc0, !PT ;  /* 0xffff00000e537812 */ /* 0x000fe200078ec0ff */
[----:B------:R-:W-:Y:S01]  /*2e70*/  IMAD.U32 R107, R106, 0x10000, RZ ;  /* 0x000100006a6b7824 */ /* 0x000fe200078e00ff */
[----:B------:R-:W-:Y:S01]  /*2e80*/  LOP3.LUT R86, R13, 0xffff0000, RZ, 0xc0, !PT ;  /* 0xffff00000d567812 */ /* 0x000fe200078ec0ff */
[----:B------:R-:W-:Y:S01]  /*2e90*/  IMAD.U32 R103, R102, 0x10000, RZ ;  /* 0x0001000066677824 */ /* 0x000fe200078e00ff */
[----:B------:R-:W-:Y:S01]  /*2ea0*/  LOP3.LUT R105, R104, 0xffff0000, RZ, 0xc0, !PT ;  /* 0xffff000068697812 */ /* 0x000fe200078ec0ff */
[C---:B------:R-:W-:Y:S01]  /*2eb0*/  FMUL.FTZ R109, R83.reuse, R107 ;  /* 0x0000006b536d7220 */ /* 0x040fe20000410000 */
[----:B------:R-:W-:Y:S01]  /*2ec0*/  LOP3.LUT R101, R82, 0xffff0000, RZ, 0xc0, !PT ;  /* 0xffff000052657812 */ /* 0x000fe200078ec0ff */
[----:B------:R-:W-:Y:S01]  /*2ed0*/  FMUL.FTZ R83, R83, R103 ;  /* 0x0000006753537220 */ /* 0x000fe20000410000 */
[----:B------:R-:W-:Y:S01]  /*2ee0*/  LOP3.LUT R14, R15, 0xffff0000, RZ, 0xc0, !PT ;  /* 0xffff00000f0e7812 */ /* 0x000fe200078ec0ff */
[----:B------:R-:W-:Y:S01]  /*2ef0*/  FMUL.FTZ R108, R86, R105 ;  /* 0x00000069566c7220 */ /* 0x000fe20000410000 */
[----:B------:R-:W-:Y:S01]  /*2f00*/  LOP3.LUT R106, R106, 0xffff0000, RZ, 0xc0, !PT ;  /* 0xffff00006a6a7812 */ /* 0x000fe200078ec0ff */
[----:B------:R-:W-:Y:S01]  /*2f10*/  FMUL.FTZ R110, R86, R101 ;  /* 0x00000065566e7220 */ /* 0x000fe20000410000 */
[----:B------:R-:W-:Y:S01]  /*2f20*/  LOP3.LUT R102, R102, 0xffff0000, RZ, 0xc0, !PT ;  /* 0xffff000066667812 */ /* 0x000fe200078ec0ff */
[----:B------:R-:W-:Y:S01]  /*2f30*/  IMAD.U32 R104, R104, 0x10000, RZ ;  /* 0x0001000068687824 */ /* 0x000fe200078e00ff */
[----:B------:R-:W-:Y:S01]  /*2f40*/  LOP3.LUT R86, R12, 0xffff0000, RZ, 0xc0, !PT ;  /* 0xffff00000c567812 */ /* 0x000fe200078ec0ff */
[----:B------:R-:W-:-:S02]  /*2f50*/  IMAD.U32 R82, R82, 0x10000, RZ ;  /* 0x0001000052527824 */ /* 0x000fc400078e00ff */
[----:B------:R-:W-:Y:S01]  /*2f60*/  FFMA.FTZ R109, R48, R103, -R109 ;  /* 0x00000067306d7223 */ /* 0x000fe2000001086d */
[----:B------:R-:W-:Y:S02]  /*2f70*/  IMAD.U32 R13, R12, 0x10000, RZ ;  /* 0x000100000c0d7824 */ /* 0x000fe400078e00ff */
[----:B------:R-:W-:Y:S01]  /*2f80*/  FFMA.FTZ R12, R87, R101, -R108 ;  /* 0x00000065570c7223 */ /* 0x000fe2000001086c */
[----:B------:R-:W-:Y:S01]  /*2f90*/  FFMA.FTZ R48, R48, R107, R83 ;  /* 0x0000006b30307223 */ /* 0x000fe20000010053 */
[C---:B------:R-:W-:Y:S01]  /*2fa0*/  FMUL.FTZ R108, R14.reuse, R106 ;  /* 0x0000006a0e6c7220 */ /* 0x040fe20000410000 */
[----:B------:R-:W-:Y:S01]  /*2fb0*/  FMUL.FTZ R101, R14, R102 ;  /* 0x000000660e657220 */ /* 0x000fe20000410000 */
[C---:B------:R-:W-:Y:S01]  /*2fc0*/  FMUL.FTZ R14, R86.reuse, R104 ;  /* 0x00000068560e7220 */ /* 0x040fe20000410000 */
[-C--:B------:R-:W-:Y:S01]  /*2fd0*/  FMUL.FTZ R83, R86, R82.reuse ;  /* 0x0000005256537220 */ /* 0x080fe20000410000 */
[----:B------:R-:W-:Y:S02]  /*2fe0*/  IMAD.U32 R15, R15, 0x10000, RZ ;  /* 0x000100000f0f7824 */ /* 0x000fe400078e00ff */
[----:B------:R-:W-:Y:S01]  /*2ff0*/  FFMA.FTZ R87, R87, R105, R110 ;  /* 0x0000006957577223 */ /* 0x000fe2000001006e */
[C---:B------:R-:W-:Y:S01]  /*3000*/  FFMA.FTZ R14, R13.reuse, R82, -R14 ;  /* 0x000000520d0e7223 */ /* 0x040fe2000001080e */
[----:B------:R-:W-:Y:S01]  /*3010*/  FFMA.FTZ R83, R13, R104, R83 ;  /* 0x000000680d537223 */ /* 0x000fe20000010053 */
[C---:B------:R-:W-:Y:S01]  /*3020*/  FFMA.FTZ R108, R15.reuse, R102, -R108 ;  /* 0x000000660f6c7223 */ /* 0x040fe2000001086c */
[----:B------:R-:W-:Y:S01]  /*3030*/  FFMA.FTZ R101, R15, R106, R101 ;  /* 0x0000006a0f657223 */ /* 0x000fe20000010065 */
[----:B------:R-:W-:-:S02]  /*3040*/  F2FP.BF16.F32.PACK_AB R48, R48, R109 ;  /* 0x0000006d3030723e */ /* 0x000fc400000010ff */
[----:B------:R-:W-:Y:S02]  /*3050*/  F2FP.BF16.F32.PACK_AB R13, R87, R12 ;  /* 0x0000000c570d723e */ /* 0x000fe400000010ff */
[----:B------:R-:W-:Y:S01]  /*3060*/  F2FP.BF16.F32.PACK_AB R12, R83, R14 ;  /* 0x0000000e530c723e */ /* 0x000fe200000010ff */
[----:B------:R-:W-:Y:S01]  /*3070*/  IMAD.MOV.U32 R14, RZ, RZ, R48 ;  /* 0x000000ffff0e7224 */ /* 0x000fe200078e0030 */
[----:B------:R-:W-:-:S07]  /*3080*/  F2FP.BF16.F32.PACK_AB R15, R101, R108 ;  /* 0x0000006c650f723e */ /* 0x000fce00000010ff */
.L_x_420:
[----:B------:R-:W-:Y:S05]  /*3090*/  BSYNC B3 ;  /* 0x0000000000037941 */ /* 0x000fea0003800000 */
.L_x_419:
[----:B--2---:R1:W-:Y:S02]  /*30a0*/  STG.E.128 desc[UR56][R42.64], R12 ;  /* 0x0000000c2a007986 */ /* 0x0043e4000c101d38 */
.L_x_418:
[----:B------:R-:W-:Y:S05]  /*30b0*/  BSYNC B2 ;  /* 0x0000000000027941 */ /* 0x000fea0003800000 */
.L_x_417:
[----:B------:R-:W-:Y:S05]  /*30c0*/  @P2 BRA `(.L_x_416) ;  /* 0x0000000000cc2947 */ /* 0x000fea0003800000 */
[----:B-1----:R1:W2:Y:S01]  /*30d0*/  LDS.128 R12, [R84+0x12000] ;  /* 0x01200000540c7984 */ /* 0x0022a20000000c00 */
[----:B------:R-:W-:Y:S01]  /*30e0*/  ISETP.GE.AND P4, PT, R154, R90, PT ;  /* 0x0000005a9a00720c */ /* 0x000fe20003f86270 */
[----:B------:R-:W-:-:S12]  /*30f0*/  BSSY B2, `(.L_x_421) ;  /* 0x000002f000027945 */ /* 0x000fd80003800000 */
[----:B-1----:R-:W-:Y:S05]  /*3100*/  @P4 BRA `(.L_x_422) ;  /* 0x0000000000b44947 */ /* 0x002fea0003800000 */
[--C-:B------:R-:W-:Y:S01]  /*3110*/  SHF.R.U64 R83, R52, 0x10, R53.reuse ;  /* 0x0000001034537819 */ /* 0x100fe20000001235 */
[----:B--2---:R-:W-:Y:S01]  /*3120*/  IMAD.U32 R52, R14, 0x10000, RZ ;  /* 0x000100000e347824 */ /* 0x004fe200078e00ff */
[----:B------:R-:W-:Y:S02]  /*3130*/  SHF.R.U32.HI R86, RZ, 0x10, R53 ;  /* 0x00000010ff567819 */ /* 0x000fe40000011635 */
[--C-:B------:R-:W-:Y:S02]  /*3140*/  SHF.R.U64 R53, R54, 0x10, R55.reuse ;  /* 0x0000001036357819 */ /* 0x100fe40000001237 */
        /* <DEDUP_REMOVED lines=9> */
[C---:B------:R-:W-:Y:S01]  /*31e0*/  LOP3.LUT R82, R100.reuse, 0xffff0000, RZ, 0xc0, !PT ;  /* 0xffff000064527812 */ /* 0x040fe200078ec0ff */
[----:B------:R-:W-:Y:S01]  /*31f0*/  IMAD.U32 R100, R100, 0x10000, RZ ;  /* 0x0001000064647824 */ /* 0x000fe200078e00ff */
[----:B------:R-:W-:Y:S01]  /*3200*/  LOP3.LUT R54, R14, 0xffff0000, RZ, 0xc0, !PT ;  /* 0xffff00000e367812 */ /* 0x000fe200078ec0ff */
[C---:B------:R-:W-:Y:S01]  /*3210*/  IMAD.U32 R14, R15.reuse, 0x10000, RZ ;  /* 0x000100000f0e7824 */ /* 0x040fe200078e00ff */
[----:B------:R-:W-:Y:S01]  /*3220*/  LOP3.LUT R48, R15, 0xffff0000, RZ, 0xc0, !PT ;  /* 0xffff00000f307812 */ /* 0x000fe200078ec0ff */
[----:B------:R-:W-:Y:S01]  /*3230*/  FMUL.FTZ R102, R53, R86 ;  /* 0x0000005635667220 */ /* 0x000fe20000410000 */
[----:B------:R-:W-:-:S02]  /*3240*/  IMAD.U32 R15, R13, 0x10000, RZ ;  /* 0x000100000d0f7824 */ /* 0x000fc400078e00ff */
[-C--:B------:R-:W-:Y:S01]  /*3250*/  FMUL.FTZ R53, R53, R82.reuse ;  /* 0x0000005235357220 */ /* 0x080fe20000410000 */
[----:B------:R-:W-:Y:S01]  /*3260*/  FMUL.FTZ R87, R54, R83 ;  /* 0x0000005336577220 */ /* 0x000fe20000410000 */
[----:B------:R-:W-:Y:S01]  /*3270*/  LOP3.LUT R97, R97, 0xffff0000, RZ, 0xc0, !PT ;  /* 0xffff000061617812 */ /* 0x000fe200078ec0ff */
[C---:B------:R-:W-:Y:S01]  /*3280*/  IMAD.U32 R13, R12.reuse, 0x10000, RZ ;  /* 0x000100000c0d7824 */ /* 0x040fe200078e00ff */
[----:B------:R-:W-:Y:S01]  /*3290*/  LOP3.LUT R99, R99, 0xffff0000, RZ, 0xc0, !PT ;  /* 0xffff000063637812 */ /* 0x000fe200078ec0ff */
[C---:B------:R-:W-:Y:S01]  /*32a0*/  FFMA.FTZ R102, R15.reuse, R82, -R102 ;  /* 0x000000520f667223 */ /* 0x040fe20000010866 */
[----:B------:R-:W-:Y:S01]  /*32b0*/  FFMA.FTZ R53, R15, R86, R53 ;  /* 0x000000560f357223 */ /* 0x000fe20000010035 */
[----:B------:R-:W-:Y:S01]  /*32c0*/  LOP3.LUT R12, R12, 0xffff0000, RZ, 0xc0, !PT ;  /* 0xffff00000c0c7812 */ /* 0x000fe200078ec0ff */
[-C--:B------:R-:W-:Y:S01]  /*32d0*/  FMUL.FTZ R15, R54, R55.reuse ;  /* 0x00000037360f7220 */ /* 0x080fe20000410000 */
[----:B------:R-:W-:Y:S01]  /*32e0*/  FFMA.FTZ R87, R52, R55, -R87 ;  /* 0x0000003734577223 */ /* 0x000fe20000010857 */
[----:B------:R-:W-:Y:S01]  /*32f0*/  SHF.L.U32 R98, R98, 0x10, RZ ;  /* 0x0000001062627819 */ /* 0x000fe200000006ff */
[C---:B------:R-:W-:Y:S01]  /*3300*/  FMUL.FTZ R55, R48.reuse, R97 ;  /* 0x0000006130377220 */ /* 0x040fe20000410000 */
[----:B------:R-:W-:Y:S01]  /*3310*/  FMUL.FTZ R54, R48, R99 ;  /* 0x0000006330367220 */ /* 0x000fe20000410000 */
[----:B------:R-:W-:Y:S01]  /*3320*/  FFMA.FTZ R52, R52, R83, R15 ;  /* 0x0000005334347223 */ /* 0x000fe2000001000f */
[C---:B------:R-:W-:Y:S01]  /*3330*/  FMUL.FTZ R15, R12.reuse, R100 ;  /* 0x000000640c0f7220 */ /* 0x040fe20000410000 */
[-C--:B------:R-:W-:Y:S01]  /*3340*/  FMUL.FTZ R48, R12, R98.reuse ;  /* 0x000000620c307220 */ /* 0x080fe20000410000 */
[C---:B------:R-:W-:Y:S01]  /*3350*/  FFMA.FTZ R55, R14.reuse, R99, -R55 ;  /* 0x000000630e377223 */ /* 0x040fe20000010837 */
[----:B------:R-:W-:Y:S01]  /*3360*/  FFMA.FTZ R54, R14, R97, R54 ;  /* 0x000000610e367223 */ /* 0x000fe20000010036 */
[C---:B------:R-:W-:Y:S01]  /*3370*/  FFMA.FTZ R15, R13.reuse, R98, R15 ;  /* 0x000000620d0f7223 */ /* 0x040fe2000001000f */
[----:B------:R-:W-:Y:S01]  /*3380*/  FFMA.FTZ R48, R13, R100, -R48 ;  /* 0x000000640d307223 */ /* 0x000fe20000010830 */
[----:B------:R-:W-:-:S02]  /*3390*/  F2FP.BF16.F32.PACK_AB R13, R53, R102 ;  /* 0x00000066350d723e */ /* 0x000fc400000010ff */
[----:B------:R-:W-:Y:S02]  /*33a0*/  F2FP.BF16.F32.PACK_AB R54, R54, R55 ;  /* 0x000000373636723e */ /* 0x000fe400000010ff */
[----:B------:R-:W-:Y:S02]  /*33b0*/  F2FP.BF16.F32.PACK_AB R12, R15, R48 ;  /* 0x000000300f0c723e */ /* 0x000fe400000010ff */
[----:B------:R-:W-:Y:S01]  /*33c0*/  F2FP.BF16.F32.PACK_AB R14, R52, R87 ;  /* 0x00000057340e723e */ /* 0x000fe200000010ff */
[----:B------:R-:W-:-:S07]  /*33d0*/  IMAD.MOV.U32 R15, RZ, RZ, R54 ;  /* 0x000000ffff0f7224 */ /* 0x000fce00078e0036 */
.L_x_422:
[----:B------:R-:W-:Y:S05]  /*33e0*/  BSYNC B2 ;  /* 0x0000000000027941 */ /* 0x000fea0003800000 */
.L_x_421:
[----:B--2---:R2:W-:Y:S02]  /*33f0*/  STG.E.128 desc[UR56][R42.64+0x40], R12 ;  /* 0x0000400c2a007986 */ /* 0x0045e4000c101d38 */
.L_x_416:
[----:B------:R-:W-:Y:S05]  /*3400*/  BSYNC B1 ;  /* 0x0000000000017941 */ /* 0x000fea0003800000 */
.L_x_415:
[----:B------:R-:W-:Y:S05]  /*3410*/  @P5 BRA `(.L_x_423) ;  /* 0x0000001c00c85947 */ /* 0x000fea0003800000 */
[----:B------:R-:W-:Y:S04]  /*3420*/  BSSY B1, `(.L_x_424) ;  /* 0x0000036000017945 */ /* 0x000fe80003800000 */
[----:B------:R-:W-:Y:S05]  /*3430*/  @P1 BRA `(.L_x_425) ;  /* 0x0000000000d01947 */ /* 0x000fea0003800000 */
[----:B-12---:R1:W2:Y:S01]  /*3440*/  LDS.128 R12, [R92+0x15000] ;  /* 0x015000005c0c7984 */ /* 0x0062a20000000c00 */
[----:B------:R-:W-:Y:S01]  /*3450*/  ISETP.GE.AND P4, PT, R22, R90, PT ;  /* 0x0000005a1600720c */ /* 0x000fe20003f86270 */
[----:B------:R-:W-:-:S12]  /*3460*/  BSSY B2, `(.L_x_426) ;  /* 0x0000030000027945 */ /* 0x000fd80003800000 */
[----:B-1----:R-:W-:Y:S05]  /*3470*/  @P4 BRA `(.L_x_427) ;  /* 0x0000000000b84947 */ /* 0x002fea0003800000 */
[----:B------:R-:W-:Y:S01]  /*3480*/  SHF.R.U64 R46, R46, 0x10, R47 ;  /* 0x000000102e2e7819 */ /* 0x000fe2000000122f */
[----:B--2---:R-:W-:Y:S01]  /*3490*/  IMAD.U32 R42, R14, 0x10000, RZ ;  /* 0x000100000e2a7824 */ /* 0x004fe200078e00ff */
[----:B------:R-:W-:Y:S01]  /*34a0*/  SHF.R.U64 R52, R44, 0x10, R45 ;  /* 0x000000102c347819 */ /* 0x000fe2000000122d */
[----:B------:R-:W-:Y:S01]  /*34b0*/  IMAD.U32 R44, R15, 0x10000, RZ ;  /* 0x000100000f2c7824 */ /* 0x000fe200078e00ff */
[----:B------:R-:W-:Y:S02]  /*34c0*/  SHF.R.U32.HI R47, RZ, 0x10, R47 ;  /* 0x00000010ff2f7819 */ /* 0x000fe4000001162f */
[----:B------:R-:W-:Y:S02]  /*34d0*/  SHF.R.U32.HI R48, RZ, 0x10, R45 ;  /* 0x00000010ff307819 */ /* 0x000fe4000001162d */
[----:B------:R-:W-:Y:S02]  /*34e0*/  PRMT R95, R95, 0x5410, R46 ;  /* 0x000054105f5f7816 */ /* 0x000fe4000000002e */
[----:B------:R-:W-:-:S02]  /*34f0*/  PRMT R89, R89, 0x5410, R52 ;  /* 0x0000541059597816 */ /* 0x000fc40000000034 */
[----:B------:R-:W-:Y:S02]  /*3500*/  PRMT R96, R96, 0x5410, R47 ;  /* 0x0000541060607816 */ /* 0x000fe4000000002f */
[----:B------:R-:W-:Y:S02]  /*3510*/  LOP3.LUT R45, R15, 0xffff0000, RZ, 0xc0, !PT ;  /* 0xffff00000f2d7812 */ /* 0x000fe400078ec0ff */
[----:B------:R-:W-:Y:S01]  /*3520*/  PRMT R91, R91, 0x5410, R48 ;  /* 0x000054105b5b7816 */ /* 0x000fe20000000030 */
[----:B------:R-:W-:Y:S01]  /*3530*/  IMAD.U32 R52, R96, 0x10000, RZ ;  /* 0x0001000060347824 */ /* 0x000fe200078e00ff */
[----:B------:R-:W-:Y:S02]  /*3540*/  LOP3.LUT R15, R13, 0xffff0000, RZ, 0xc0, !PT ;  /* 0xffff00000d0f7812 */ /* 0x000fe400078ec0ff */
[----:B------:R-:W-:Y:S01]  /*3550*/  LOP3.LUT R48, R95, 0xffff0000, RZ, 0xc0, !PT ;  /* 0xffff00005f307812 */ /* 0x000fe200078ec0ff */
[----:B------:R-:W-:Y:S01]  /*3560*/  IMAD.U32 R47, R91, 0x10000, RZ ;  /* 0x000100005b2f7824 */ /* 0x000fe200078e00ff */
[----:B------:R-:W-:Y:S01]  /*3570*/  LOP3.LUT R46, R89, 0xffff0000, RZ, 0xc0, !PT ;  /* 0xffff0000592e7812 */ /* 0x000fe200078ec0ff */
[----:B------:R-:W-:Y:S01]  /*3580*/  IMAD.U32 R95, R95, 0x10000, RZ ;  /* 0x000100005f5f7824 */ /* 0x000fe200078e00ff */
[----:B------:R-:W-:Y:S01]  /*3590*/  LOP3.LUT R43, R14, 0xffff0000, RZ, 0xc0, !PT ;  /* 0xffff00000e2b7812 */ /* 0x000fe200078ec0ff */
[----:B------:R-:W-:-:S02]  /*35a0*/  IMAD.U32 R14, R13, 0x10000, RZ ;  /* 0x000100000d0e7824 */ /* 0x000fc400078e00ff */
[C---:B------:R-:W-:Y:S01]  /*35b0*/  FMUL.FTZ R53, R15.reuse, R48 ;  /* 0x000000300f357220 */ /* 0x040fe20000410000 */
[C---:B------:R-:W-:Y:S02]  /*35c0*/  IMAD.U32 R13, R12.reuse, 0x10000, RZ ;  /* 0x000100000c0d7824 */ /* 0x040fe400078e00ff */
[----:B------:R-:W-:Y:S01]  /*35d0*/  FMUL.FTZ R15, R15, R46 ;  /* 0x0000002e0f0f7220 */ /* 0x000fe20000410000 */
[----:B------:R-:W-:Y:S01]  /*35e0*/  LOP3.LUT R12, R12, 0xffff0000, RZ, 0xc0, !PT ;  /* 0xffff00000c0c7812 */ /* 0x000fe200078ec0ff */
[C---:B------:R-:W-:Y:S01]  /*35f0*/  FMUL.FTZ R55, R43.reuse, R52 ;  /* 0x000000342b377220 */ /* 0x040fe20000410000 */
[----:B------:R-:W-:Y:S01]  /*3600*/  LOP3.LUT R96, R96, 0xffff0000, RZ, 0xc0, !PT ;  /* 0xffff000060607812 */ /* 0x000fe200078ec0ff */
[-C--:B------:R-:W-:Y:S01]  /*3610*/  FMUL.FTZ R43, R43, R47.reuse ;  /* 0x0000002f2b2b7220 */ /* 0x080fe20000410000 */
[----:B------:R-:W-:Y:S01]  /*3620*/  LOP3.LUT R91, R91, 0xffff0000, RZ, 0xc0, !PT ;  /* 0xffff00005b5b7812 */ /* 0x000fe200078ec0ff */
[----:B------:R-:W-:Y:S02]  /*3630*/  IMAD.U32 R89, R89, 0x10000, RZ ;  /* 0x0001000059597824 */ /* 0x000fe400078e00ff */
[C---:B------:R-:W-:Y:S01]  /*3640*/  FFMA.FTZ R53, R14.reuse, R46, -R53 ;  /* 0x0000002e0e357223 */ /* 0x040fe20000010835 */
[----:B------:R-:W-:Y:S01]  /*3650*/  FFMA.FTZ R48, R14, R48, R15 ;  /* 0x000000300e307223 */ /* 0x000fe2000001000f */
[----:B------:R-:W-:Y:S01]  /*3660*/  FFMA.FTZ R55, R42, R47, -R55 ;  /* 0x0000002f2a377223 */ /* 0x000fe20000010837 */
[----:B------:R-:W-:Y:S01]  /*3670*/  FMUL.FTZ R14, R12, R95 ;  /* 0x0000005f0c0e7220 */ /* 0x000fe20000410000 */
[----:B------:R-:W-:Y:S01]  /*3680*/  FFMA.FTZ R42, R42, R52, R43 ;  /* 0x000000342a2a7223 */ /* 0x000fe2000001002b */
[CC--:B------:R-:W-:Y:S01]  /*3690*/  FMUL.FTZ R15, R45.reuse, R96.reuse ;  /* 0x000000602d0f7220 */ /* 0x0c0fe20000410000 */
[----:B------:R-:W-:Y:S01]  /*36a0*/  FMUL.FTZ R12, R12, R89 ;  /* 0x000000590c0c7220 */ /* 0x000fe20000410000 */
[----:B------:R-:W-:Y:S01]  /*36b0*/  FMUL.FTZ R45, R45, R91 ;  /* 0x0000005b2d2d7220 */ /* 0x000fe20000410000 */
[C---:B------:R-:W-:Y:S01]  /*36c0*/  FFMA.FTZ R14, R13.reuse, R89, -R14 ;  /* 0x000000590d0e7223 */ /* 0x040fe2000001080e */
[C---:B------:R-:W-:Y:S01]  /*36d0*/  FFMA.FTZ R15, R44.reuse, R91, -R15 ;  /* 0x0000005b2c0f7223 */ /* 0x040fe2000001080f */
[----:B------:R-:W-:Y:S01]  /*36e0*/  FFMA.FTZ R13, R13, R95, R12 ;  /* 0x0000005f0d0d7223 */ /* 0x000fe2000001000c */
[----:B------:R-:W-:Y:S01]  /*36f0*/  FFMA.FTZ R44, R44, R96, R45 ;  /* 0x000000602c2c7223 */ /* 0x000fe2000001002d */
[----:B------:R-:W-:-:S02]  /*3700*/  F2FP.BF16.F32.PACK_AB R48, R48, R53 ;  /* 0x000000353030723e */ /* 0x000fc400000010ff */
[----:B------:R-:W-:Y:S02]  /*3710*/  F2FP.BF16.F32.PACK_AB R42, R42, R55 ;  /* 0x000000372a2a723e */ /* 0x000fe400000010ff */
[----:B------:R-:W-:Y:S01]  /*3720*/  F2FP.BF16.F32.PACK_AB R12, R13, R14 ;  /* 0x0000000e0d0c723e */ /* 0x000fe200000010ff */
[----:B------:R-:W-:Y:S01]  /*3730*/  IMAD.MOV.U32 R13, RZ, RZ, R48 ;  /* 0x000000ffff0d7224 */ /* 0x000fe200078e0030 */
[----:B------:R-:W-:Y:S01]  /*3740*/  F2FP.BF16.F32.PACK_AB R15, R44, R15 ;  /* 0x0000000f2c0f723e */ /* 0x000fe200000010ff */
[----:B------:R-:W-:-:S07]  /*3750*/  IMAD.MOV.U32 R14, RZ, RZ, R42 ;  /* 0x000000ffff0e7224 */ /* 0x000fce00078e002a */
.L_x_427:
[----:B------:R-:W-:Y:S05]  /*3760*/  BSYNC B2 ;  /* 0x0000000000027941 */ /* 0x000fea0003800000 */
.L_x_426:
[----:B--2---:R3:W-:Y:S02]  /*3770*/  STG.E.128 desc[UR56][R40.64], R12 ;  /* 0x0000000c28007986 */ /* 0x0047e4000c101d38 */
.L_x_425:
[----:B------:R-:W-:Y:S05]  /*3780*/  BSYNC B1 ;  /* 0x0000000000017941 */ /* 0x000fea0003800000 */
.L_x_424:
[----:B------:R-:W-:Y:S05]  /*3790*/  @P2 BRA `(.L_x_423) ;  /* 0x0000001800e82947 */ /* 0x000fea0003800000 */
[----:B-123--:R1:W2:Y:S01]  /*37a0*/  LDS.128 R12, [R84+0x15000] ;  /* 0x01500000540c7984 */ /* 0x00e2a20000000c00 */
        /* <DEDUP_REMOVED lines=24> */
[-C--:B------:R-:W-:Y:S01]  /*3930*/  FMUL.FTZ R15, R15, R42.reuse ;  /* 0x0000002a0f0f7220 */ /* 0x080fe20000410000 */
        /* <DEDUP_REMOVED lines=11> */
[C---:B------:R-:W-:Y:S01]  /*39f0*/  FMUL.FTZ R15, R39.reuse, R88 ;  /* 0x00000058270f7220 */ /* 0x040fe20000410000 */
[-C--:B------:R-:W-:Y:S01]  /*3a00*/  FMUL.FTZ R12, R12, R49.reuse ;  /* 0x000000310c0c7220 */ /* 0x080fe20000410000 */
[-C--:B------:R-:W-:Y:S01]  /*3a10*/  FMUL.FTZ R39, R39, R50.reuse ;  /* 0x0000003227277220 */ /* 0x080fe20000410000 */
        /* <DEDUP_REMOVED lines=10> */
.L_x_429:
[----:B------:R-:W-:Y:S05]  /*3ac0*/  BSYNC B1 ;  /* 0x0000000000017941 */ /* 0x000fea0003800000 */
.L_x_428:
[----:B--2---:R1:W-:Y:S01]  /*3ad0*/  STG.E.128 desc[UR56][R40.64+0x40], R12 ;  /* 0x0000400c28007986 */ /* 0x0043e2000c101d38 */
[----:B------:R-:W-:Y:S05]  /*3ae0*/  BRA `(.L_x_423) ;  /* 0x0000001800147947 */ /* 0x000fea0003800000 */
.L_x_407:
[C---:B------:R-:W-:Y:S02]  /*3af0*/  ISETP.GE.AND P3, PT, R18.reuse, R85, PT ;  /* 0x000000551200720c */ /* 0x040fe40003f66270 */
[----:B------:R-:W-:Y:S02]  /*3b00*/  CS2R R38, SRZ ;  /* 0x0000000000267805 */ /* 0x000fe4000001ff00 */
[----:B------:R-:W-:Y:S01]  /*3b10*/  CS2R R36, SRZ ;  /* 0x0000000000247805 */ /* 0x000fe2000001ff00 */
[----:B0-----:R-:W-:Y:S01]  /*3b20*/  VIADD R44, R18, 0x60 ;  /* 0x00000060122c7836 */ /* 0x001fe20000000000 */
[----:B------:R-:W-:-:S13]  /*3b30*/  ISETP.GE.OR P3, PT, R16, R90, P3 ;  /* 0x0000005a1000720c */ /* 0x000fda0001f66670 */
[----:B------:R-:W0:Y:S01]  /*3b40*/  @!P3 LDC.64 R40, c[0x0][0x3e8] ;  /* 0x0000fa00ff28bb82 */ /* 0x000e220000000a00 */
[----:B------:R-:W-:-:S05]  /*3b50*/  @!P3 IADD3 R14, P4, R10, R50, RZ ;  /* 0x000000320a0eb210 */ /* 0x000fca0007f9e0ff */
[----:B------:R-:W-:Y:S01]  /*3b60*/  @!P3 IMAD.X R15, R91, 0x1, R65, P4 ;  /* 0x000000015b0fb824 */ /* 0x000fe200020e0641 */
[----:B------:R-:W-:Y:S01]  /*3b70*/  @!P3 IADD3 R12, P4, R34, R48, RZ ;  /* 0x00000030220cb210 */ /* 0x000fe20007f9e0ff */
[----:B------:R-:W1:Y:S04]  /*3b80*/  @!P3 LDC.64 R42, c[0x0][0x400] ;  /* 0x00010000ff2abb82 */ /* 0x000e680000000a00 */
[----:B------:R-:W-:Y:S01]  /*3b90*/  @!P3 IMAD.X R13, R81, 0x1, R67, P4 ;  /* 0x00000001510db824 */ /* 0x000fe200020e0643 */
[----:B0-----:R-:W-:-:S04]  /*3ba0*/  @!P3 LEA R40, P4, R14, R40, 0x1 ;  /* 0x000000280e28b211 */ /* 0x001fc800078808ff */
[----:B------:R-:W-:Y:S02]  /*3bb0*/  @!P3 LEA.HI.X R41, R14, R41, R15, 0x1, P4 ;  /* 0x000000290e29b211 */ /* 0x000fe400020f0c0f */
[----:B------:R-:W-:Y:S02]  /*3bc0*/  CS2R R14, SRZ ;  /* 0x00000000000e7805 */ /* 0x000fe4000001ff00 */
[----:B-1----:R-:W-:-:S04]  /*3bd0*/  @!P3 LEA R42, P4, R12, R42, 0x1 ;  /* 0x0000002a0c2ab211 */ /* 0x002fc800078808ff */
[----:B------:R-:W-:Y:S02]  /*3be0*/  @!P3 LEA.HI.X R43, R12, R43, R13, 0x1, P4 ;  /* 0x0000002b0c2bb211 */ /* 0x000fe400020f0c0d */
[----:B------:R-:W-:-:S03]  /*3bf0*/  CS2R R12, SRZ ;  /* 0x00000000000c7805 */ /* 0x000fc6000001ff00 */
[----:B------:R0:W5:Y:S04]  /*3c00*/  @!P3 LDG.E.128 R36, desc[UR56][R42.64] ;  /* 0x000000382a24b981 */ /* 0x000168000c1e1d00 */
[----:B------:R1:W5:Y:S01]  /*3c10*/  @!P3 LDG.E.128 R12, desc[UR56][R40.64] ;  /* 0x00000038280cb981 */ /* 0x000362000c1e1d00 */
[----:B------:R-:W-:-:S04]  /*3c20*/  ISETP.GE.AND P3, PT, R44, R85, PT ;  /* 0x000000552c00720c */ /* 0x000fc80003f66270 */
[CC--:B------:R-:W-:Y:S01]  /*3c30*/  ISETP.GE.OR P3, PT, R16.reuse, R90.reuse, P3 ;  /* 0x0000005a1000720c */ /* 0x0c0fe20001f66670 */
[----:B------:R-:W-:Y:S01]  /*3c40*/  BSSY B1, `(.L_x_430) ;  /* 0x000001b000017945 */ /* 0x000fe20003800000 */
[----:B0-----:R-:W-:Y:S02]  /*3c50*/  CS2R R42, SRZ ;  /* 0x00000000002a7805 */ /* 0x001fe4000001ff00 */
[----:B------:R-:W-:Y:S02]  /*3c60*/  CS2R R46, SRZ ;  /* 0x00000000002e7805 */ /* 0x000fe4000001ff00 */
[----:B------:R-:W-:Y:S02]  /*3c70*/  CS2R R44, SRZ ;  /* 0x00000000002c7805 */ /* 0x000fe4000001ff00 */
[----:B-1----:R-:W-:Y:S02]  /*3c80*/  CS2R R40, SRZ ;  /* 0x0000000000287805 */ /* 0x002fe4000001ff00 */
[----:B------:R-:W-:-:S03]  /*3c90*/  ISETP.GE.AND P4, PT, R16, R90, PT ;  /* 0x0000005a1000720c */ /* 0x000fc60003f86270 */
[----:B------:R-:W-:Y:S10]  /*3ca0*/  @P3 BRA `(.L_x_431) ;  /* 0x0000000000503947 */ /* 0x000ff40003800000 */
[----:B------:R-:W0:Y:S01]  /*3cb0*/  LDC.64 R40, c[0x0][0x3f8] ;  /* 0x0000fe00ff287b82 */ /* 0x000e220000000a00 */
[----:B------:R-:W-:Y:S01]  /*3cc0*/  IMAD.MOV.U32 R51, RZ, RZ, R91 ;  /* 0x000000ffff337224 */ /* 0x000fe200078e005b */
[----:B------:R-:W-:Y:S01]  /*3cd0*/  ULDC.64 UR4, c[0x0][0x3e8] ;  /* 0x0000fa0000047ab9 */ /* 0x000fe20000000a00 */
[----:B------:R-:W-:Y:S02]  /*3ce0*/  IMAD.MOV.U32 R49, RZ, RZ, R81 ;  /* 0x000000ffff317224 */ /* 0x000fe400078e0051 */
        /* <DEDUP_REMOVED lines=14> */
[----:B------:R-:W5:Y:S04]  /*3dd0*/  LDG.E.128 R40, desc[UR56][R40.64] ;  /* 0x0000003828287981 */ /* 0x000f68000c1e1d00 */
[----:B------:R-:W5:Y:S03]  /*3de0*/  LDG.E.128 R44, desc[UR56][R44.64] ;  /* 0x000000382c2c7981 */ /* 0x000f66000c1e1d00 */
.L_x_431:
[----:B------:R-:W-:Y:S05]  /*3df0*/  BSYNC B1 ;  /* 0x0000000000017941 */ /* 0x000fea0003800000 */
.L_x_430:
[----:B-----5:R-:W-:Y:S01]  /*3e00*/  IMAD.MOV.U32 R48, RZ, RZ, R42 ;  /* 0x000000ffff307224 */ /* 0x020fe200078e002a */
[----:B------:R-:W-:Y:S01]  /*3e10*/  ISETP.NE.AND P3, PT, R155, 0x3, PT ;  /* 0x000000039b00780c */ /* 0x000fe20003f65270 */
[----:B------:R-:W-:Y:S02]  /*3e20*/  IMAD.MOV.U32 R49, RZ, RZ, R43 ;  /* 0x000000ffff317224 */ /* 0x000fe400078e002b */
        /* <DEDUP_REMOVED lines=17> */
[----:B------:R-:W-:-:S02]  /*3f40*/  MOV R51, R13 ;  /* 0x0000000d00337202 */ /* 0x000fc40000000f00 */
        /* <DEDUP_REMOVED lines=8> */
[----:B------:R-:W-:Y:S02]  /*3fd0*/  PRMT R107, R107, 0x5410, R48 ;  /* 0x000054106b6b7816 */ /* 0x000fe40000000030 */
[----:B------:R-:W-:-:S02]  /*3fe0*/  PRMT R115, R49, 0x7610, R115 ;  /* 0x0000761031737816 */ /* 0x000fc40000000073 */
[----:B------:R-:W-:Y:S02]  /*3ff0*/  PRMT R108, R108, 0x5410, R50 ;  /* 0x000054106c6c7816 */ /* 0x000fe40000000032 */
[----:B------:R-:W-:Y:S01]  /*4000*/  PRMT R99, R99, 0x5410, R51 ;  /* 0x0000541063637816 */ /* 0x000fe20000000033 */
[----:B------:R-:W-:Y:S06]  /*4010*/  @!P3 BRA `(.L_x_432) ;  /* 0x000000000004b947 */ /* 0x000fec0003800000 */
[----:B------:R-:W-:Y:S01]  /*4020*/  BPT.TRAP 0x1 ;  /* 0x000000040000795c */ /* 0x000fe20000300000 */
.L_x_432:
[----:B------:R-:W-:Y:S01]  /*4030*/  IMAD R81, R19, 0x8, R2 ;  /* 0x0000000813517824 */ /* 0x000fe200078e0202 */
[----:B------:R-:W-:Y:S01]  /*4040*/  SHF.L.U32 R93, R153, 0x1f, RZ ;  /* 0x0000001f995d7819 */ /* 0x000fe200000006ff */
[----:B------:R-:W0:Y:S01]  /*4050*/  LDC R96, c[0x0][0x2f4] ;  /* 0x0000bd00ff607b82 */ /* 0x000e220000000800 */
[----:B------:R-:W-:Y:S02]  /*4060*/  BSSY B1, `(.L_x_433) ;  /* 0x0000004000017945 */ /* 0x000fe40003800000 */
[----:B------:R-:W1:Y:S01]  /*4070*/  SYNCS.PHASECHK.TRANS64.TRYWAIT P5, [R81+URZ+0x30890], R93 ;  /* 0x0308905d510075a7 */ /* 0x000e6200080a017f */
[----:B0-----:R-:W-:Y:S01]  /*4080*/  IMAD.IADD R98, R96, 0x1, -R73 ;  /* 0x0000000160627824 */ /* 0x001fe200078e0a49 */
[----:B-1----:R-:W-:Y:S06]  /*4090*/  @!P5 BRA `(.L_x_434) ;  /* 0x0000012400ecd947 */ /* 0x002fec0003800000 */
.L_x_660:
[----:B------:R-:W-:Y:S05]  /*40a0*/  BSYNC B1 ;  /* 0x0000000000017941 */ /* 0x000fea0003800000 */
.L_x_433:
[----:B------:R-:W-:Y:S01]  /*40b0*/  ISETP.GE.OR P5, PT, R18, R85, P1 ;  /* 0x000000551200720c */ /* 0x000fe20000fa6670 */
[----:B------:R-:W-:-:S12]  /*40c0*/  BSSY B1, `(.L_x_435) ;  /* 0x0000085000017945 */ /* 0x000fd80003800000 */
[----:B------:R-:W-:Y:S05]  /*40d0*/  @P5 BRA `(.L_x_436) ;  /* 0x00000008000c5947 */ /* 0x000fea0003800000 */
[----:B------:R-:W1:Y:S01]  /*40e0*/  S2R R50, SR_TID.X ;  /* 0x0000000000327919 */ /* 0x000e620000002100 */
[----:B------:R-:W-:Y:S01]  /*40f0*/  SHF.R.S32.HI R48, RZ, 0x1f, R18 ;  /* 0x0000001fff307819 */ /* 0x000fe20000011412 */
[-C--:B------:R-:W-:Y:S01]  /*4100*/  IMAD.WIDE.U32 R90, R18, R88.reuse, R86 ;  /* 0x00000058125a7225 */ /* 0x080fe200078e0056 */
[----:B------:R-:W-:Y:S03]  /*4110*/  BSSY B2, `(.L_x_437) ;  /* 0x0000073000027945 */ /* 0x000fe60003800000 */
[----:B------:R-:W-:Y:S01]  /*4120*/  IMAD R48, R48, R88, RZ ;  /* 0x0000005830307224 */ /* 0x000fe200078e02ff */
[----:B------:R-:W-:-:S03]  /*4130*/  IADD3 R95, P5, P6, R4, R90, R64 ;  /* 0x0000005a045f7210 */ /* 0x000fc60007ebe040 */
[----:B------:R-:W-:Y:S01]  /*4140*/  IMAD R49, R18, R89, R48 ;  /* 0x0000005912317224 */ /* 0x000fe200078e0230 */
[----:B------:R-:W-:-:S03]  /*4150*/  SEL R48, R73, R98, !P0 ;  /* 0x0000006249307207 */ /* 0x000fc60004000000 */
[----:B------:R-:W-:Y:S01]  /*4160*/  IMAD.IADD R102, R49, 0x1, R91 ;  /* 0x0000000131667824 */ /* 0x000fe200078e025b */
[----:B------:R-:W-:-:S04]  /*4170*/  SHF.R.S32.HI R49, RZ, 0x1f, R48 ;  /* 0x0000001fff317819 */ /* 0x000fc80000011430 */
[----:B------:R-:W-:Y:S02]  /*4180*/  LEA.HI R48, R49, R48, RZ, 0x4 ;  /* 0x0000003031307211 */ /* 0x000fe400078f20ff */
[----:B------:R-:W-:Y:S02]  /*4190*/  IADD3.X R100, R79, R102, R62, P5, P6 ;  /* 0x000000664f647210 */ /* 0x000fe40002fec43e */
[----:B------:R-:W-:-:S05]  /*41a0*/  LEA.HI.SX32 R48, R48, R63, 0x1c ;  /* 0x0000003f30307211 */ /* 0x000fca00078fe2ff */
[----:B------:R-:W-:Y:S02]  /*41b0*/  IMAD.SHL.U32 R97, R48, 0x8, RZ ;  /* 0x0000000830617824 */ /* 0x000fe400078e00ff */
[----:B-1----:R-:W-:-:S03]  /*41c0*/  VIADD R51, R50, 0xffffff80 ;  /* 0xffffff8032337836 */ /* 0x002fc60000000000 */
[----:B------:R-:W-:Y:S02]  /*41d0*/  LOP3.LUT R49, R77, 0x38, R97, 0xf8, !PT ;  /* 0x000000384d317812 */ /* 0x000fe400078ef861 */
[----:B------:R-:W-:Y:S02]  /*41e0*/  SHF.R.S32.HI R50, RZ, 0x1f, R51 ;  /* 0x0000001fff327819 */ /* 0x000fe40000011433 */
[----:B------:R-:W-:Y:S02]  /*41f0*/  LOP3.LUT R49, R49, R74, RZ, 0x3c, !PT ;  /* 0x0000004a31317212 */ /* 0x000fe400078e3cff */
[----:B------:R-:W-:-:S04]  /*4200*/  LEA.HI R50, R50, R51, RZ, 0x5 ;  /* 0x0000003332327211 */ /* 0x000fc800078f28ff */
[----:B------:R-:W-:-:S05]  /*4210*/  SHF.R.S32.HI R50, RZ, 0x5, R50 ;  /* 0x00000005ff327819 */ /* 0x000fca0000011432 */
[----:B------:R-:W-:Y:S02]  /*4220*/  IMAD R48, R50, 0x200, R49 ;  /* 0x0000020032307824 */ /* 0x000fe400078e0231 */
[C---:B------:R-:W-:Y:S02]  /*4230*/  IMAD R49, R19.reuse, 0x3000, R32 ;  /* 0x0000300013317824 */ /* 0x040fe400078e0220 */
[----:B------:R-:W-:Y:S02]  /*4240*/  IMAD R51, R19, 0x3000, R48 ;  /* 0x0000300013337824 */ /* 0x000fe400078e0230 */
[--C-:B------:R-:W-:Y:S02]  /*4250*/  IMAD R49, R49, 0x2, R2.reuse ;  /* 0x0000000231317824 */ /* 0x100fe400078e0202 */
[----:B------:R-:W-:-:S04]  /*4260*/  IMAD R52, R51, 0x2, R2 ;  /* 0x0000000233347824 */ /* 0x000fc800078e0202 */
[----:B------:R-:W1:Y:S04]  /*4270*/  LDS.128 R48, [R49+0x12400] ;  /* 0x0124000031307984 */ /* 0x000e680000000c00 */
[----:B------:R-:W2:Y:S01]  /*4280*/  LDS.128 R52, [R52+0x12400] ;  /* 0x0124000034347984 */ /* 0x000ea20000000c00 */
[----:B------:R-:W-:Y:S05]  /*4290*/  @P4 BRA `(.L_x_438) ;  /* 0x0000000400684947 */ /* 0x000fea0003800000 */
[----:B------:R-:W-:Y:S01]  /*42a0*/  SHF.R.U32.HI R104, RZ, 0x10, R37 ;  /* 0x00000010ff687819 */ /* 0x000fe20000011625 */
[----:B--2---:R-:W-:Y:S01]  /*42b0*/  IMAD.U32 R116, R53, 0x10000, RZ ;  /* 0x0001000035747824 */ /* 0x004fe200078e00ff */
[----:B------:R-:W-:Y:S01]  /*42c0*/  SHF.R.U32.HI R103, RZ, 0x10, R13 ;  /* 0x00000010ff677819 */ /* 0x000fe2000001160d */
[----:B-1----:R-:W-:Y:S01]  /*42d0*/  IMAD.U32 R106, R49, 0x10000, RZ ;  /* 0x00010000316a7824 */ /* 0x002fe200078e00ff */
[----:B------:R-:W-:Y:S01]  /*42e0*/  PRMT R104, R99, 0x5432, R104 ;  /* 0x0000543263687816 */ /* 0x000fe20000000068 */
[----:B------:R-:W-:Y:S01]  /*42f0*/  IMAD.U32 R118, R55, 0x10000, RZ ;  /* 0x0001000037767824 */ /* 0x000fe200078e00ff */
[----:B------:R-:W-:Y:S02]  /*4300*/  PRMT R103, R99, 0x5410, R103 ;  /* 0x0000541063677816 */ /* 0x000fe40000000067 */
[----:B------:R-:W-:Y:S01]  /*4310*/  LOP3.LUT R53, R53, 0xffff0000, RZ, 0xc0, !PT ;  /* 0xffff000035357812 */ /* 0x000fe200078ec0ff */
[----:B------:R-:W-:Y:S01]  /*4320*/  IMAD.U32 R101, R104, 0x10000, RZ ;  /* 0x0001000068657824 */ /* 0x000fe200078e00ff */
[----:B------:R-:W-:Y:S01]  /*4330*/  LOP3.LUT R49, R49, 0xffff0000, RZ, 0xc0, !PT ;  /* 0xffff000031317812 */ /* 0x000fe200078ec0ff */
[----:B------:R-:W-:Y:S01]  /*4340*/  IMAD.U32 R99, R103, 0x10000, RZ ;  /* 0x0001000067637824 */ /* 0x000fe200078e00ff */
[----:B------:R-:W-:Y:S01]  /*4350*/  SHF.R.U64 R36, R36, 0x10, R37 ;  /* 0x0000001024247819 */ /* 0x000fe20000001225 */
[C---:B------:R-:W-:Y:S01]  /*4360*/  FMUL.FTZ R105, R116.reuse, R101 ;  /* 0x0000006574697220 */ /* 0x040fe20000410000 */
[----:B------:R-:W-:Y:S01]  /*4370*/  LOP3.LUT R55, R55, 0xffff0000, RZ, 0xc0, !PT ;  /* 0xffff000037377812 */ /* 0x000fe200078ec0ff */
[-C--:B------:R-:W-:Y:S01]  /*4380*/  FMUL.FTZ R116, R116, R99.reuse ;  /* 0x0000006374747220 */ /* 0x080fe20000410000 */
[----:B------:R-:W-:Y:S01]  /*4390*/  SHF.R.U64 R12, R12, 0x10, R13 ;  /* 0x000000100c0c7819 */ /* 0x000fe2000000120d */
[----:B------:R-:W-:Y:S01]  /*43a0*/  FFMA.FTZ R99, R106, R99, -R105 ;  /* 0x000000636a637223 */ /* 0x000fe20000010869 */
[----:B------:R-:W-:Y:S01]  /*43b0*/  SHF.R.U64 R38, R38, 0x10, R39 ;  /* 0x0000001026267819 */ /* 0x000fe20000001227 */
[----:B------:R-:W-:Y:S01]  /*43c0*/  FFMA.FTZ R101, R106, R101, R116 ;  /* 0x000000656a657223 */ /* 0x000fe20000010074 */
[----:B------:R-:W-:Y:S01]  /*43d0*/  LOP3.LUT R106, R104, 0xffff0000, RZ, 0xc0, !PT ;  /* 0xffff0000686a7812 */ /* 0x000fe200078ec0ff */
[----:B------:R-:W-:Y:S01]  /*43e0*/  IMAD.U32 R13, R48, 0x10000, RZ ;  /* 0x00010000300d7824 */ /* 0x000fe200078e00ff */
[----:B------:R-:W-:Y:S01]  /*43f0*/  LOP3.LUT R104, R103, 0xffff0000, RZ, 0xc0, !PT ;  /* 0xffff000067687812 */ /* 0x000fe200078ec0ff */
[----:B------:R-:W-:Y:S01]  /*4400*/  IMAD.U32 R37, R50, 0x10000, RZ ;  /* 0x0001000032257824 */ /* 0x000fe200078e00ff */
[----:B------:R-:W-:Y:S01]  /*4410*/  PRMT R12, R110, 0x5432, R12 ;  /* 0x000054326e0c7816 */ /* 0x000fe2000000000c */
[C---:B------:R-:W-:Y:S01]  /*4420*/  FMUL.FTZ R116, R53.reuse, R106 ;  /* 0x0000006a35747220 */ /* 0x040fe20000410000 */
[--C-:B------:R-:W-:Y:S01]  /*4430*/  SHF.R.U64 R14, R14, 0x10, R15.reuse ;  /* 0x000000100e0e7819 */ /* 0x100fe2000000120f */
[-C--:B------:R-:W-:Y:S01]  /*4440*/  FMUL.FTZ R53, R53, R104.reuse ;  /* 0x0000006835357220 */ /* 0x080fe20000410000 */
[----:B------:R-:W-:Y:S01]  /*4450*/  LOP3.LUT R48, R48, 0xffff0000, RZ, 0xc0, !PT ;  /* 0xffff000030307812 */ /* 0x000fe200078ec0ff */
[C---:B------:R-:W-:Y:S01]  /*4460*/  FFMA.FTZ R104, R49.reuse, R104, -R116 ;  /* 0x0000006831687223 */ /* 0x040fe20000010874 */
[----:B------:R-:W-:Y:S01]  /*4470*/  SHF.R.U32.HI R116, RZ, 0x10, R15 ;  /* 0x00000010ff747819 */ /* 0x000fe2000001160f */
[----:B------:R-:W-:Y:S01]  /*4480*/  FFMA.FTZ R106, R49, R106, R53 ;  /* 0x0000006a316a7223 */ /* 0x000fe20000010035 */
[----:B------:R-:W-:Y:S01]  /*4490*/  SHF.R.U32.HI R53, RZ, 0x10, R39 ;  /* 0x00000010ff357819 */ /* 0x000fe20000011627 */
[----:B------:R-:W-:Y:S01]  /*44a0*/  IMAD.U32 R15, R52, 0x10000, RZ ;  /* 0x00010000340f7824 */ /* 0x000fe200078e00ff */
[----:B------:R-:W-:Y:S01]  /*44b0*/  PRMT R49, R111, 0x5432, R116 ;  /* 0x000054326f317816 */ /* 0x000fe20000000074 */
[----:B------:R-:W-:Y:S01]  /*44c0*/  IMAD.U32 R116, R51, 0x10000, RZ ;  /* 0x0001000033747824 */ /* 0x000fe200078e00ff */
[----:B------:R-:W-:Y:S01]  /*44d0*/  PRMT R53, R115, 0x5410, R53 ;  /* 0x0000541073357816 */ /* 0x000fe20000000035 */
[----:B------:R-:W-:Y:S01]  /*44e0*/  IMAD.U32 R120, R12, 0x10000, RZ ;  /* 0x000100000c787824 */ /* 0x000fe200078e00ff */
[----:B------:R-:W-:Y:S01]  /*44f0*/  LOP3.LUT R39, R51, 0xffff0000, RZ, 0xc0, !PT ;  /* 0xffff000033277812 */ /* 0x000fe200078ec0ff */
[----:B------:R-:W-:Y:S01]  /*4500*/  IMAD.U32 R103, R49, 0x10000, RZ ;  /* 0x0001000031677824 */ /* 0x000fe200078e00ff */
[----:B------:R-:W-:Y:S01]  /*4510*/  LOP3.LUT R52, R52, 0xffff0000, RZ, 0xc0, !PT ;  /* 0xffff000034347812 */ /* 0x000fe200078ec0ff */
[----:B------:R-:W-:Y:S01]  /*4520*/  IMAD.U32 R105, R53, 0x10000, RZ ;  /* 0x0001000035697824 */ /* 0x000fe200078e00ff */
[----:B------:R-:W-:Y:S01]  /*4530*/  PRMT R38, R107, 0x5432, R38 ;  /* 0x000054326b267816 */ /* 0x000fe20000000026 */
[----:B------:R-:W-:Y:S01]  /*4540*/  IMAD.U32 R51, R54, 0x10000, RZ ;  /* 0x0001000036337824 */ /* 0x000fe200078e00ff */
[----:B------:R-:W-:Y:S01]  /*4550*/  PRMT R14, R109, 0x5432, R14 ;  /* 0x000054326d0e7816 */ /* 0x000fe2000000000e */
[C---:B------:R-:W-:Y:S01]  /*4560*/  FMUL.FTZ R115, R118.reuse, R105 ;  /* 0x0000006976737220 */ /* 0x040fe20000410000 */
[----:B------:R-:W-:Y:S01]  /*4570*/  FMUL.FTZ R118, R118, R103 ;  /* 0x0000006776767220 */ /* 0x000fe20000410000 */
[----:B------:R-:W-:-:S02]  /*4580*/  LOP3.LUT R54, R54, 0xffff0000, RZ, 0xc0, !PT ;  /* 0xffff000036367812 */ /* 0x000fc400078ec0ff */
[C---:B------:R-:W-:Y:S01]  /*4590*/  FFMA.FTZ R103, R116.reuse, R103, -R115 ;  /* 0x0000006774677223 */ /* 0x040fe20000010873 */
[----:B------:R-:W-:Y:S01]  /*45a0*/  FFMA.FTZ R105, R116, R105, R118 ;  /* 0x0000006974697223 */ /* 0x000fe20000010076 */
[----:B------:R-:W-:Y:S02]  /*45b0*/  LOP3.LUT R116, R53, 0xffff0000, RZ, 0xc0, !PT ;  /* 0xffff000035747812 */ /* 0x000fe400078ec0ff */
[----:B------:R-:W-:Y:S02]  /*45c0*/  LOP3.LUT R118, R49, 0xffff0000, RZ, 0xc0, !PT ;  /* 0xffff000031767812 */ /* 0x000fe400078ec0ff */
[----:B------:R-:W-:Y:S01]  /*45d0*/  PRMT R49, R108, 0x5432, R36 ;  /* 0x000054326c317816 */ /* 0x000fe20000000024 */
[C---:B------:R-:W-:Y:S01]  /*45e0*/  FMUL.FTZ R36, R55.reuse, R116 ;  /* 0x0000007437247220 */ /* 0x040fe20000410000 */
[----:B------:R-:W-:Y:S01]  /*45f0*/  LOP3.LUT R50, R50, 0xffff0000, RZ, 0xc0, !PT ;  /* 0xffff000032327812 */ /* 0x000fe200078ec0ff */
[-C--:B------:R-:W-:Y:S02]  /*4600*/  FMUL.FTZ R55, R55, R118.reuse ;  /* 0x0000007637377220 */ /* 0x080fe40000410000 */
[----:B------:R-:W-:Y:S01]  /*4610*/  FFMA.FTZ R36, R39, R118, -R36 ;  /* 0x0000007627247223 */ /* 0x000fe20000010824 */
[----:B------:R-:W-:-:S02]  /*4620*/  IMAD.U32 R118, R49, 0x10000, RZ ;  /* 0x0001000031767824 */ /* 0x000fc400078e00ff */
[----:B------:R-:W-:Y:S01]  /*4630*/  FFMA.FTZ R116, R39, R116, R55 ;  /* 0x0000007427747223 */ /* 0x000fe20000010037 */
[----:B------:R-:W-:Y:S01]  /*4640*/  LOP3.LUT R39, R49, 0xffff0000, RZ, 0xc0, !PT ;  /* 0xffff000031277812 */ /* 0x000fe200078ec0ff */
[C---:B------:R-:W-:Y:S01]  /*4650*/  FMUL.FTZ R122, R15.reuse, R118 ;  /* 0x000000760f7a7220 */ /* 0x040fe20000410000 */
[----:B------:R-:W-:Y:S01]  /*4660*/  LOP3.LUT R49, R12, 0xffff0000, RZ, 0xc0, !PT ;  /* 0xffff00000c317812 */ /* 0x000fe200078ec0ff */
[-C--:B------:R-:W-:Y:S02]  /*4670*/  FMUL.FTZ R15, R15, R120.reuse ;  /* 0x000000780f0f7220 */ /* 0x080fe40000410000 */
[----:B------:R-:W-:Y:S01]  /*4680*/  FMUL.FTZ R53, R52, R39 ;  /* 0x0000002734357220 */ /* 0x000fe20000410000 */
[C---:B------:R-:W-:Y:S01]  /*4690*/  FFMA.FTZ R12, R13.reuse, R120, -R122 ;  /* 0x000000780d0c7223 */ /* 0x040fe2000001087a */
[----:B------:R-:W-:Y:S01]  /*46a0*/  F2FP.BF16.F32.PACK_AB R36, R36, R103 ;  /* 0x000000672424723e */ /* 0x000fe200000010ff */
[----:B------:R-:W-:Y:S01]  /*46b0*/  FFMA.FTZ R13, R13, R118, R15 ;  /* 0x000000760d0d7223 */ /* 0x000fe2000001000f */
[-C--:B------:R-:W-:Y:S01]  /*46c0*/  FMUL.FTZ R55, R52, R49.reuse ;  /* 0x0000003134377220 */ /* 0x080fe20000410000 */
[----:B------:R-:W-:Y:S01]  /*46d0*/  FFMA.FTZ R15, R48, R49, -R53 ;  /* 0x00000031300f7223 */ /* 0x000fe20000010835 */
[C---:B------:R-:W-:Y:S01]  /*46e0*/  LOP3.LUT R49, R38.reuse, 0xffff0000, RZ, 0xc0, !PT ;  /* 0xffff000026317812 */ /* 0x040fe200078ec0ff */
[----:B------:R-:W-:Y:S01]  /*46f0*/  IMAD.U32 R52, R38, 0x10000, RZ ;  /* 0x0001000026347824 */ /* 0x000fe200078e00ff */
[C---:B------:R-:W-:Y:S01]  /*4700*/  LOP3.LUT R53, R14.reuse, 0xffff0000, RZ, 0xc0, !PT ;  /* 0xffff00000e357812 */ /* 0x040fe200078ec0ff */
[----:B------:R-:W-:-:S02]  /*4710*/  IMAD.U32 R118, R14, 0x10000, RZ ;  /* 0x000100000e767824 */ /* 0x000fc400078e00ff */
[----:B------:R-:W-:Y:S01]  /*4720*/  FFMA.FTZ R48, R48, R39, R55 ;  /* 0x0000002730307223 */ /* 0x000fe20000010037 */
[C---:B------:R-:W-:Y:S01]  /*4730*/  FMUL.FTZ R14, R51.reuse, R52 ;  /* 0x00000034330e7220 */ /* 0x040fe20000410000 */
[C---:B------:R-:W-:Y:S01]  /*4740*/  FMUL.FTZ R39, R54.reuse, R49 ;  /* 0x0000003136277220 */ /* 0x040fe20000410000 */
[-C--:B------:R-:W-:Y:S01]  /*4750*/  FMUL.FTZ R51, R51, R118.reuse ;  /* 0x0000007633337220 */ /* 0x080fe20000410000 */
[-C--:B------:R-:W-:Y:S01]  /*4760*/  FMUL.FTZ R54, R54, R53.reuse ;  /* 0x0000003536367220 */ /* 0x080fe20000410000 */
[C---:B------:R-:W-:Y:S01]  /*4770*/  FFMA.FTZ R14, R37.reuse, R118, -R14 ;  /* 0x00000076250e7223 */ /* 0x040fe2000001080e */
[C---:B------:R-:W-:Y:S01]  /*4780*/  FFMA.FTZ R39, R50.reuse, R53, -R39 ;  /* 0x0000003532277223 */ /* 0x040fe20000010827 */
[----:B------:R-:W-:Y:S01]  /*4790*/  FFMA.FTZ R51, R37, R52, R51 ;  /* 0x0000003425337223 */ /* 0x000fe20000010033 */
[----:B------:R-:W-:Y:S01]  /*47a0*/  FFMA.FTZ R54, R50, R49, R54 ;  /* 0x0000003132367223 */ /* 0x000fe20000010036 */
[----:B------:R-:W-:Y:S02]  /*47b0*/  F2FP.BF16.F32.PACK_AB R12, R15, R12 ;  /* 0x0000000c0f0c723e */ /* 0x000fe400000010ff */
[----:B------:R-:W-:-:S02]  /*47c0*/  F2FP.BF16.F32.PACK_AB R52, R48, R13 ;  /* 0x0000000d3034723e */ /* 0x000fc400000010ff */
[----:B------:R-:W-:Y:S01]  /*47d0*/  F2FP.BF16.F32.PACK_AB R54, R54, R51 ;  /* 0x000000333636723e */ /* 0x000fe200000010ff */
[----:B------:R-:W-:Y:S01]  /*47e0*/  IMAD.MOV.U32 R48, RZ, RZ, R12 ;  /* 0x000000ffff307224 */ /* 0x000fe200078e000c */
[----:B------:R-:W-:Y:S01]  /*47f0*/  F2FP.BF16.F32.PACK_AB R49, R104, R99 ;  /* 0x000000636831723e */ /* 0x000fe200000010ff */
[----:B------:R-:W-:Y:S01]  /*4800*/  IMAD.MOV.U32 R51, RZ, RZ, R36 ;  /* 0x000000ffff337224 */ /* 0x000fe200078e0024 */
[----:B------:R-:W-:Y:S02]  /*4810*/  F2FP.BF16.F32.PACK_AB R53, R106, R101 ;  /* 0x000000656a35723e */ /* 0x000fe400000010ff */
[----:B------:R-:W-:Y:S02]  /*4820*/  F2FP.BF16.F32.PACK_AB R55, R116, R105 ;  /* 0x000000697437723e */ /* 0x000fe400000010ff */
[----:B------:R-:W-:-:S07]  /*4830*/  F2FP.BF16.F32.PACK_AB R50, R39, R14 ;  /* 0x0000000e2732723e */ /* 0x000fce00000010ff */
.L_x_438:
[----:B------:R-:W-:Y:S05]  /*4840*/  BSYNC B2 ;  /* 0x0000000000027941 */ /* 0x000fea0003800000 */
.L_x_437:
[----:B------:R-:W-:Y:S02]  /*4850*/  ISETP.GE.AND P5, PT, R97, R96, PT ;  /* 0x000000606100720c */ /* 0x000fe40003fa6270 */
[----:B------:R-:W-:-:S11]  /*4860*/  P2R R13, PR, RZ, 0x1 ;  /* 0x00000001ff0d7803 */ /* 0x000fd60000000000 */
[--C-:B------:R-:W-:Y:S02]  /*4870*/  @!P5 SHF.R.S32.HI R12, RZ, 0x1f, R97.reuse ;  /* 0x0000001fff0cd819 */ /* 0x100fe40000011461 */
[----:B------:R-:W-:-:S04]  /*4880*/  @!P5 IADD3 R90, P0, P6, R4, R90, R97 ;  /* 0x0000005a045ad210 */ /* 0x000fc80007e1e061 */
[----:B------:R-:W-:Y:S02]  /*4890*/  @!P5 IADD3.X R102, R79, R102, R12, P0, P6 ;  /* 0x000000664f66d210 */ /* 0x000fe400007ec40c */
[-C--:B------:R-:W-:Y:S02]  /*48a0*/  LEA R12, P6, R95, R82.reuse, 0x1 ;  /* 0x000000525f0c7211 */ /* 0x080fe400078c08ff */
[----:B------:R-:W-:Y:S02]  /*48b0*/  ISETP.NE.AND P0, PT, R13, RZ, PT ;  /* 0x000000ff0d00720c */ /* 0x000fe40003f05270 */
[----:B------:R-:W-:Y:S02]  /*48c0*/  LEA.HI.X R13, R95, R83, R100, 0x1, P6 ;  /* 0x000000535f0d7211 */ /* 0x000fe400030f0c64 */
[----:B------:R-:W-:-:S03]  /*48d0*/  @!P5 LEA R14, P6, R90, R82, 0x1 ;  /* 0x000000525a0ed211 */ /* 0x000fc600078c08ff */
[----:B-1----:R1:W-:Y:S01]  /*48e0*/  STG.E.128 desc[UR56][R12.64], R48 ;  /* 0x000000300c007986 */ /* 0x0023e2000c101d38 */
[----:B------:R-:W-:-:S05]  /*48f0*/  @!P5 LEA.HI.X R15, R90, R83, R102, 0x1, P6 ;  /* 0x000000535a0fd211 */ /* 0x000fca00030f0c66 */
[----:B--2---:R1:W-:Y:S04]  /*4900*/  @!P5 STG.E.128 desc[UR56][R14.64], R52 ;  /* 0x000000340e00d986 */ /* 0x0043e8000c101d38 */
.L_x_436:
[----:B------:R-:W-:Y:S05]  /*4910*/  BSYNC B1 ;  /* 0x0000000000017941 */ /* 0x000fea0003800000 */
.L_x_435:
[----:B-1----:R-:W-:Y:S02]  /*4920*/  VIADD R13, R18, 0x60 ;  /* 0x00000060120d7836 */ /* 0x002fe40000000000 */
[-C--:B------:R-:W-:Y:S02]  /*4930*/  IMAD R12, R75, R88.reuse, RZ ;  /* 0x000000584b0c7224 */ /* 0x080fe400078e02ff */
[C---:B------:R-:W-:Y:S01]  /*4940*/  IMAD.WIDE.U32 R86, R13.reuse, R88, R86 ;  /* 0x000000580d567225 */ /* 0x040fe200078e0056 */
[----:B------:R-:W-:-:S03]  /*4950*/  ISETP.GE.OR P5, PT, R13, R85, P1 ;  /* 0x000000550d00720c */ /* 0x000fc60000fa6670 */
[----:B------:R-:W-:-:S10]  /*4960*/  IMAD R89, R13, R89, R12 ;  /* 0x000000590d597224 */ /* 0x000fd400078e020c */
[----:B------:R-:W-:Y:S05]  /*4970*/  @P5 BRA `(.L_x_423) ;  /* 0x0000000800705947 */ /* 0x000fea0003800000 */
[----:B------:R-:W2:Y:S01]  /*4980*/  LDL R14, [R1+0x44] ;  /* 0x00004400010e7983 */ /* 0x000ea20000100800 */
[----:B------:R-:W-:Y:S01]  /*4990*/  IMAD.IADD R50, R87, 0x1, R89 ;  /* 0x0000000157327824 */ /* 0x000fe200078e0259 */
[----:B------:R-:W-:Y:S01]  /*49a0*/  IADD3 R12, P5, P6, R4, R86, R64 ;  /* 0x00000056040c7210 */ /* 0x000fe20007ebe040 */
[C---:B------:R-:W-:Y:S01]  /*49b0*/  VIADD R15, R18.reuse, 0x60 ;  /* 0x00000060120f7836 */ /* 0x040fe20000000000 */
[----:B------:R-:W-:Y:S01]  /*49c0*/  SEL R98, R73, R98, !P0 ;  /* 0x0000006249627207 */ /* 0x000fe20004000000 */
[----:B------:R-:W-:Y:S01]  /*49d0*/  VIADD R36, R18, 0x60 ;  /* 0x0000006012247836 */ /* 0x000fe20000000000 */
[----:B------:R-:W-:Y:S01]  /*49e0*/  IADD3.X R13, R79, R50, R62, P5, P6 ;  /* 0x000000324f0d7210 */ /* 0x000fe20002fec43e */
[----:B------:R-:W-:Y:S01]  /*49f0*/  IMAD.SHL.U32 R15, R15, 0x40, RZ ;  /* 0x000000400f0f7824 */ /* 0x000fe200078e00ff */
[----:B------:R-:W-:Y:S01]  /*4a00*/  LEA R48, P5, R12, R82, 0x1 ;  /* 0x000000520c307211 */ /* 0x000fe200078a08ff */
[----:B------:R-:W-:Y:S01]  /*4a10*/  IMAD.SHL.U32 R36, R36, 0x40, RZ ;  /* 0x0000004024247824 */ /* 0x000fe200078e00ff */
[----:B------:R-:W-:Y:S02]  /*4a20*/  BSSY B1, `(.L_x_439) ;  /* 0x000006d000017945 */ /* 0x000fe40003800000 */
[----:B------:R-:W-:-:S02]  /*4a30*/  LEA.HI.X R49, R12, R83, R13, 0x1, P5 ;  /* 0x000000530c317211 */ /* 0x000fc400028f0c0d */
[----:B------:R-:W-:Y:S02]  /*4a40*/  SHF.R.S32.HI R13, RZ, 0x1f, R98 ;  /* 0x0000001fff0d7819 */ /* 0x000fe40000011462 */
[----:B------:R-:W-:Y:S02]  /*4a50*/  LOP3.LUT R15, R15, 0x1c0, RZ, 0xc0, !PT ;  /* 0x000001c00f0f7812 */ /* 0x000fe400078ec0ff */
[----:B------:R-:W-:Y:S01]  /*4a60*/  LEA.HI R98, R13, R98, RZ, 0x4 ;  /* 0x000000620d627211 */ /* 0x000fe200078f20ff */
[----:B------:R-:W-:Y:S01]  /*4a70*/  IMAD R13, R19, 0x3000, R3 ;  /* 0x00003000130d7824 */ /* 0x000fe200078e0203 */
[----:B------:R-:W-:Y:S02]  /*4a80*/  LOP3.LUT R36, R36, 0x1c0, RZ, 0xc0, !PT ;  /* 0x000001c024247812 */ /* 0x000fe400078ec0ff */
[----:B------:R-:W-:Y:S02]  /*4a90*/  LEA.HI.SX32 R51, R98, R63, 0x1c ;  /* 0x0000003f62337211 */ /* 0x000fe400078fe2ff */
[----:B------:R-:W-:-:S02]  /*4aa0*/  SHF.R.U32.HI R15, RZ, 0x3, R15 ;  /* 0x00000003ff0f7819 */ /* 0x000fc4000001160f */
[----:B------:R-:W-:Y:S01]  /*4ab0*/  LEA R13, R13, R2, 0x1 ;  /* 0x000000020d0d7211 */ /* 0x000fe200078e08ff */
[----:B------:R-:W-:-:S05]  /*4ac0*/  IMAD.SHL.U32 R51, R51, 0x8, RZ ;  /* 0x0000000833337824 */ /* 0x000fca00078e00ff */
[----:B------:R-:W-:-:S04]  /*4ad0*/  LOP3.LUT R12, R36, 0x38, R51, 0xf8, !PT ;  /* 0x00000038240c7812 */ /* 0x000fc800078ef833 */
[----:B------:R-:W-:-:S05]  /*4ae0*/  LOP3.LUT R12, R12, R15, RZ, 0x3c, !PT ;  /* 0x0000000f0c0c7212 */ /* 0x000fca00078e3cff */
[----:B--2---:R-:W-:-:S04]  /*4af0*/  IMAD.IADD R12, R14, 0x1, R12 ;  /* 0x000000010e0c7824 */ /* 0x004fc800078e020c */
[----:B------:R-:W-:-:S04]  /*4b00*/  IMAD R15, R19, 0x3000, R12 ;  /* 0x00003000130f7824 */ /* 0x000fc800078e020c */
[----:B------:R-:W-:Y:S02]  /*4b10*/  IMAD R36, R15, 0x2, R2 ;  /* 0x000000020f247824 */ /* 0x000fe400078e0202 */
[----:B------:R-:W1:Y:S04]  /*4b20*/  LDS.128 R12, [R13+0x12400] ;  /* 0x012400000d0c7984 */ /* 0x000e680000000c00 */
[----:B------:R-:W2:Y:S01]  /*4b30*/  LDS.128 R36, [R36+0x12400] ;  /* 0x0124000024247984 */ /* 0x000ea20000000c00 */
[----:B------:R-:W-:Y:S05]  /*4b40*/  @P4 BRA `(.L_x_440) ;  /* 0x0000000400684947 */ /* 0x000fea0003800000 */
[----:B------:R-:W-:Y:S01]  /*4b50*/  SHF.R.U32.HI R53, RZ, 0x10, R45 ;  /* 0x00000010ff357819 */ /* 0x000fe2000001162d */
[----:B--2---:R-:W-:Y:S01]  /*4b60*/  IMAD.U32 R52, R37, 0x10000, RZ ;  /* 0x0001000025347824 */ /* 0x004fe200078e00ff */
[----:B------:R-:W-:Y:S02]  /*4b70*/  SHF.R.U32.HI R91, RZ, 0x10, R41 ;  /* 0x00000010ff5b7819 */ /* 0x000fe40000011629 */
[----:B------:R-:W-:Y:S02]  /*4b80*/  PRMT R114, R114, 0x5410, R53 ;  /* 0x0000541072727816 */ /* 0x000fe40000000035 */
[----:B------:R-:W-:Y:S02]  /*4b90*/  PRMT R110, R110, 0x5410, R91 ;  /* 0x000054106e6e7816 */ /* 0x000fe4000000005b */
[----:B------:R-:W-:Y:S01]  /*4ba0*/  SHF.R.U64 R90, R42, 0x10, R43 ;  /* 0x000000102a5a7819 */ /* 0x000fe2000000122b */
[----:B------:R-:W-:Y:S01]  /*4bb0*/  IMAD.U32 R53, R114, 0x10000, RZ ;  /* 0x0001000072357824 */ /* 0x000fe200078e00ff */
[----:B------:R-:W-:-:S02]  /*4bc0*/  SHF.R.U64 R54, R46, 0x10, R47 ;  /* 0x000000102e367819 */ /* 0x000fc4000000122f */
[----:B------:R-:W-:Y:S01]  /*4bd0*/  SHF.R.U32.HI R55, RZ, 0x10, R47 ;  /* 0x00000010ff377819 */ /* 0x000fe2000001162f */
[C---:B------:R-:W-:Y:S01]  /*4be0*/  IMAD.U32 R47, R39.reuse, 0x10000, RZ ;  /* 0x00010000272f7824 */ /* 0x040fe200078e00ff */
[----:B------:R-:W-:Y:S01]  /*4bf0*/  LOP3.LUT R42, R39, 0xffff0000, RZ, 0xc0, !PT ;  /* 0xffff0000272a7812 */ /* 0x000fe200078ec0ff */
[----:B------:R-:W-:Y:S01]  /*4c00*/  IMAD.U32 R39, R110, 0x10000, RZ ;  /* 0x000100006e277824 */ /* 0x000fe200078e00ff */
[----:B------:R-:W-:Y:S02]  /*4c10*/  SHF.R.U32.HI R89, RZ, 0x10, R43 ;  /* 0x00000010ff597819 */ /* 0x000fe4000001162b */
[----:B------:R-:W-:Y:S01]  /*4c20*/  SHF.R.U64 R88, R44, 0x10, R45 ;  /* 0x000000102c587819 */ /* 0x000fe2000000122d */
[----:B-1----:R-:W-:Y:S01]  /*4c30*/  IMAD.U32 R45, R13, 0x10000, RZ ;  /* 0x000100000d2d7824 */ /* 0x002fe200078e00ff */
[----:B------:R-:W-:Y:S01]  /*4c40*/  PRMT R111, R111, 0x5410, R54 ;  /* 0x000054106f6f7816 */ /* 0x000fe20000000036 */
[----:B------:R-:W-:Y:S01]  /*4c50*/  FMUL.FTZ R54, R52, R53 ;  /* 0x0000003534367220 */ /* 0x000fe20000410000 */
[----:B------:R-:W-:Y:S01]  /*4c60*/  PRMT R112, R112, 0x5410, R55 ;  /* 0x0000541070707816 */ /* 0x000fe20000000037 */
[-C--:B------:R-:W-:Y:S01]  /*4c70*/  FMUL.FTZ R52, R52, R39.reuse ;  /* 0x0000002734347220 */ /* 0x080fe20000410000 */
[----:B------:R-:W-:Y:S01]  /*4c80*/  PRMT R108, R108, 0x5410, R89 ;  /* 0x000054106c6c7816 */ /* 0x000fe20000000059 */
[----:B------:R-:W-:Y:S01]  /*4c90*/  FFMA.FTZ R39, R45, R39, -R54 ;  /* 0x000000272d277223 */ /* 0x000fe20000010836 */
[----:B------:R-:W-:Y:S01]  /*4ca0*/  LOP3.LUT R46, R37, 0xffff0000, RZ, 0xc0, !PT ;  /* 0xffff0000252e7812 */ /* 0x000fe200078ec0ff */
[----:B------:R-:W-:Y:S01]  /*4cb0*/  IMAD.U32 R54, R112, 0x10000, RZ ;  /* 0x0001000070367824 */ /* 0x000fe200078e00ff */
[----:B------:R-:W-:Y:S01]  /*4cc0*/  LOP3.LUT R114, R114, 0xffff0000, RZ, 0xc0, !PT ;  /* 0xffff000072727812 */ /* 0x000fe200078ec0ff */
[----:B------:R-:W-:Y:S01]  /*4cd0*/  FFMA.FTZ R45, R45, R53, R52 ;  /* 0x000000352d2d7223 */ /* 0x000fe20000010034 */
[----:B------:R-:W-:Y:S01]  /*4ce0*/  LOP3.LUT R110, R110, 0xffff0000, RZ, 0xc0, !PT ;  /* 0xffff00006e6e7812 */ /* 0x000fe200078ec0ff */
[----:B------:R-:W-:Y:S01]  /*4cf0*/  IMAD.U32 R53, R108, 0x10000, RZ ;  /* 0x000100006c357824 */ /* 0x000fe200078e00ff */
[----:B------:R-:W-:Y:S01]  /*4d00*/  SHF.R.U64 R98, R40, 0x10, R41 ;  /* 0x0000001028627819 */ /* 0x000fe20000001229 */
[----:B------:R-:W-:Y:S01]  /*4d10*/  IMAD.U32 R44, R15, 0x10000, RZ ;  /* 0x000100000f2c7824 */ /* 0x000fe200078e00ff */
[----:B------:R-:W-:Y:S01]  /*4d20*/  LOP3.LUT R43, R13, 0xffff0000, RZ, 0xc0, !PT ;  /* 0xffff00000d2b7812 */ /* 0x000fe200078ec0ff */
[C---:B------:R-:W-:Y:S01]  /*4d30*/  FMUL.FTZ R52, R46.reuse, R110 ;  /* 0x0000006e2e347220 */ /* 0x040fe20000410000 */
[----:B------:R-:W-:Y:S01]  /*4d40*/  PRMT R113, R113, 0x5410, R88 ;  /* 0x0000541071717816 */ /* 0x000fe20000000058 */
[----:B------:R-:W-:Y:S01]  /*4d50*/  FMUL.FTZ R88, R46, R114 ;  /* 0x000000722e587220 */ /* 0x000fe20000410000 */
[----:B------:R-:W-:Y:S01]  /*4d60*/  FMUL.FTZ R89, R47, R54 ;  /* 0x000000362f597220 */ /* 0x000fe20000410000 */
[----:B------:R-:W-:Y:S01]  /*4d70*/  PRMT R109, R109, 0x5410, R98 ;  /* 0x000054106d6d7816 */ /* 0x000fe20000000062 */
[-C--:B------:R-:W-:Y:S01]  /*4d80*/  FMUL.FTZ R91, R47, R53.reuse ;  /* 0x000000352f5b7220 */ /* 0x080fe20000410000 */
[C---:B------:R-:W-:Y:S01]  /*4d90*/  FFMA.FTZ R46, R43.reuse, R110, -R88 ;  /* 0x0000006e2b2e7223 */ /* 0x040fe20000010858 */
[----:B------:R-:W-:Y:S01]  /*4da0*/  LOP3.LUT R55, R112, 0xffff0000, RZ, 0xc0, !PT ;  /* 0xffff000070377812 */ /* 0x000fe200078ec0ff */
[----:B------:R-:W-:Y:S01]  /*4db0*/  FFMA.FTZ R52, R43, R114, R52 ;  /* 0x000000722b347223 */ /* 0x000fe20000010034 */
[----:B------:R-:W-:Y:S01]  /*4dc0*/  LOP3.LUT R47, R108, 0xffff0000, RZ, 0xc0, !PT ;  /* 0xffff00006c2f7812 */ /* 0x000fe200078ec0ff */
[----:B------:R-:W-:Y:S01]  /*4dd0*/  FFMA.FTZ R43, R44, R53, -R89 ;  /* 0x000000352c2b7223 */ /* 0x000fe20000010859 */
[----:B------:R-:W-:-:S02]  /*4de0*/  IMAD.U32 R37, R36, 0x10000, RZ ;  /* 0x0001000024257824 */ /* 0x000fc400078e00ff */
[----:B------:R-:W-:Y:S01]  /*4df0*/  FFMA.FTZ R44, R44, R54, R91 ;  /* 0x000000362c2c7223 */ /* 0x000fe2000001005b */
[----:B------:R-:W-:Y:S01]  /*4e00*/  IMAD.U32 R88, R113, 0x10000, RZ ;  /* 0x0001000071587824 */ /* 0x000fe200078e00ff */
[----:B------:R-:W-:Y:S01]  /*4e10*/  LOP3.LUT R40, R15, 0xffff0000, RZ, 0xc0, !PT ;  /* 0xffff00000f287812 */ /* 0x000fe200078ec0ff */
[----:B------:R-:W-:Y:S01]  /*4e20*/  IMAD.U32 R54, R109, 0x10000, RZ ;  /* 0x000100006d367824 */ /* 0x000fe200078e00ff */
[----:B------:R-:W-:Y:S01]  /*4e30*/  LOP3.LUT R36, R36, 0xffff0000, RZ, 0xc0, !PT ;  /* 0xffff000024247812 */ /* 0x000fe200078ec0ff */
[C---:B------:R-:W-:Y:S01]  /*4e40*/  FMUL.FTZ R53, R42.reuse, R55 ;  /* 0x000000372a357220 */ /* 0x040fe20000410000 */
[-C--:B------:R-:W-:Y:S01]  /*4e50*/  FMUL.FTZ R89, R42, R47.reuse ;  /* 0x0000002f2a597220 */ /* 0x080fe20000410000 */
[----:B------:R-:W-:Y:S01]  /*4e60*/  LOP3.LUT R113, R113, 0xffff0000, RZ, 0xc0, !PT ;  /* 0xffff000071717812 */ /* 0x000fe200078ec0ff */
[----:B------:R-:W-:Y:S01]  /*4e70*/  FMUL.FTZ R42, R37, R88 ;  /* 0x00000058252a7220 */ /* 0x000fe20000410000 */
[----:B------:R-:W-:Y:S01]  /*4e80*/  LOP3.LUT R109, R109, 0xffff0000, RZ, 0xc0, !PT ;  /* 0xffff00006d6d7812 */ /* 0x000fe200078ec0ff */
[C---:B------:R-:W-:Y:S01]  /*4e90*/  IMAD.U32 R13, R12.reuse, 0x10000, RZ ;  /* 0x000100000c0d7824 */ /* 0x040fe200078e00ff */
[----:B------:R-:W-:Y:S01]  /*4ea0*/  PRMT R107, R107, 0x5410, R90 ;  /* 0x000054106b6b7816 */ /* 0x000fe2000000005a */
[----:B------:R-:W-:Y:S01]  /*4eb0*/  FMUL.FTZ R37, R37, R54 ;  /* 0x0000003625257220 */ /* 0x000fe20000410000 */
[----:B------:R-:W-:Y:S01]  /*4ec0*/  LOP3.LUT R12, R12, 0xffff0000, RZ, 0xc0, !PT ;  /* 0xffff00000c0c7812 */ /* 0x000fe200078ec0ff */
[----:B------:R-:W-:Y:S01]  /*4ed0*/  FFMA.FTZ R90, R40, R47, -R53 ;  /* 0x0000002f285a7223 */ /* 0x000fe20000010835 */
[C---:B------:R-:W-:Y:S01]  /*4ee0*/  IMAD.U32 R15, R14.reuse, 0x10000, RZ ;  /* 0x000100000e0f7824 */ /* 0x040fe200078e00ff */
[----:B------:R-:W-:Y:S01]  /*4ef0*/  LOP3.LUT R41, R14, 0xffff0000, RZ, 0xc0, !PT ;  /* 0xffff00000e297812 */ /* 0x000fe200078ec0ff */
[C---:B------:R-:W-:Y:S01]  /*4f00*/  FMUL.FTZ R47, R36.reuse, R113 ;  /* 0x00000071242f7220 */ /* 0x040fe20000410000 */
[----:B------:R-:W-:Y:S01]  /*4f10*/  FMUL.FTZ R53, R36, R109 ;  /* 0x0000006d24357220 */ /* 0x000fe20000410000 */
[----:B------:R-:W-:-:S02]  /*4f20*/  IMAD.U32 R14, R38, 0x10000, RZ ;  /* 0x00010000260e7824 */ /* 0x000fc400078e00ff */
[C---:B------:R-:W-:Y:S01]  /*4f30*/  FFMA.FTZ R42, R13.reuse, R54, -R42 ;  /* 0x000000360d2a7223 */ /* 0x040fe2000001082a */
[----:B------:R-:W-:Y:S01]  /*4f40*/  FFMA.FTZ R37, R13, R88, R37 ;  /* 0x000000580d257223 */ /* 0x000fe20000010025 */
[----:B------:R-:W-:Y:S01]  /*4f50*/  IMAD.U32 R36, R111, 0x10000, RZ ;  /* 0x000100006f247824 */ /* 0x000fe200078e00ff */
[----:B------:R-:W-:Y:S01]  /*4f60*/  LOP3.LUT R38, R38, 0xffff0000, RZ, 0xc0, !PT ;  /* 0xffff000026267812 */ /* 0x000fe200078ec0ff */
[----:B------:R-:W-:Y:S01]  /*4f70*/  IMAD.U32 R13, R107, 0x10000, RZ ;  /* 0x000100006b0d7824 */ /* 0x000fe200078e00ff */
[----:B------:R-:W-:Y:S01]  /*4f80*/  LOP3.LUT R111, R111, 0xffff0000, RZ, 0xc0, !PT ;  /* 0xffff00006f6f7812 */ /* 0x000fe200078ec0ff */
[----:B------:R-:W-:Y:S01]  /*4f90*/  FFMA.FTZ R47, R12, R109, -R47 ;  /* 0x0000006d0c2f7223 */ /* 0x000fe2000001082f */
[----:B------:R-:W-:Y:S01]  /*4fa0*/  LOP3.LUT R107, R107, 0xffff0000, RZ, 0xc0, !PT ;  /* 0xffff00006b6b7812 */ /* 0x000fe200078ec0ff */
[----:B------:R-:W-:Y:S01]  /*4fb0*/  FFMA.FTZ R89, R40, R55, R89 ;  /* 0x0000003728597223 */ /* 0x000fe20000010059 */
[----:B------:R-:W-:Y:S01]  /*4fc0*/  FFMA.FTZ R12, R12, R113, R53 ;  /* 0x000000710c0c7223 */ /* 0x000fe20000010035 */
[CC--:B------:R-:W-:Y:S01]  /*4fd0*/  FMUL.FTZ R40, R14.reuse, R36.reuse ;  /* 0x000000240e287220 */ /* 0x0c0fe20000410000 */
[----:B------:R-:W-:Y:S01]  /*4fe0*/  FMUL.FTZ R53, R14, R13 ;  /* 0x0000000d0e357220 */ /* 0x000fe20000410000 */
[C---:B------:R-:W-:Y:S01]  /*4ff0*/  FMUL.FTZ R14, R38.reuse, R111 ;  /* 0x0000006f260e7220 */ /* 0x040fe20000410000 */
[----:B------:R-:W-:Y:S01]  /*5000*/  FMUL.FTZ R38, R38, R107 ;  /* 0x0000006b26267220 */ /* 0x000fe20000410000 */
[C---:B------:R-:W-:Y:S01]  /*5010*/  FFMA.FTZ R40, R15.reuse, R13, -R40 ;  /* 0x0000000d0f287223 */ /* 0x040fe20000010828 */
[----:B------:R-:W-:Y:S01]  /*5020*/  FFMA.FTZ R53, R15, R36, R53 ;  /* 0x000000240f357223 */ /* 0x000fe20000010035 */
[C---:B------:R-:W-:Y:S01]  /*5030*/  FFMA.FTZ R107, R41.reuse, R107, -R14 ;  /* 0x0000006b296b7223 */ /* 0x040fe2000001080e */
[----:B------:R-:W-:Y:S01]  /*5040*/  FFMA.FTZ R38, R41, R111, R38 ;  /* 0x0000006f29267223 */ /* 0x000fe20000010026 */
[----:B------:R-:W-:-:S02]  /*5050*/  F2FP.BF16.F32.PACK_AB R45, R52, R45 ;  /* 0x0000002d342d723e */ /* 0x000fc400000010ff */
[----:B------:R-:W-:Y:S02]  /*5060*/  F2FP.BF16.F32.PACK_AB R42, R47, R42 ;  /* 0x0000002a2f2a723e */ /* 0x000fe400000010ff */
[----:B------:R-:W-:Y:S02]  /*5070*/  F2FP.BF16.F32.PACK_AB R13, R46, R39 ;  /* 0x000000272e0d723e */ /* 0x000fe400000010ff */
[----:B------:R-:W-:Y:S01]  /*5080*/  F2FP.BF16.F32.PACK_AB R36, R12, R37 ;  /* 0x000000250c24723e */ /* 0x000fe200000010ff */
[----:B------:R-:W-:Y:S01]  /*5090*/  IMAD.MOV.U32 R12, RZ, RZ, R42 ;  /* 0x000000ffff0c7224 */ /* 0x000fe200078e002a */
[----:B------:R-:W-:Y:S01]  /*50a0*/  F2FP.BF16.F32.PACK_AB R15, R90, R43 ;  /* 0x0000002b5a0f723e */ /* 0x000fe200000010ff */
[----:B------:R-:W-:Y:S01]  /*50b0*/  IMAD.MOV.U32 R37, RZ, RZ, R45 ;  /* 0x000000ffff257224 */ /* 0x000fe200078e002d */
[----:B------:R-:W-:Y:S02]  /*50c0*/  F2FP.BF16.F32.PACK_AB R39, R89, R44 ;  /* 0x0000002c5927723e */ /* 0x000fe400000010ff */
[----:B------:R-:W-:-:S02]  /*50d0*/  F2FP.BF16.F32.PACK_AB R14, R107, R40 ;  /* 0x000000286b0e723e */ /* 0x000fc400000010ff */
[----:B------:R-:W-:-:S07]  /*50e0*/  F2FP.BF16.F32.PACK_AB R38, R38, R53 ;  /* 0x000000352626723e */ /* 0x000fce00000010ff */
.L_x_440:
[----:B------:R-:W-:Y:S05]  /*50f0*/  BSYNC B1 ;  /* 0x0000000000017941 */ /* 0x000fea0003800000 */
.L_x_439:
[----:B-1----:R3:W-:Y:S01]  /*5100*/  STG.E.128 desc[UR56][R48.64], R12 ;  /* 0x0000000c30007986 */ /* 0x0027e2000c101d38 */
[----:B------:R-:W-:-:S13]  /*5110*/  ISETP.GE.AND P4, PT, R51, R96, PT ;  /* 0x000000603300720c */ /* 0x000fda0003f86270 */
[----:B------:R-:W-:Y:S05]  /*5120*/  @P4 BRA `(.L_x_423) ;  /* 0x0000000000844947 */ /* 0x000fea0003800000 */
[--C-:B---3--:R-:W-:Y:S02]  /*5130*/  SHF.R.S32.HI R12, RZ, 0x1f, R51.reuse ;  /* 0x0000001fff0c7819 */ /* 0x108fe40000011433 */
[----:B------:R-:W-:-:S04]  /*5140*/  IADD3 R51, P4, P5, R4, R86, R51 ;  /* 0x0000005604337210 */ /* 0x000fc80007d9e033 */
[----:B------:R-:W-:Y:S02]  /*5150*/  IADD3.X R50, R79, R50, R12, P4, P5 ;  /* 0x000000324f327210 */ /* 0x000fe400027ea40c */
[----:B------:R-:W-:-:S04]  /*5160*/  LEA R82, P4, R51, R82, 0x1 ;  /* 0x0000005233527211 */ /* 0x000fc800078808ff */
[----:B------:R-:W-:-:S05]  /*5170*/  LEA.HI.X R83, R51, R83, R50, 0x1, P4 ;  /* 0x0000005333537211 */ /* 0x000fca00020f0c32 */
[----:B--2---:R4:W-:Y:S01]  /*5180*/  STG.E.128 desc[UR56][R82.64], R36 ;  /* 0x0000002452007986 */ /* 0x0049e2000c101d38 */
[----:B------:R-:W-:Y:S05]  /*5190*/  BRA `(.L_x_423) ;  /* 0x0000000000687947 */ /* 0x000fea0003800000 */
.L_x_406:
[----:B------:R-:W-:-:S13]  /*51a0*/  ISETP.NE.AND P3, PT, R155, 0x3, PT ;  /* 0x000000039b00780c */ /* 0x000fda0003f65270 */
[----:B------:R-:W-:Y:S05]  /*51b0*/  @!P3 BRA `(.L_x_441) ;  /* 0x000000000004b947 */ /* 0x000fea0003800000 */
[----:B------:R-:W-:Y:S01]  /*51c0*/  BPT.TRAP 0x1 ;  /* 0x000000040000795c */ /* 0x000fe20000300000 */
.L_x_441:
[----:B------:R-:W-:Y:S01]  /*51d0*/  IMAD R81, R19, 0x8, R2 ;  /* 0x0000000813517824 */ /* 0x000fe200078e0202 */
[----:B------:R-:W-:Y:S01]  /*51e0*/  SHF.L.U32 R93, R153, 0x1f, RZ ;  /* 0x0000001f995d7819 */ /* 0x000fe200000006ff */
[----:B------:R-:W-:Y:S01]  /*51f0*/  IMAD R85, R27, -0xc0, R29 ;  /* 0xffffff401b557824 */ /* 0x000fe200078e021d */
[----:B------:R-:W-:Y:S02]  /*5200*/  BSSY B1, `(.L_x_442) ;  /* 0x0000004000017945 */ /* 0x000fe40003800000 */
[----:B------:R-:W1:Y:S02]  /*5210*/  SYNCS.PHASECHK.TRANS64.TRYWAIT P4, [R81+URZ+0x30890], R93 ;  /* 0x0308905d510075a7 */ /* 0x000e64000808017f */
[----:B------:R-:W-:Y:S01]  /*5220*/  VIMNMX R85, R85, 0xc0, PT ;  /* 0x000000c055557848 */ /* 0x000fe20003fe0100 */
[----:B-1----:R-:W-:Y:S06]  /*5230*/  @!P4 BRA `(.L_x_443) ;  /* 0x000001140098c947 */ /* 0x002fec0003800000 */
.L_x_661:
[----:B------:R-:W-:Y:S05]  /*5240*/  BSYNC B1 ;  /* 0x0000000000017941 */ /* 0x000fea0003800000 */
.L_x_442:
[----:B------:R-:W-:Y:S01]  /*5250*/  ISETP.GE.AND P4, PT, R18, R85, PT ;  /* 0x000000551200720c */ /* 0x000fe20003f86270 */
[----:B------:R-:W-:-:S12]  /*5260*/  BSSY B1, `(.L_x_444) ;  /* 0x0000006000017945 */ /* 0x000fd80003800000 */
[----:B------:R-:W-:Y:S05]  /*5270*/  @P4 BRA `(.L_x_445) ;  /* 0x0000000000104947 */ /* 0x000fea0003800000 */
[----:B------:R-:W2:Y:S04]  /*5280*/  @!P1 LDS.128 R12, [R92+0x12000] ;  /* 0x012000005c0c9984 */ /* 0x000ea80000000c00 */
[----:B------:R-:W3:Y:S04]  /*5290*/  @!P2 LDS.128 R36, [R84+0x12000] ;  /* 0x012000005424a984 */ /* 0x000ee80000000c00 */
[----:B--2---:R2:W-:Y:S04]  /*52a0*/  @!P1 STG.E.128 desc[UR56][R42.64], R12 ;  /* 0x0000000c2a009986 */ /* 0x0045e8000c101d38 */
[----:B---3--:R2:W-:Y:S02]  /*52b0*/  @!P2 STG.E.128 desc[UR56][R42.64+0x40], R36 ;  /* 0x000040242a00a986 */ /* 0x0085e4000c101d38 */
.L_x_445:
[----:B------:R-:W-:Y:S05]  /*52c0*/  BSYNC B1 ;  /* 0x0000000000017941 */ /* 0x000fea0003800000 */
.L_x_444:
[----:B--2---:R-:W-:-:S05]  /*52d0*/  VIADD R12, R18, 0x60 ;  /* 0x00000060120c7836 */ /* 0x004fca0000000000 */
[----:B------:R-:W-:-:S13]  /*52e0*/  ISETP.GE.AND P4, PT, R12, R85, PT ;  /* 0x000000550c00720c */ /* 0x000fda0003f86270 */
[----:B------:R-:W-:Y:S05]  /*52f0*/  @P4 BRA `(.L_x_423) ;  /* 0x0000000000104947 */ /* 0x000fea0003800000 */
[----:B------:R-:W2:Y:S04]  /*5300*/  @!P1 LDS.128 R12, [R92+0x15000] ;  /* 0x015000005c0c9984 */ /* 0x000ea80000000c00 */
[----:B------:R-:W3:Y:S04]  /*5310*/  @!P2 LDS.128 R36, [R84+0x15000] ;  /* 0x015000005424a984 */ /* 0x000ee80000000c00 */
[----:B--2---:R2:W-:Y:S04]  /*5320*/  @!P1 STG.E.128 desc[UR56][R40.64], R12 ;  /* 0x0000000c28009986 */ /* 0x0045e8000c101d38 */
[----:B---3--:R2:W-:Y:S02]  /*5330*/  @!P2 STG.E.128 desc[UR56][R40.64+0x40], R36 ;  /* 0x000040242800a986 */ /* 0x0085e4000c101d38 */
.L_x_423:
[----:B------:R-:W-:Y:S05]  /*5340*/  BSYNC B0 ;  /* 0x0000000000007941 */ /* 0x000fea0003800000 */
.L_x_405:
[----:B-123--:R-:W1:Y:S01]  /*5350*/  S2R R12, SR_TID.X ;  /* 0x00000000000c7919 */ /* 0x00ee620000002100 */
[----:B------:R-:W-:Y:S01]  /*5360*/  @!PT LDS RZ, [RZ] ;  /* 0x00000000fffff984 */ /* 0x000fe20000000800 */
[----:B------:R-:W-:Y:S01]  /*5370*/  @!PT LDS RZ, [RZ] ;  /* 0x00000000fffff984 */ /* 0x000fe20000000800 */
[----:B------:R-:W-:Y:S01]  /*5380*/  @!PT LDS RZ, [RZ] ;  /* 0x00000000fffff984 */ /* 0x000fe20000000800 */
[----:B------:R-:W-:Y:S01]  /*5390*/  @!PT LDS RZ, [RZ] ;  /* 0x00000000fffff984 */ /* 0x000fe20000000800 */
[----:B------:R2:W-:Y:S06]  /*53a0*/  MEMBAR.ALL.CTA ;  /* 0x0000000000007992 */ /* 0x0005ec0000008000 */
[----:B--2---:R-:W2:Y:S01]  /*53b0*/  FENCE.VIEW.ASYNC.S ;  /* 0x00000000000073c6 */ /* 0x004ea20000000000 */
[----:B------:R-:W-:Y:S05]  /*53c0*/  WARPSYNC.ALL ;  /* 0x0000000000007948 */ /* 0x000fea0003800000 */
[----:B------:R-:W-:Y:S01]  /*53d0*/  BSSY B0, `(.L_x_446) ;  /* 0x0000009000007945 */ /* 0x000fe20003800000 */
[----:B-1----:R-:W-:Y:S01]  /*53e0*/  LOP3.LUT R12, R12, 0x7f, RZ, 0xc0, !PT ;  /* 0x0000007f0c0c7812 */ /* 0x002fe200078ec0ff */
[----:B--2---:R1:W-:Y:S03]  /*53f0*/  BAR.SYNC.DEFER_BLOCKING R94, 0x80 ;  /* 0x0002005e0000751d */ /* 0x0043e60000010000 */
[----:B------:R-:W-:-:S13]  /*5400*/  ISETP.NE.AND P4, PT, R12, RZ, PT ;  /* 0x000000ff0c00720c */ /* 0x000fda0003f85270 */
[----:B------:R-:W-:-:S05]  /*5410*/  @!P4 VIADD R12, R81, 0x308a0 ;  /* 0x000308a0510cc836 */ /* 0x000fca0000000000 */
[----:B------:R-:W-:-:S04]  /*5420*/  @!P4 PRMT R12, RZ, 0x654, R12 ;  /* 0x00000654ff0cc816 */ /* 0x000fc8000000000c */
[----:B------:R1:W-:Y:S01]  /*5430*/  @!P4 SYNCS.ARRIVE.TRANS64.RED.A1T0 RZ, [R12+URZ], RZ ;  /* 0x000000ff0cffc9a7 */ /* 0x0003e2000810043f */
[----:B------:R-:W-:Y:S05]  /*5440*/  @!P3 BRA `(.L_x_447) ;  /* 0x000000000004b947 */ /* 0x000fea0003800000 */
[----:B------:R-:W-:Y:S01]  /*5450*/  BPT.TRAP 0x1 ;  /* 0x000000040000795c */ /* 0x000fe20000300000 */
.L_x_447:
[----:B------:R-:W-:Y:S05]  /*5460*/  BSYNC B0 ;  /* 0x0000000000007941 */ /* 0x000fea0003800000 */
.L_x_446:
[----:B------:R-:W2:Y:S01]  /*5470*/  SYNCS.PHASECHK.TRANS64.TRYWAIT P3, [R81+URZ+0x308b0], R93 ;  /* 0x0308b05d510075a7 */ /* 0x000ea2000806017f */
[----:B------:R-:W-:Y:S01]  /*5480*/  ULDC UR58, c[0x0][0x2f4] ;  /* 0x0000bd00003a7ab9 */ /* 0x000fe20000000800 */
[----:B------:R-:W-:Y:S01]  /*5490*/  ULDC.64 UR38, c[0x0][0x328] ;  /* 0x0000ca0000267ab9 */ /* 0x000fe20000000a00 */
[----:B------:R-:W-:Y:S01]  /*54a0*/  ULDC.64 UR36, c[0x0][0x318] ;  /* 0x0000c60000247ab9 */ /* 0x000fe20000000a00 */
[----:B------:R-:W-:Y:S01]  /*54b0*/  BSSY B0, `(.L_x_448) ;  /* 0x0000003000007945 */ /* 0x000fe20003800000 */
[----:B----4-:R-:W-:-:S03]  /*54c0*/  IMAD.WIDE R36, R27, 0xc0, R6 ;  /* 0x000000c01b247825 */ /* 0x010fc600078e0206 */
[----:B--2---:R-:W-:Y:S05]  /*54d0*/  @!P3 BRA `(.L_x_449) ;  /* 0x000001140004b947 */ /* 0x004fea0003800000 */
.L_x_662:
[----:B------:R-:W-:Y:S05]  /*54e0*/  BSYNC B0 ;  /* 0x0000000000007941 */ /* 0x000fea0003800000 */
.L_x_448:
[----:B------:R-:W-:Y:S01]  /*54f0*/  ISETP.GE.AND P3, PT, R18, R85, PT ;  /* 0x000000551200720c */ /* 0x000fe20003f66270 */
[----:B------:R-:W-:-:S12]  /*5500*/  BSSY B0, `(.L_x_450) ;  /* 0x0000010000007945 */ /* 0x000fd80003800000 */
[----:B------:R-:W-:Y:S05]  /*5510*/  @P3 BRA `(.L_x_451) ;  /* 0x0000000000383947 */ /* 0x000fea0003800000 */
[----:B------:R-:W-:Y:S02]  /*5520*/  IMAD R15, R37, UR38, RZ ;  /* 0x00000026250f7c24 */ /* 0x000fe4000f8e02ff */
[----:B-1----:R-:W-:Y:S02]  /*5530*/  IMAD.MOV.U32 R12, RZ, RZ, R60 ;  /* 0x000000ffff0c7224 */ /* 0x002fe400078e003c */
[----:B------:R-:W-:Y:S02]  /*5540*/  IMAD.MOV.U32 R13, RZ, RZ, R0 ;  /* 0x000000ffff0d7224 */ /* 0x000fe400078e0000 */
[C---:B------:R-:W-:Y:S02]  /*5550*/  IMAD R15, R36.reuse, UR39, R15 ;  /* 0x00000027240f7c24 */ /* 0x040fe4000f8e020f */
[----:B------:R-:W-:-:S04]  /*5560*/  IMAD.WIDE.U32 R12, R36, UR38, R12 ;  /* 0x00000026240c7c25 */ /* 0x000fc8000f8e000c */
[----:B------:R-:W-:Y:S01]  /*5570*/  IMAD.IADD R13, R13, 0x1, R15 ;  /* 0x000000010d0d7824 */ /* 0x000fe200078e020f */
[----:B------:R-:W-:-:S04]  /*5580*/  LEA R38, P3, R12, UR36, 0x1 ;  /* 0x000000240c267c11 */ /* 0x000fc8000f8608ff */
[----:B------:R-:W-:Y:S02]  /*5590*/  LEA.HI.X R39, R12, UR37, R13, 0x1, P3 ;  /* 0x000000250c277c11 */ /* 0x000fe400098f0c0d */
[----:B------:R-:W-:-:S13]  /*55a0*/  ISETP.GE.AND P3, PT, R16, UR58, PT ;  /* 0x0000003a10007c0c */ /* 0x000fda000bf66270 */
[----:B------:R-:W1:Y:S04]  /*55b0*/  @!P3 LDS.128 R12, [R92] ;  /* 0x000000005c0cb984 */ /* 0x000e680000000c00 */
[----:B-1----:R-:W-:Y:S01]  /*55c0*/  @!P3 STG.E.128 desc[UR56][R38.64], R12 ;  /* 0x0000000c2600b986 */ /* 0x002fe2000c101d38 */
[----:B------:R-:W-:-:S13]  /*55d0*/  ISETP.GE.AND P3, PT, R76, UR58, PT ;  /* 0x0000003a4c007c0c */ /* 0x000fda000bf66270 */
[----:B------:R-:W1:Y:S04]  /*55e0*/  @!P3 LDS.128 R12, [R84] ;  /* 0x00000000540cb984 */ /* 0x000e680000000c00 */
[----:B-1----:R3:W-:Y:S02]  /*55f0*/  @!P3 STG.E.128 desc[UR56][R38.64+0x40], R12 ;  /* 0x0000400c2600b986 */ /* 0x0027e4000c101d38 */
.L_x_451:
[----:B------:R-:W-:Y:S05]  /*5600*/  BSYNC B0 ;  /* 0x0000000000007941 */ /* 0x000fea0003800000 */
.L_x_450:
[----:B-1-3--:R-:W-:Y:S01]  /*5610*/  VIADD R12, R18, 0x60 ;  /* 0x00000060120c7836 */ /* 0x00afe20000000000 */
[----:B------:R-:W-:Y:S04]  /*5620*/  BSSY B0, `(.L_x_452) ;  /* 0x0000013000007945 */ /* 0x000fe80003800000 */
[----:B------:R-:W-:-:S13]  /*5630*/  ISETP.GE.AND P3, PT, R12, R85, PT ;  /* 0x000000550c00720c */ /* 0x000fda0003f66270 */
[----:B------:R-:W-:Y:S05]  /*5640*/  @P3 BRA `(.L_x_453) ;  /* 0x0000000000403947 */ /* 0x000fea0003800000 */
[----:B------:R-:W-:Y:S01]  /*5650*/  IADD3 R15, P3, R36, 0x60, RZ ;  /* 0x00000060240f7810 */ /* 0x000fe20007f7e0ff */
[----:B------:R-:W-:Y:S02]  /*5660*/  IMAD.MOV.U32 R12, RZ, RZ, R60 ;  /* 0x000000ffff0c7224 */ /* 0x000fe400078e003c */
[----:B------:R-:W-:Y:S02]  /*5670*/  IMAD.MOV.U32 R13, RZ, RZ, R0 ;  /* 0x000000ffff0d7224 */ /* 0x000fe400078e0000 */
[----:B------:R-:W-:Y:S02]  /*5680*/  IMAD.X R36, RZ, RZ, R37, P3 ;  /* 0x000000ffff247224 */ /* 0x000fe400018e0625 */
[----:B------:R-:W-:-:S04]  /*5690*/  IMAD.WIDE.U32 R12, R15, UR38, R12 ;  /* 0x000000260f0c7c25 */ /* 0x000fc8000f8e000c */
[----:B------:R-:W-:-:S04]  /*56a0*/  IMAD R36, R36, UR38, RZ ;  /* 0x0000002624247c24 */ /* 0x000fc8000f8e02ff */
[----:B------:R-:W-:Y:S01]  /*56b0*/  IMAD R15, R15, UR39, R36 ;  /* 0x000000270f0f7c24 */ /* 0x000fe2000f8e0224 */
[----:B------:R-:W-:-:S03]  /*56c0*/  LEA R36, P3, R12, UR36, 0x1 ;  /* 0x000000240c247c11 */ /* 0x000fc6000f8608ff */
[----:B------:R-:W-:-:S05]  /*56d0*/  IMAD.IADD R13, R13, 0x1, R15 ;  /* 0x000000010d0d7824 */ /* 0x000fca00078e020f */
[----:B------:R-:W-:Y:S02]  /*56e0*/  LEA.HI.X R37, R12, UR37, R13, 0x1, P3 ;  /* 0x000000250c257c11 */ /* 0x000fe400098f0c0d */
[----:B------:R-:W-:-:S13]  /*56f0*/  ISETP.GE.AND P3, PT, R16, UR58, PT ;  /* 0x0000003a10007c0c */ /* 0x000fda000bf66270 */
[----:B------:R-:W1:Y:S04]  /*5700*/  @!P3 LDS.128 R12, [R92+0x3000] ;  /* 0x003000005c0cb984 */ /* 0x000e680000000c00 */
[----:B-1----:R-:W-:Y:S01]  /*5710*/  @!P3 STG.E.128 desc[UR56][R36.64], R12 ;  /* 0x0000000c2400b986 */ /* 0x002fe2000c101d38 */
[----:B------:R-:W-:-:S13]  /*5720*/  ISETP.GE.AND P3, PT, R76, UR58, PT ;  /* 0x0000003a4c007c0c */ /* 0x000fda000bf66270 */
[----:B------:R-:W1:Y:S04]  /*5730*/  @!P3 LDS.128 R12, [R84+0x3000] ;  /* 0x00300000540cb984 */ /* 0x000e680000000c00 */
[----:B-1----:R1:W-:Y:S02]  /*5740*/  @!P3 STG.E.128 desc[UR56][R36.64+0x40], R12 ;  /* 0x0000400c2400b986 */ /* 0x0023e4000c101d38 */
.L_x_453:
[----:B------:R-:W-:Y:S05]  /*5750*/  BSYNC B0 ;  /* 0x0000000000007941 */ /* 0x000fea0003800000 */
.L_x_452:
[----:B-1----:R-:W3:Y:S01]  /*5760*/  LDL R12, [R1] ;  /* 0x00000000010c7983 */ /* 0x002ee20000100800 */
[----:B------:R-:W-:Y:S02]  /*5770*/  VIADD R19, R19, 0x1 ;  /* 0x0000000113137836 */ /* 0x000fe40000000000 */
[----:B0-2---:R-:W-:Y:S01]  /*5780*/  @!P4 VIADD R81, R81, 0x308c0 ;  /* 0x000308c05151c836 */ /* 0x005fe20000000000 */
[----:B------:R-:W-:Y:S01]  /*5790*/  @!PT LDS RZ, [RZ] ;  /* 0x00000000fffff984 */ /* 0x000fe20000000800 */
[----:B------:R-:W-:Y:S01]  /*57a0*/  @!PT LDS RZ, [RZ] ;  /* 0x00000000fffff984 */ /* 0x000fe20000000800 */
[----:B------:R-:W-:Y:S01]  /*57b0*/  @!PT LDS RZ, [RZ] ;  /* 0x00000000fffff984 */ /* 0x000fe20000000800 */
[----:B------:R-:W-:Y:S01]  /*57c0*/  @!PT LDS RZ, [RZ] ;  /* 0x00000000fffff984 */ /* 0x000fe20000000800 */
[----:B------:R0:W-:Y:S06]  /*57d0*/  MEMBAR.ALL.CTA ;  /* 0x0000000000007992 */ /* 0x0001ec0000008000 */
[----:B0-----:R-:W0:Y:S02]  /*57e0*/  FENCE.VIEW.ASYNC.S ;  /* 0x00000000000073c6 */ /* 0x001e240000000000 */
[----:B0-----:R0:W-:Y:S01]  /*57f0*/  BAR.SYNC.DEFER_BLOCKING R94, 0x80 ;  /* 0x0002005e0000751d */ /* 0x0011e20000010000 */
[----:B------:R-:W-:-:S02]  /*5800*/  ISETP.NE.AND P3, PT, R19, 0x2, PT ;  /* 0x000000021300780c */ /* 0x000fc40003f65270 */
[----:B------:R-:W-:Y:S02]  /*5810*/  @!P4 PRMT R81, RZ, 0x654, R81 ;  /* 0x00000654ff51c816 */ /* 0x000fe40000000051 */
[----:B------:R-:W-:Y:S02]  /*5820*/  SEL R19, R19, RZ, P3 ;  /* 0x000000ff13137207 */ /* 0x000fe40001800000 */
[----:B------:R0:W-:Y:S01]  /*5830*/  @!P4 SYNCS.ARRIVE.TRANS64.RED.A1T0 RZ, [R81+URZ], RZ ;  /* 0x000000ff51ffc9a7 */ /* 0x0001e2000810043f */
[----:B---3--:R-:W-:Y:S02]  /*5840*/  LOP3.LUT P5, RZ, R12, 0x2, RZ, 0xc0, !PT ;  /* 0x000000020cff7812 */ /* 0x008fe400078ac0ff */
[----:B------:R-:W-:-:S04]  /*5850*/  SEL R12, RZ, 0x1, P3 ;  /* 0x00000001ff0c7807 */ /* 0x000fc80001800000 */
[----:B------:R-:W-:-:S07]  /*5860*/  LOP3.LUT R153, R153, R12, RZ, 0x3c, !PT ;  /* 0x0000000c99997212 */ /* 0x000fce00078e3cff */
[----:B0-----:R-:W-:Y:S05]  /*5870*/  @P5 BRA `(.L_x_454) ;  /* 0xffffffc800c05947 */ /* 0x001fea000383ffff */
[----:B------:R-:W0:Y:S01]  /*5880*/  S2R R13, SR_TID.X ;  /* 0x00000000000d7919 */ /* 0x000e220000002100 */
[----:B------:R-:W-:Y:S02]  /*5890*/  PLOP3.LUT P0, PT, PT, PT, PT, 0x8, 0x0 ;  /* 0x000000000000781c */ /* 0x000fe40003f0e170 */
[----:B0-----:R-:W-:-:S04]  /*58a0*/  SHF.R.U32.HI R13, RZ, 0x7, R13 ;  /* 0x00000007ff0d7819 */ /* 0x001fc8000001160d */
[----:B------:R-:W-:-:S13]  /*58b0*/  ISETP.NE.AND P5, PT, R13, 0x1, PT ;  /* 0x000000010d00780c */ /* 0x000fda0003fa5270 */
[----:B------:R-:W-:Y:S06]  /*58c0*/  @!P5 BAR.ARV 0x9, 0x100 ;  /* 0x024400000000db1d */ /* 0x000fec0000002000 */
.L_x_400:
[----:B------:R-:W-:Y:S01]  /*58d0*/  ISETP.GE.AND P2, PT, R130, 0x1, PT ;  /* 0x000000018200780c */ /* 0x000fe20003f46270 */
[----:B------:R-:W-:Y:S01]  /*58e0*/  IMAD.MOV.U32 R31, RZ, RZ, RZ ;  /* 0x000000ffff1f7224 */ /* 0x000fe200078e00ff */
[----:B------:R-:W-:Y:S02]  /*58f0*/  PLOP3.LUT P1, PT, PT, PT, PT, 0x80, 0x0 ;  /* 0x000000000000781c */ /* 0x000fe40003f2f070 */
[----:B------:R-:W-:Y:S01]  /*5900*/  CS2R R36, SRZ ;  /* 0x0000000000247805 */ /* 0x000fe2000001ff00 */
[----:B------:R-:W-:Y:S01]  /*5910*/  IMAD.MOV.U32 R151, RZ, RZ, RZ ;  /* 0x000000ffff977224 */ /* 0x000fe200078e00ff */
[----:B------:R-:W-:Y:S01]  /*5920*/  CS2R R26, SRZ ;  /* 0x00000000001a7805 */ /* 0x000fe2000001ff00 */
[----:B------:R-:W-:Y:S01]  /*5930*/  IMAD.MOV.U32 R0, RZ, RZ, RZ ;  /* 0x000000ffff007224 */ /* 0x000fe200078e00ff */
        /* <DEDUP_REMOVED lines=10> */
[----:B------:R-:W-:Y:S01]  /*59e0*/  CS2R R14, SRZ ;  /* 0x00000000000e7805 */ /* 0x000fe2000001ff00 */
[----:B------:R-:W-:Y:S02]  /*59f0*/  IMAD.MOV.U32 R58, RZ, RZ, RZ ;  /* 0x000000ffff3a7224 */ /* 0x000fe400078e00ff */
[----:B------:R-:W-:Y:S02]  /*5a00*/  IMAD.MOV.U32 R13, RZ, RZ, RZ ;  /* 0x000000ffff0d7224 */ /* 0x000fe400078e00ff */
[----:B------:R-:W-:Y:S01]  /*5a10*/  IMAD.MOV.U32 R60, RZ, RZ, RZ ;  /* 0x000000ffff3c7224 */ /* 0x000fe200078e00ff */
[----:B------:R-:W-:Y:S06]  /*5a20*/  @P0 BRA `(.L_x_455) ;  /* 0x00000000000c0947 */ /* 0x000fec0003800000 */
[----:B------:R-:W0:Y:S01]  /*5a30*/  FENCE.VIEW.ASYNC.G ;  /* 0x00000000000073c6 */ /* 0x000e220000000100 */
[----:B------:R-:W-:Y:S05]  /*5a40*/  WARPSYNC.ALL ;  /* 0x0000000000007948 */ /* 0x000fea0003800000 */
[----:B0-----:R-:W-:Y:S06]  /*5a50*/  BAR.ARV 0xc, 0x200 ;  /* 0x0308000000007b1d */ /* 0x001fec0000002000 */
.L_x_455:
[----:B------:R-:W-:Y:S01]  /*5a60*/  MOV R12, RZ ;  /* 0x000000ff000c7202 */ /* 0x000fe20000000f00 */
[----:B------:R-:W-:Y:S01]  /*5a70*/  IMAD.MOV.U32 R59, RZ, RZ, RZ ;  /* 0x000000ffff3b7224 */ /* 0x000fe200078e00ff */
[----:B------:R-:W-:Y:S06]  /*5a80*/  @!P2 BRA `(.L_x_456) ;  /* 0x000000900084a947 */ /* 0x000fec0003800000 */
[----:B------:R-:W-:-:S03]  /*5a90*/  UMOV UR4, 0xffffffff ;  /* 0xffffffff00047882 */ /* 0x000fc60000000000 */
[----:B------:R-:W-:Y:S05]  /*5aa0*/  BRA.DIV UR4, `(.L_x_457) ;  /* 0x0000010e04a47947 */ /* 0x000fea000b800000 */
[----:B------:R-:W0:Y:S02]  /*5ab0*/  S2R R0, SR_TID.X ;  /* 0x0000000000007919 */ /* 0x000e240000002100 */
[----:B0-----:R-:W-:-:S05]  /*5ac0*/  VIADD R3, R0, 0xffffff80 ;  /* 0xffffff8000037836 */ /* 0x001fca0000000000 */
[----:B------:R-:W-:-:S04]  /*5ad0*/  SHF.R.S32.HI R0, RZ, 0x1f, R3 ;  /* 0x0000001fff007819 */ /* 0x000fc80000011403 */
[----:B------:R-:W-:-:S04]  /*5ae0*/  LEA.HI R0, R0, R3, RZ, 0x7 ;  /* 0x0000000300007211 */ /* 0x000fc800078f38ff */
[----:B------:R-:W-:-:S06]  /*5af0*/  SHF.R.S32.HI R0, RZ, 0x7, R0 ;  /* 0x00000007ff007819 */ /* 0x000fcc0000011400 */
[----:B------:R-:W0:Y:S04]  /*5b00*/  SHFL.IDX PT, R0, R0, RZ, 0x1f ;  /* 0x00001fff00007589 */ /* 0x000e2800000e0000 */
[----:B0-----:R0:W-:Y:S02]  /*5b10*/  STL [R1+0x3c], R0 ;  /* 0x00003c0001007387 */ /* 0x0011e40000100800 */
.L_x_665:
[----:B------:R-:W0:Y:S01]  /*5b20*/  LDL R4, [R1+0x3c] ;  /* 0x00003c0001047983 */ /* 0x000e220000100800 */
[----:B------:R-:W-:Y:S01]  /*5b30*/  VIADD R3, R2, 0x1e800 ;  /* 0x0001e80002037836 */ /* 0x000fe20000000000 */
[----:B------:R-:W-:Y:S04]  /*5b40*/  BSSY B6, `(.L_x_458) ;  /* 0x0000016000067945 */ /* 0x000fe80003800000 */
[----:B------:R-:W-:Y:S01]  /*5b50*/  LOP3.LUT P0, RZ, R3, 0x3ff, RZ, 0xc0, !PT ;  /* 0x000003ff03ff7812 */ /* 0x000fe2000780c0ff */
[----:B0-----:R-:W-:-:S05]  /*5b60*/  IMAD.HI R0, R4, 0x55555556, RZ ;  /* 0x5555555604007827 */ /* 0x001fca00078e02ff */
[----:B------:R-:W-:-:S05]  /*5b70*/  LEA.HI R29, R0, R0, RZ, 0x1 ;  /* 0x00000000001d7211 */ /* 0x000fca00078f08ff */
[----:B------:R-:W-:Y:S02]  /*5b80*/  IMAD R29, R29, -0x3, R4 ;  /* 0xfffffffd1d1d7824 */ /* 0x000fe400078e0204 */
[----:B------:R-:W-:Y:S05]  /*5b90*/  @!P0 BRA `(.L_x_459) ;  /* 0x0000000000408947 */ /* 0x000fea0003800000 */
[----:B------:R-:W-:Y:S01]  /*5ba0*/  MOV R0, 0x0 ;  /* 0x0000000000007802 */ /* 0x000fe20000000f00 */
[----:B------:R-:W-:Y:S01]  /*5bb0*/  ULDC.64 UR4, c[0x4][0xa8] ;  /* 0x01002a0000047ab9 */ /* 0x000fe20000000a00 */
[----:B------:R-:W-:Y:S01]  /*5bc0*/  ULDC.64 UR6, c[0x4][0xb0] ;  /* 0x01002c0000067ab9 */ /* 0x000fe20000000a00 */
[----:B------:R-:W-:Y:S01]  /*5bd0*/  IMAD.U32 R4, RZ, RZ, UR4 ;  /* 0x00000004ff047e24 */ /* 0x000fe2000f8e00ff */
[----:B-1----:R0:W1:Y:S01]  /*5be0*/  LDC.64 R14, c[0x4][R0] ;  /* 0x01000000000e7b82 */ /* 0x0020620000000a00 */
        /* <DEDUP_REMOVED lines=11> */
.L_x_459:
[----:B------:R-:W-:Y:S05]  /*5ca0*/  BSYNC B6 ;  /* 0x0000000000067941 */ /* 0x000fea0003800000 */
.L_x_458:
[----:B------:R-:W-:Y:S02]  /*5cb0*/  ULDC UR4, c[0x0][0x3f4] ;  /* 0x0000fd0000047ab9 */ /* 0x000fe40000000800 */
[----:B------:R-:W-:-:S13]  /*5cc0*/  ISETP.LT.AND P0, PT, RZ, UR4, PT ;  /* 0x00000004ff007c0c */ /* 0x000fda000bf01270 */
[----:B------:R-:W-:Y:S05]  /*5cd0*/  @P0 BRA `(.L_x_460) ;  /* 0x0000000000400947 */ /* 0x000fea0003800000 */
[----:B------:R-:W2:Y:S02]  /*5ce0*/  LDL R20, [R1+0x5c] ;  /* 0x00005c0001147983 */ /* 0x000ea40000100800 */
[----:B--2---:R-:W-:-:S04]  /*5cf0*/  LEA.HI R0, R20, R20, RZ, 0x1 ;  /* 0x0000001414007211 */ /* 0x004fc800078f08ff */
[----:B------:R-:W-:-:S05]  /*5d00*/  LOP3.LUT R0, R0, 0xfffffffe, RZ, 0xc0, !PT ;  /* 0xfffffffe00007812 */ /* 0x000fca00078ec0ff */
[----:B------:R-:W-:-:S05]  /*5d10*/  IMAD.IADD R0, R20, 0x1, -R0 ;  /* 0x0000000114007824 */ /* 0x000fca00078e0a00 */
[----:B------:R-:W-:-:S04]  /*5d20*/  SHF.L.U32 R3, R0, 0x1f, RZ ;  /* 0x0000001f00037819 */ /* 0x000fc800000006ff */
[----:B------:R0:W2:Y:S03]  /*5d30*/  SYNCS.PHASECHK.TRANS64.TRYWAIT P0, [R2+URZ+0x30800], R3 ;  /* 0x03080003020075a7 */ /* 0x0000a6000800017f */
[----:B--2---:R-:W-:Y:S05]  /*5d40*/  @!P0 NANOSLEEP.SYNCS 0x989680 ;  /* 0x009896800000895d */ /* 0x004fea0003900000 */
[----:B------:R-:W2:Y:S01]  /*5d50*/  @!P0 SYNCS.PHASECHK.TRANS64 P0, [R2+URZ+0x30800], R3 ;  /* 0x03080003020085a7 */ /* 0x000ea2000800007f */
[----:B------:R-:W-:Y:S04]  /*5d60*/  BSSY B0, `(.L_x_461) ;  /* 0x0000006000007945 */ /* 0x000fe80003800000 */
[----:B--2---:R-:W-:Y:S05]  /*5d70*/  @P0 BRA `(.L_x_462) ;  /* 0x0000000000100947 */ /* 0x004fea0003800000 */
.L_x_463:
[----:B--2---:R2:W3:Y:S02]  /*5d80*/  SYNCS.PHASECHK.TRANS64.TRYWAIT P0, [R2+URZ+0x30800], R3 ;  /* 0x03080003020075a7 */ /* 0x0044e4000800017f */
[----:B---3--:R-:W-:Y:S05]  /*5d90*/  @!P0 NANOSLEEP.SYNCS 0x989680 ;  /* 0x009896800000895d */ /* 0x008fea0003900000 */
[----:B------:R-:W3:Y:S02]  /*5da0*/  @!P0 SYNCS.PHASECHK.TRANS64 P0, [R2+URZ+0x30800], R3 ;  /* 0x03080003020085a7 */ /* 0x000ee4000800007f */
[----:B---3--:R-:W-:Y:S05]  /*5db0*/  @!P0 BRA `(.L_x_463) ;  /* 0xfffffffc00f08947 */ /* 0x008fea000383ffff */
.L_x_462:
[----:B------:R-:W-:Y:S05]  /*5dc0*/  BSYNC B0 ;  /* 0x0000000000007941 */ /* 0x000fea0003800000 */
.L_x_461:
[----:B------:R-:W-:Y:S05]  /*5dd0*/  BRA `(.L_x_464) ;  /* 0x0000002000f87947 */ /* 0x000fea0003800000 */
.L_x_460:
[----:B-----5:R-:W-:Y:S01]  /*5de0*/  SHF.R.S32.HI R0, RZ, 0x1f, R24 ;  /* 0x0000001fff007819 */ /* 0x020fe20000011418 */
[----:B------:R-:W-:Y:S01]  /*5df0*/  VIADD R4, R2, 0xc400 ;  /* 0x0000c40002047836 */ /* 0x000fe20000000000 */
[----:B------:R-:W-:Y:S01]  /*5e00*/  ULDC.64 UR4, c[0x0][0x3f8] ;  /* 0x0000fe0000047ab9 */ /* 0x000fe20000000a00 */
[----:B------:R-:W-:Y:S01]  /*5e10*/  ULDC.64 UR6, c[0x0][0x408] ;  /* 0x0001020000067ab9 */ /* 0x000fe20000000a00 */
[----:B------:R-:W-:Y:S01]  /*5e20*/  BSSY B6, `(.L_x_465) ;  /* 0x0000021000067945 */ /* 0x000fe20003800000 */
[----:B------:R-:W-:Y:S01]  /*5e30*/  IMAD R3, R0, UR4, RZ ;  /* 0x0000000400037c24 */ /* 0x000fe2000f8e02ff */
[----:B------:R-:W-:Y:S01]  /*5e40*/  LOP3.LUT P0, RZ, R4, 0x3ff, RZ, 0xc0, !PT ;  /* 0x000003ff04ff7812 */ /* 0x000fe2000780c0ff */
[----:B------:R-:W-:Y:S02]  /*5e50*/  IMAD R9, R0, UR6, RZ ;  /* 0x0000000600097c24 */ /* 0x000fe4000f8e02ff */
[----:B------:R-:W-:-:S04]  /*5e60*/  IMAD.WIDE.U32 R4, R24, UR4, RZ ;  /* 0x0000000418047c25 */ /* 0x000fc8000f8e00ff */
[C---:B------:R-:W-:Y:S01]  /*5e70*/  IMAD R3, R24.reuse, UR5, R3 ;  /* 0x0000000518037c24 */ /* 0x040fe2000f8e0203 */
[----:B------:R-:W-:Y:S01]  /*5e80*/  ULDC.64 UR4, c[0x0][0x3e8] ;  /* 0x0000fa0000047ab9 */ /* 0x000fe20000000a00 */
[----:B------:R-:W-:-:S04]  /*5e90*/  IMAD.WIDE.U32 R6, R24, UR6, RZ ;  /* 0x0000000618067c25 */ /* 0x000fc8000f8e00ff */
[----:B------:R-:W-:Y:S01]  /*5ea0*/  IMAD R9, R24, UR7, R9 ;  /* 0x0000000718097c24 */ /* 0x000fe2000f8e0209 */
[----:B------:R-:W-:Y:S01]  /*5eb0*/  ULDC.64 UR6, c[0x0][0x400] ;  /* 0x0001000000067ab9 */ /* 0x000fe20000000a00 */
[----:B------:R-:W-:Y:S01]  /*5ec0*/  IMAD.IADD R5, R3, 0x1, R5 ;  /* 0x0000000103057824 */ /* 0x000fe200078e0205 */
[----:B------:R-:W-:Y:S01]  /*5ed0*/  LEA R24, P1, R4, UR4, 0x1 ;  /* 0x0000000404187c11 */ /* 0x000fe2000f8208ff */
[----:B------:R-:W-:Y:S01]  /*5ee0*/  IMAD.IADD R3, R9, 0x1, R7 ;  /* 0x0000000109037824 */ /* 0x000fe200078e0207 */
[----:B------:R-:W-:Y:S02]  /*5ef0*/  LEA R27, P2, R6, UR6, 0x1 ;  /* 0x00000006061b7c11 */ /* 0x000fe4000f8408ff */
[----:B------:R-:W-:Y:S02]  /*5f00*/  LEA.HI.X R26, R4, UR5, R5, 0x1, P1 ;  /* 0x00000005041a7c11 */ /* 0x000fe400088f0c05 */
[----:B------:R-:W-:Y:S01]  /*5f10*/  LEA.HI.X R28, R6, UR7, R3, 0x1, P2 ;  /* 0x00000007061c7c11 */ /* 0x000fe200090f0c03 */
[----:B------:R-:W-:Y:S08]  /*5f20*/  @!P0 BRA `(.L_x_466) ;  /* 0x0000000000408947 */ /* 0x000ff00003800000 */
        /* <DEDUP_REMOVED lines=16> */
.L_x_466:
[----:B------:R-:W-:Y:S05]  /*6030*/  BSYNC B6 ;  /* 0x0000000000067941 */ /* 0x000fea0003800000 */
.L_x_465:
[----:B------:R-:W-:Y:S01]  /*6040*/  ULDC.U8 UR4, c[0x0][0x410] ;  /* 0x0001040000047ab9 */ /* 0x000fe20000000000 */
[----:B------:R-:W-:Y:S01]  /*6050*/  BSSY B0, `(.L_x_467) ;  /* 0x000020e000007945 */ /* 0x000fe20003800000 */
[----:B------:R-:W-:Y:S01]  /*6060*/  ISETP.NE.AND P0, PT, RZ, UR4, PT ;  /* 0x00000004ff007c0c */ /* 0x000fe2000bf05270 */
[----:B------:R-:W-:-:S12]  /*6070*/  IMAD R4, R33, 0xc0, R18 ;  /* 0x000000c021047824 */ /* 0x000fd800078e0212 */
[----:B------:R-:W-:Y:S05]  /*6080*/  @!P0 BRA `(.L_x_468) ;  /* 0x0000001000248947 */ /* 0x000fea0003800000 */
[----:B------:R-:W-:-:S03]  /*6090*/  UMOV UR4, 0xffffffff ;  /* 0xffffffff00047882 */ /* 0x000fc60000000000 */
[----:B------:R-:W-:Y:S05]  /*60a0*/  BRA.DIV UR4, `(.L_x_469) ;  /* 0x0000010a04647947 */ /* 0x000fea000b800000 */
[----:B------:R0:W2:Y:S04]  /*60b0*/  SHFL.IDX PT, R3, R26, RZ, 0x1c1f ;  /* 0x001c1fff1a037589 */ /* 0x0000a800000e0000 */
[----:B------:R0:W3:Y:S04]  /*60c0*/  SHFL.IDX PT, R0, R24, RZ, 0x1c1f ;  /* 0x001c1fff18007589 */ /* 0x0000e800000e0000 */
[----:B------:R0:W4:Y:S04]  /*60d0*/  SHFL.IDX PT, R5, R28, RZ, 0x1c1f ;  /* 0x001c1fff1c057589 */ /* 0x00012800000e0000 */
[----:B-1----:R0:W1:Y:S02]  /*60e0*/  SHFL.IDX PT, R14, R27, RZ, 0x1c1f ;  /* 0x001c1fff1b0e7589 */ /* 0x00206400000e0000 */
.L_x_671:
[----:B------:R-:W5:Y:S01]  /*60f0*/  LDL R7, [R1+0x5c] ;  /* 0x00005c0001077983 */ /* 0x000f620000100800 */
[----:B------:R-:W-:-:S03]  /*6100*/  ULDC UR4, c[0x0][0x448] ;  /* 0x0001120000047ab9 */ /* 0x000fc60000000800 */
[----:B------:R-:W2:Y:S01]  /*6110*/  LDL R32, [R1+0x34] ;  /* 0x0000340001207983 */ /* 0x000ea20000100800 */
[----:B0-----:R-:W-:Y:S01]  /*6120*/  IMAD R26, R25, UR4, RZ ;  /* 0x00000004191a7c24 */ /* 0x001fe2000f8e02ff */
[----:B------:R-:W-:Y:S01]  /*6130*/  BSSY B1, `(.L_x_470) ;  /* 0x0000024000017945 */ /* 0x000fe20003800000 */
[----:B------:R-:W-:Y:S02]  /*6140*/  CS2R R8, SRZ ;  /* 0x0000000000087805 */ /* 0x000fe4000001ff00 */
[----:B------:R-:W-:Y:S02]  /*6150*/  CS2R R10, SRZ ;  /* 0x00000000000a7805 */ /* 0x000fe4000001ff00 */
[----:B------:R-:W-:Y:S02]  /*6160*/  CS2R R12, SRZ ;  /* 0x00000000000c7805 */ /* 0x000fe4000001ff00 */
[----:B------:R-:W-:Y:S02]  /*6170*/  ISETP.GE.AND P0, PT, R4, R26, PT ;  /* 0x0000001a0400720c */ /* 0x000fe40003f06270 */
[----:B-----5:R-:W-:-:S04]  /*6180*/  LEA.HI R6, R7, R7, RZ, 0x1 ;  /* 0x0000000707067211 */ /* 0x020fc800078f08ff */
[----:B------:R-:W-:Y:S01]  /*6190*/  LOP3.LUT R6, R6, 0xfffffffe, RZ, 0xc0, !PT ;  /* 0xfffffffe06067812 */ /* 0x000fe200078ec0ff */
[----:B--2---:R-:W-:-:S04]  /*61a0*/  IMAD.SHL.U32 R4, R32, 0x40, RZ ;  /* 0x0000004020047824 */ /* 0x004fc800078e00ff */
[----:B------:R-:W-:Y:S01]  /*61b0*/  IMAD.IADD R27, R7, 0x1, -R6 ;  /* 0x00000001071b7824 */ /* 0x000fe200078e0a06 */
[----:B------:R-:W-:Y:S02]  /*61c0*/  CS2R R6, SRZ ;  /* 0x0000000000067805 */ /* 0x000fe4000001ff00 */
[----:B------:R-:W-:Y:S02]  /*61d0*/  LOP3.LUT R31, R4, 0x1c0, RZ, 0xc0, !PT ;  /* 0x000001c0041f7812 */ /* 0x000fe400078ec0ff */
[----:B------:R-:W-:Y:S01]  /*61e0*/  SHF.L.U32 R27, R27, 0x1f, RZ ;  /* 0x0000001f1b1b7819 */ /* 0x000fe200000006ff */
[----:B------:R-:W-:Y:S06]  /*61f0*/  @P0 BRA `(.L_x_471) ;  /* 0x00000000005c0947 */ /* 0x000fec0003800000 */
[----:B------:R-:W-:Y:S01]  /*6200*/  ULDC UR4, c[0x0][0x3f4] ;  /* 0x0000fd0000047ab9 */ /* 0x000fe20000000800 */
[----:B------:R-:W-:Y:S01]  /*6210*/  IMAD.SHL.U32 R9, R154, 0x2, RZ ;  /* 0x000000029a097824 */ /* 0x000fe200078e00ff */
[----:B------:R-:W-:Y:S01]  /*6220*/  ISETP.GE.AND P2, PT, R22, UR4, PT ;  /* 0x0000000416007c0c */ /* 0x000fe2000bf46270 */
[----:B---3--:R-:W-:Y:S01]  /*6230*/  IMAD.MOV.U32 R6, RZ, RZ, R0 ;  /* 0x000000ffff067224 */ /* 0x008fe200078e0000 */
[----:B------:R-:W-:Y:S01]  /*6240*/  ISETP.GE.AND P3, PT, R154, UR4, PT ;  /* 0x000000049a007c0c */ /* 0x000fe2000bf66270 */
[----:B------:R-:W-:Y:S01]  /*6250*/  IMAD.MOV.U32 R7, RZ, RZ, R3 ;  /* 0x000000ffff077224 */ /* 0x000fe200078e0003 */
[----:B------:R-:W-:Y:S01]  /*6260*/  SHF.R.S32.HI R13, RZ, 0x1f, R154 ;  /* 0x0000001fff0d7819 */ /* 0x000fe2000001149a */
[----:B----4-:R-:W-:Y:S01]  /*6270*/  IMAD.MOV.U32 R15, RZ, RZ, R5 ;  /* 0x000000ffff0f7224 */ /* 0x010fe200078e0005 */
[----:B------:R-:W-:-:S07]  /*6280*/  CS2R R10, SRZ ;  /* 0x00000000000a7805 */ /* 0x000fce000001ff00 */
[----:B------:R-:W-:Y:S01]  /*6290*/  @!P2 IMAD.WIDE R20, R22, 0x2, R6 ;  /* 0x000000021614a825 */ /* 0x000fe200078e0206 */
[----:B------:R-:W-:Y:S02]  /*62a0*/  SHF.L.U64.HI R6, R154, 0x1, R13 ;  /* 0x000000019a067819 */ /* 0x000fe4000001020d */
[-C--:B------:R-:W-:Y:S02]  /*62b0*/  @!P3 IADD3 R24, P0, R0, R9.reuse, RZ ;  /* 0x000000090018b210 */ /* 0x080fe40007f1e0ff */
[----:B-1----:R-:W-:Y:S02]  /*62c0*/  @!P3 IADD3 R4, P1, R14, R9, RZ ;  /* 0x000000090e04b210 */ /* 0x002fe40007f3e0ff */
[----:B------:R-:W-:Y:S02]  /*62d0*/  CS2R R8, SRZ ;  /* 0x0000000000087805 */ /* 0x000fe4000001ff00 */
[----:B------:R-:W-:Y:S01]  /*62e0*/  CS2R R12, SRZ ;  /* 0x00000000000c7805 */ /* 0x000fe2000001ff00 */
[--C-:B------:R-:W-:Y:S01]  /*62f0*/  @!P3 IMAD.X R25, R3, 0x1, R6.reuse, P0 ;  /* 0x000000010319b824 */ /* 0x100fe200000e0606 */
[----:B------:R0:W5:Y:S01]  /*6300*/  @!P2 LD.E.64 R10, desc[UR56][R20.64] ;  /* 0x00000038140aa980 */ /* 0x000162000c101b00 */
[----:B------:R-:W-:Y:S01]  /*6310*/  @!P3 IMAD.X R5, R5, 0x1, R6, P1 ;  /* 0x000000010505b824 */ /* 0x000fe200008e0606 */
[----:B------:R-:W-:Y:S01]  /*6320*/  CS2R R6, SRZ ;  /* 0x0000000000067805 */ /* 0x000fe2000001ff00 */
[----:B------:R-:W-:Y:S01]  /*6330*/  @!P2 IMAD.WIDE R14, R22, 0x2, R14 ;  /* 0x00000002160ea825 */ /* 0x000fe200078e020e */
[----:B------:R0:W5:Y:S04]  /*6340*/  @!P3 LD.E.64 R12, desc[UR56][R24.64] ;  /* 0x00000038180cb980 */ /* 0x000168000c101b00 */
[----:B------:R0:W5:Y:S04]  /*6350*/  @!P2 LD.E.64 R8, desc[UR56][R14.64] ;  /* 0x000000380e08a980 */ /* 0x000168000c101b00 */
[----:B------:R0:W5:Y:S02]  /*6360*/  @!P3 LD.E.64 R6, desc[UR56][R4.64] ;  /* 0x000000380406b980 */ /* 0x000164000c101b00 */
.L_x_471:
[----:B------:R-:W-:Y:S05]  /*6370*/  BSYNC B1 ;  /* 0x0000000000017941 */ /* 0x000fea0003800000 */
.L_x_470:
[----:B0-----:R-:W0:Y:S01]  /*6380*/  S2R R20, SR_TID.X ;  /* 0x0000000000147919 */ /* 0x001e220000002100 */
[----:B------:R-:W2:Y:S01]  /*6390*/  SYNCS.PHASECHK.TRANS64.TRYWAIT P0, [R2+URZ+0x30800], R27 ;  /* 0x0308001b020075a7 */ /* 0x000ea2000800017f */
[----:B------:R-:W-:Y:S01]  /*63a0*/  LOP3.LUT R3, R31, 0x18, R16, 0xf8, !PT ;  /* 0x000000181f037812 */ /* 0x000fe200078ef810 */
[----:B---3--:R-:W-:Y:S01]  /*63b0*/  IMAD R0, R33, -0xc0, R26 ;  /* 0xffffff4021007824 */ /* 0x008fe200078e021a */
[----:B------:R-:W-:Y:S01]  /*63c0*/  SHF.R.U32.HI R4, RZ, 0x3, R31 ;  /* 0x00000003ff047819 */ /* 0x000fe2000001161f */
[----:B-1---5:R-:W-:Y:S01]  /*63d0*/  IMAD.MOV.U32 R14, RZ, RZ, R10 ;  /* 0x000000ffff0e7224 */ /* 0x022fe200078e000a */
[----:B------:R-:W-:Y:S01]  /*63e0*/  SHF.R.U64 R25, R10, 0x10, R11 ;  /* 0x000000100a197819 */ /* 0x000fe2000000120b */
[----:B------:R-:W-:Y:S01]  /*63f0*/  IMAD.MOV.U32 R15, RZ, RZ, R13 ;  /* 0x000000ffff0f7224 */ /* 0x000fe200078e000d */
[----:B------:R-:W-:Y:S01]  /*6400*/  LOP3.LUT R30, R3, R4, RZ, 0x3c, !PT ;  /* 0x00000004031e7212 */ /* 0x000fe200078e3cff */
[--C-:B------:R-:W-:Y:S01]  /*6410*/  IMAD.MOV.U32 R3, RZ, RZ, R11.reuse ;  /* 0x000000ffff037224 */ /* 0x100fe200078e000b */
[----:B------:R-:W-:Y:S01]  /*6420*/  SHF.R.U32.HI R28, RZ, 0x10, R11 ;  /* 0x00000010ff1c7819 */ /* 0x000fe2000001160b */
[----:B------:R-:W-:Y:S01]  /*6430*/  IMAD.MOV.U32 R4, RZ, RZ, R12 ;  /* 0x000000ffff047224 */ /* 0x000fe200078e000c */
[--C-:B------:R-:W-:Y:S01]  /*6440*/  SHF.R.U64 R21, R12, 0x10, R13.reuse ;  /* 0x000000100c157819 */ /* 0x100fe2000000120d */
[----:B----4-:R-:W-:Y:S01]  /*6450*/  IMAD.MOV.U32 R5, RZ, RZ, R8 ;  /* 0x000000ffff057224 */ /* 0x010fe200078e0008 */
[----:B------:R-:W-:Y:S01]  /*6460*/  SHF.R.U32.HI R26, RZ, 0x10, R13 ;  /* 0x00000010ff1a7819 */ /* 0x000fe2000001160d */
[----:B------:R-:W-:Y:S01]  /*6470*/  BSSY B1, `(.L_x_472) ;  /* 0x0000019000017945 */ /* 0x000fe20003800000 */
[----:B------:R-:W-:Y:S01]  /*6480*/  SHF.R.U64 R24, R8, 0x10, R9 ;  /* 0x0000001008187819 */ /* 0x000fe20000001209 */
[----:B------:R-:W-:Y:S01]  /*6490*/  IMAD.MOV.U32 R10, RZ, RZ, R7 ;  /* 0x000000ffff0a7224 */ /* 0x000fe200078e0007 */
[----:B------:R-:W-:-:S02]  /*64a0*/  MOV R13, R9 ;  /* 0x00000009000d7202 */ /* 0x000fc40000000f00 */
[----:B------:R-:W-:Y:S02]  /*64b0*/  PRMT R12, R3, 0x5410, R28 ;  /* 0x00005410030c7816 */ /* 0x000fe4000000001c */
[----:B------:R-:W-:Y:S02]  /*64c0*/  PRMT R3, R4, 0x5410, R21 ;  /* 0x0000541004037816 */ /* 0x000fe40000000015 */
[----:B------:R-:W-:Y:S02]  /*64d0*/  PRMT R14, R14, 0x5410, R25 ;  /* 0x000054100e0e7816 */ /* 0x000fe40000000019 */
[----:B------:R-:W-:Y:S02]  /*64e0*/  LOP3.LUT P2, RZ, R32, 0x4, RZ, 0xc0, !PT ;  /* 0x0000000420ff7812 */ /* 0x000fe4000784c0ff */
[----:B------:R-:W-:Y:S01]  /*64f0*/  PRMT R8, R15, 0x5410, R26 ;  /* 0x000054100f087816 */ /* 0x000fe2000000001a */
[----:B0-----:R-:W-:Y:S01]  /*6500*/  VIADD R35, R20, 0xffffff80 ;  /* 0xffffff8014237836 */ /* 0x001fe20000000000 */
[----:B------:R-:W-:Y:S01]  /*6510*/  SHF.R.U32.HI R20, RZ, 0x10, R9 ;  /* 0x00000010ff147819 */ /* 0x000fe20000011609 */
[----:B------:R-:W-:Y:S01]  /*6520*/  IMAD.MOV.U32 R9, RZ, RZ, R6 ;  /* 0x000000ffff097224 */ /* 0x000fe200078e0006 */
[----:B------:R-:W-:-:S02]  /*6530*/  SHF.R.U64 R6, R6, 0x10, R7 ;  /* 0x0000001006067819 */ /* 0x000fc40000001207 */
[----:B------:R-:W-:Y:S02]  /*6540*/  SHF.R.S32.HI R34, RZ, 0x1f, R35 ;  /* 0x0000001fff227819 */ /* 0x000fe40000011423 */
[----:B------:R-:W-:Y:S02]  /*6550*/  SHF.R.U32.HI R7, RZ, 0x10, R7 ;  /* 0x00000010ff077819 */ /* 0x000fe40000011607 */
[----:B------:R-:W-:Y:S02]  /*6560*/  LEA.HI R34, R34, R35, RZ, 0x5 ;  /* 0x0000002322227211 */ /* 0x000fe400078f28ff */
[----:B------:R-:W-:Y:S02]  /*6570*/  VIMNMX R35, R0, 0xc0, PT ;  /* 0x000000c000237848 */ /* 0x000fe40003fe0100 */
[----:B------:R-:W-:Y:S02]  /*6580*/  SHF.R.S32.HI R34, RZ, 0x5, R34 ;  /* 0x00000005ff227819 */ /* 0x000fe40000011422 */
[----:B------:R-:W-:-:S03]  /*6590*/  ISETP.GE.AND P1, PT, R18, R35, PT ;  /* 0x000000231200720c */ /* 0x000fc60003f26270 */
[----:B------:R-:W-:Y:S01]  /*65a0*/  IMAD R11, R34, 0x200, R30 ;  /* 0x00000200220b7824 */ /* 0x000fe200078e021e */
[----:B------:R-:W-:-:S03]  /*65b0*/  PRMT R34, R5, 0x5410, R24 ;  /* 0x0000541005227816 */ /* 0x000fc60000000018 */
[----:B------:R-:W-:-:S04]  /*65c0*/  IMAD R11, R11, 0x2, R2 ;  /* 0x000000020b0b7824 */ /* 0x000fc800078e0202 */
[C---:B------:R-:W-:Y:S02]  /*65d0*/  VIADD R4, R11.reuse, 0xc400 ;  /* 0x0000c4000b047836 */ /* 0x040fe40000000000 */
[----:B------:R-:W-:Y:S01]  /*65e0*/  VIADD R0, R11, 0xc440 ;  /* 0x0000c4400b007836 */ /* 0x000fe20000000000 */
[----:B--2---:R-:W-:Y:S06]  /*65f0*/  @!P0 BRA `(.L_x_473) ;  /* 0x0000010400808947 */ /* 0x004fec0003800000 */
.L_x_672:
[----:B------:R-:W-:Y:S05]  /*6600*/  BSYNC B1 ;  /* 0x0000000000017941 */ /* 0x000fea0003800000 */
.L_x_472:
[----:B------:R-:W-:Y:S01]  /*6610*/  BSSY B1, `(.L_x_474) ;  /* 0x0000059000017945 */ /* 0x000fe20003800000 */
[----:B------:R-:W-:Y:S01]  /*6620*/  PRMT R13, R13, 0x5410, R20 ;  /* 0x000054100d0d7816 */ /* 0x000fe20000000014 */
[----:B------:R-:W-:Y:S01]  /*6630*/  @P2 VIADD R0, R4, 0xffffffc0 ;  /* 0xffffffc004002836 */ /* 0x000fe20000000000 */
[----:B------:R-:W-:Y:S02]  /*6640*/  PRMT R9, R9, 0x5410, R6 ;  /* 0x0000541009097816 */ /* 0x000fe40000000006 */
[----:B------:R-:W-:Y:S01]  /*6650*/  PRMT R10, R10, 0x5410, R7 ;  /* 0x000054100a0a7816 */ /* 0x000fe20000000007 */
[----:B------:R-:W-:Y:S06]  /*6660*/  @P1 BRA `(.L_x_475) ;  /* 0x00000004004c1947 */ /* 0x000fec0003800000 */
[----:B------:R-:W1:Y:S01]  /*6670*/  LDC R5, c[0x0][0x3f4] ;  /* 0x0000fd00ff057b82 */ /* 0x000e620000000800 */
[----:B------:R-:W-:Y:S01]  /*6680*/  BSSY B2, `(.L_x_476) ;  /* 0x000002a000027945 */ /* 0x000fe20003800000 */
[-C--:B-1----:R-:W-:Y:S02]  /*6690*/  ISETP.GE.AND P0, PT, R22, R5.reuse, PT ;  /* 0x000000051600720c */ /* 0x082fe40003f06270 */
[----:B------:R-:W-:-:S11]  /*66a0*/  ISETP.GE.AND P1, PT, R154, R5, PT ;  /* 0x000000059a00720c */ /* 0x000fd60003f26270 */
[----:B------:R-:W-:Y:S05]  /*66b0*/  @P0 BRA `(.L_x_477) ;  /* 0x0000000000980947 */ /* 0x000fea0003800000 */
[----:B------:R-:W1:Y:S01]  /*66c0*/  LDS.128 R4, [R11+0xc400] ;  /* 0x00c400000b047984 */ /* 0x000e620000000c00 */
[----:B0-----:R-:W-:Y:S01]  /*66d0*/  IMAD.U32 R27, R34, 0x10000, RZ ;  /* 0x00010000221b7824 */ /* 0x001fe200078e00ff */
[C---:B------:R-:W-:Y:S01]  /*66e0*/  LOP3.LUT R26, R14.reuse, 0xffff0000, RZ, 0xc0, !PT ;  /* 0xffff00000e1a7812 */ /* 0x040fe200078ec0ff */
[----:B------:R-:W-:Y:S01]  /*66f0*/  IMAD.U32 R25, R14, 0x10000, RZ ;  /* 0x000100000e197824 */ /* 0x000fe200078e00ff */
[----:B------:R-:W-:Y:S01]  /*6700*/  LOP3.LUT R28, R34, 0xffff0000, RZ, 0xc0, !PT ;  /* 0xffff0000221c7812 */ /* 0x000fe200078ec0ff */
[C---:B-1----:R-:W-:Y:S01]  /*6710*/  IMAD.U32 R15, R4.reuse, 0x10000, RZ ;  /* 0x00010000040f7824 */ /* 0x042fe200078e00ff */
[----:B------:R-:W-:Y:S01]  /*6720*/  LOP3.LUT R4, R4, 0xffff0000, RZ, 0xc0, !PT ;  /* 0xffff000004047812 */ /* 0x000fe200078ec0ff */
[C---:B------:R-:W-:Y:S01]  /*6730*/  IMAD.U32 R20, R5.reuse, 0x10000, RZ ;  /* 0x0001000005147824 */ /* 0x040fe200078e00ff */
[----:B------:R-:W-:Y:S01]  /*6740*/  LOP3.LUT R5, R5, 0xffff0000, RZ, 0xc0, !PT ;  /* 0xffff000005057812 */ /* 0x000fe200078ec0ff */
[C---:B------:R-:W-:Y:S01]  /*6750*/  IMAD.U32 R21, R6.reuse, 0x10000, RZ ;  /* 0x0001000006157824 */ /* 0x040fe200078e00ff */
[----:B------:R-:W-:Y:S01]  /*6760*/  LOP3.LUT R6, R6, 0xffff0000, RZ, 0xc0, !PT ;  /* 0xffff000006067812 */ /* 0x000fe200078ec0ff */
[C---:B------:R-:W-:Y:S01]  /*6770*/  FMUL.FTZ R30, R4.reuse, R27 ;  /* 0x0000001b041e7220 */ /* 0x040fe20000410000 */
[----:B------:R-:W-:Y:S01]  /*6780*/  FMUL.FTZ R4, R4, R25 ;  /* 0x0000001904047220 */ /* 0x000fe20000410000 */
[----:B------:R-:W-:-:S02]  /*6790*/  IMAD.U32 R24, R7, 0x10000, RZ ;  /* 0x0001000007187824 */ /* 0x000fc400078e00ff */
[----:B------:R-:W-:Y:S01]  /*67a0*/  FMUL.FTZ R31, R5, R28 ;  /* 0x0000001c051f7220 */ /* 0x000fe20000410000 */
[----:B------:R-:W-:Y:S01]  /*67b0*/  FFMA.FTZ R30, R15, R25, -R30 ;  /* 0x000000190f1e7223 */ /* 0x000fe2000001081e */
[-C--:B------:R-:W-:Y:S01]  /*67c0*/  FMUL.FTZ R33, R5, R26.reuse ;  /* 0x0000001a05217220 */ /* 0x080fe20000410000 */
[----:B------:R-:W-:Y:S01]  /*67d0*/  LOP3.LUT R7, R7, 0xffff0000, RZ, 0xc0, !PT ;  /* 0xffff000007077812 */ /* 0x000fe200078ec0ff */
[----:B------:R-:W-:Y:S01]  /*67e0*/  FFMA.FTZ R27, R15, R27, R4 ;  /* 0x0000001b0f1b7223 */ /* 0x000fe20000010004 */
[C---:B------:R-:W-:Y:S01]  /*67f0*/  LOP3.LUT R25, R13.reuse, 0xffff0000, RZ, 0xc0, !PT ;  /* 0xffff00000d197812 */ /* 0x040fe200078ec0ff */
[----:B------:R-:W-:Y:S01]  /*6800*/  IMAD.U32 R15, R13, 0x10000, RZ ;  /* 0x000100000d0f7824 */ /* 0x000fe200078e00ff */
[C---:B------:R-:W-:Y:S01]  /*6810*/  LOP3.LUT R5, R12.reuse, 0xffff0000, RZ, 0xc0, !PT ;  /* 0xffff00000c057812 */ /* 0x040fe200078ec0ff */
[----:B------:R-:W-:Y:S02]  /*6820*/  IMAD.U32 R4, R12, 0x10000, RZ ;  /* 0x000100000c047824 */ /* 0x000fe400078e00ff */
[C---:B------:R-:W-:Y:S01]  /*6830*/  FFMA.FTZ R31, R20.reuse, R26, -R31 ;  /* 0x0000001a141f7223 */ /* 0x040fe2000001081f */
[----:B------:R-:W-:Y:S01]  /*6840*/  FFMA.FTZ R20, R20, R28, R33 ;  /* 0x0000001c14147223 */ /* 0x000fe20000010021 */
[C---:B------:R-:W-:Y:S01]  /*6850*/  FMUL.FTZ R26, R6.reuse, R15 ;  /* 0x0000000f061a7220 */ /* 0x040fe20000410000 */
[-C--:B------:R-:W-:Y:S01]  /*6860*/  FMUL.FTZ R28, R6, R4.reuse ;  /* 0x00000004061c7220 */ /* 0x080fe20000410000 */
        /* <DEDUP_REMOVED lines=9> */
[----:B------:R-:W-:-:S05]  /*6900*/  F2FP.BF16.F32.PACK_AB R7, R32, R7 ;  /* 0x000000072007723e */ /* 0x000fca00000010ff */
[----:B------:R1:W-:Y:S02]  /*6910*/  STS.128 [R11+0xc400], R4 ;  /* 0x00c400040b007388 */ /* 0x0003e40000000c00 */
.L_x_477:
[----:B------:R-:W-:Y:S05]  /*6920*/  BSYNC B2 ;  /* 0x0000000000027941 */ /* 0x000fea0003800000 */
.L_x_476:
[----:B------:R-:W-:Y:S05]  /*6930*/  @P1 BRA `(.L_x_475) ;  /* 0x0000000000981947 */ /* 0x000fea0003800000 */
[----:B-1----:R-:W1:Y:S01]  /*6940*/  LDS.128 R4, [R0] ;  /* 0x0000000000047984 */ /* 0x002e620000000c00 */
        /* <DEDUP_REMOVED lines=36> */
[----:B------:R2:W-:Y:S02]  /*6b90*/  STS.128 [R0], R4 ;  /* 0x0000000400007388 */ /* 0x0005e40000000c00 */
.L_x_475:
[----:B------:R-:W-:Y:S05]  /*6ba0*/  BSYNC B1 ;  /* 0x0000000000017941 */ /* 0x000fea0003800000 */
.L_x_474:
[----:B-12---:R-:W-:-:S05]  /*6bb0*/  VIADD R4, R18, 0x60 ;  /* 0x0000006012047836 */ /* 0x006fca0000000000 */
[----:B------:R-:W-:-:S13]  /*6bc0*/  ISETP.GE.AND P0, PT, R4, R35, PT ;  /* 0x000000230400720c */ /* 0x000fda0003f06270 */
[----:B------:R-:W-:Y:S05]  /*6bd0*/  @P0 BRA `(.L_x_478) ;  /* 0x0000001400540947 */ /* 0x000fea0003800000 */
[----:B------:R-:W1:Y:S01]  /*6be0*/  LDC R5, c[0x0][0x3f4] ;  /* 0x0000fd00ff057b82 */ /* 0x000e620000000800 */
[----:B------:R-:W-:Y:S01]  /*6bf0*/  BSSY B1, `(.L_x_479) ;  /* 0x000002a000017945 */ /* 0x000fe20003800000 */
[-C--:B-1----:R-:W-:Y:S02]  /*6c00*/  ISETP.GE.AND P0, PT, R22, R5.reuse, PT ;  /* 0x000000051600720c */ /* 0x082fe40003f06270 */
[----:B------:R-:W-:-:S11]  /*6c10*/  ISETP.GE.AND P1, PT, R154, R5, PT ;  /* 0x000000059a00720c */ /* 0x000fd60003f26270 */
[----:B------:R-:W-:Y:S05]  /*6c20*/  @P0 BRA `(.L_x_480) ;  /* 0x0000000000980947 */ /* 0x000fea0003800000 */
[----:B------:R-:W1:Y:S01]  /*6c30*/  LDS.128 R4, [R11+0xf400] ;  /* 0x00f400000b047984 */ /* 0x000e620000000c00 */
[C---:B------:R-:W-:Y:S01]  /*6c40*/  IMAD.U32 R31, R34.reuse, 0x10000, RZ ;  /* 0x00010000221f7824 */ /* 0x040fe200078e00ff */
[----:B------:R-:W-:Y:S01]  /*6c50*/  LOP3.LUT R34, R34, 0xffff0000, RZ, 0xc0, !PT ;  /* 0xffff000022227812 */ /* 0x000fe200078ec0ff */
[C---:B0-----:R-:W-:Y:S01]  /*6c60*/  IMAD.U32 R27, R14.reuse, 0x10000, RZ ;  /* 0x000100000e1b7824 */ /* 0x041fe200078e00ff */
[----:B------:R-:W-:Y:S02]  /*6c70*/  LOP3.LUT R28, R14, 0xffff0000, RZ, 0xc0, !PT ;  /* 0xffff00000e1c7812 */ /* 0x000fe400078ec0ff */
[----:B------:R-:W-:Y:S01]  /*6c80*/  LOP3.LUT R33, R13, 0xffff0000, RZ, 0xc0, !PT ;  /* 0xffff00000d217812 */ /* 0x000fe200078ec0ff */
[C---:B-1----:R-:W-:Y:S01]  /*6c90*/  IMAD.U32 R15, R4.reuse, 0x10000, RZ ;  /* 0x00010000040f7824 */ /* 0x042fe200078e00ff */
[----:B------:R-:W-:Y:S01]  /*6ca0*/  LOP3.LUT R4, R4, 0xffff0000, RZ, 0xc0, !PT ;  /* 0xffff000004047812 */ /* 0x000fe200078ec0ff */
[C---:B------:R-:W-:Y:S01]  /*6cb0*/  IMAD.U32 R20, R5.reuse, 0x10000, RZ ;  /* 0x0001000005147824 */ /* 0x040fe200078e00ff */
[----:B------:R-:W-:Y:S01]  /*6cc0*/  LOP3.LUT R5, R5, 0xffff0000, RZ, 0xc0, !PT ;  /* 0xffff000005057812 */ /* 0x000fe200078ec0ff */
[C---:B------:R-:W-:Y:S01]  /*6cd0*/  IMAD.U32 R14, R6.reuse, 0x10000, RZ ;  /* 0x00010000060e7824 */ /* 0x040fe200078e00ff */
[----:B------:R-:W-:Y:S01]  /*6ce0*/  LOP3.LUT R6, R6, 0xffff0000, RZ, 0xc0, !PT ;  /* 0xffff000006067812 */ /* 0x000fe200078ec0ff */
[-C--:B------:R-:W-:Y:S01]  /*6cf0*/  FMUL.FTZ R24, R31, R4.reuse ;  /* 0x000000041f187220 */ /* 0x080fe20000410000 */
[----:B------:R-:W-:Y:S01]  /*6d00*/  FMUL.FTZ R26, R27, R4 ;  /* 0x000000041b1a7220 */ /* 0x000fe20000410000 */
[----:B------:R-:W-:Y:S01]  /*6d10*/  FMUL.FTZ R25, R34, R5 ;  /* 0x0000000522197220 */ /* 0x000fe20000410000 */
[----:B------:R-:W-:-:S02]  /*6d20*/  IMAD.U32 R21, R7, 0x10000, RZ ;  /* 0x0001000007157824 */ /* 0x000fc400078e00ff */
[-C--:B------:R-:W-:Y:S01]  /*6d30*/  FFMA.FTZ R4, R27, R15.reuse, -R24 ;  /* 0x0000000f1b047223 */ /* 0x080fe20000010818 */
[----:B------:R-:W-:Y:S01]  /*6d40*/  FFMA.FTZ R15, R31, R15, R26 ;  /* 0x0000000f1f0f7223 */ /* 0x000fe2000001001a */
[C---:B------:R-:W-:Y:S01]  /*6d50*/  FMUL.FTZ R27, R28.reuse, R5 ;  /* 0x000000051c1b7220 */ /* 0x040fe20000410000 */
[----:B------:R-:W-:Y:S01]  /*6d60*/  LOP3.LUT R7, R7, 0xffff0000, RZ, 0xc0, !PT ;  /* 0xffff000007077812 */ /* 0x000fe200078ec0ff */
[-C--:B------:R-:W-:Y:S01]  /*6d70*/  FFMA.FTZ R5, R28, R20.reuse, -R25 ;  /* 0x000000141c057223 */ /* 0x080fe20000010819 */
[----:B------:R-:W-:Y:S01]  /*6d80*/  LOP3.LUT R31, R12, 0xffff0000, RZ, 0xc0, !PT ;  /* 0xffff00000c1f7812 */ /* 0x000fe200078ec0ff */
[----:B------:R-:W-:Y:S02]  /*6d90*/  IMAD.U32 R28, R13, 0x10000, RZ ;  /* 0x000100000d1c7824 */ /* 0x000fe400078e00ff */
[----:B------:R-:W-:Y:S01]  /*6da0*/  FFMA.FTZ R20, R34, R20, R27 ;  /* 0x0000001422147223 */ /* 0x000fe2000001001b */
[----:B------:R-:W-:Y:S02]  /*6db0*/  IMAD.U32 R26, R12, 0x10000, RZ ;  /* 0x000100000c1a7824 */ /* 0x000fe400078e00ff */
[-C--:B------:R-:W-:Y:S01]  /*6dc0*/  FMUL.FTZ R12, R33, R7.reuse ;  /* 0x00000007210c7220 */ /* 0x080fe20000410000 */
[-C--:B------:R-:W-:Y:S01]  /*6dd0*/  FMUL.FTZ R13, R28, R6.reuse ;  /* 0x000000061c0d7220 */ /* 0x080fe20000410000 */
[C---:B------:R-:W-:Y:S01]  /*6de0*/  FMUL.FTZ R24, R31.reuse, R7 ;  /* 0x000000071f187220 */ /* 0x040fe20000410000 */
[C---:B------:R-:W-:Y:S01]  /*6df0*/  FMUL.FTZ R25, R26.reuse, R6 ;  /* 0x000000061a197220 */ /* 0x040fe20000410000 */
[-C--:B------:R-:W-:Y:S01]  /*6e00*/  FFMA.FTZ R7, R31, R21.reuse, -R12 ;  /* 0x000000151f077223 */ /* 0x080fe2000001080c */
[-C--:B------:R-:W-:Y:S01]  /*6e10*/  FFMA.FTZ R6, R26, R14.reuse, -R13 ;  /* 0x0000000e1a067223 */ /* 0x080fe2000001080d */
[----:B------:R-:W-:Y:S01]  /*6e20*/  FFMA.FTZ R24, R33, R21, R24 ;  /* 0x0000001521187223 */ /* 0x000fe20000010018 */
[----:B------:R-:W-:Y:S01]  /*6e30*/  FFMA.FTZ R25, R28, R14, R25 ;  /* 0x0000000e1c197223 */ /* 0x000fe20000010019 */
[----:B------:R-:W-:-:S02]  /*6e40*/  F2FP.BF16.F32.PACK_AB R4, R15, R4 ;  /* 0x000000040f04723e */ /* 0x000fc400000010ff */
[----:B------:R-:W-:Y:S02]  /*6e50*/  F2FP.BF16.F32.PACK_AB R5, R20, R5 ;  /* 0x000000051405723e */ /* 0x000fe400000010ff */
[----:B------:R-:W-:Y:S02]  /*6e60*/  F2FP.BF16.F32.PACK_AB R6, R25, R6 ;  /* 0x000000061906723e */ /* 0x000fe400000010ff */
[----:B------:R-:W-:-:S05]  /*6e70*/  F2FP.BF16.F32.PACK_AB R7, R24, R7 ;  /* 0x000000071807723e */ /* 0x000fca00000010ff */
[----:B------:R1:W-:Y:S02]  /*6e80*/  STS.128 [R11+0xf400], R4 ;  /* 0x00f400040b007388 */ /* 0x0003e40000000c00 */
.L_x_480:
[----:B------:R-:W-:Y:S05]  /*6e90*/  BSYNC B1 ;  /* 0x0000000000017941 */ /* 0x000fea0003800000 */
.L_x_479:
[----:B------:R-:W-:Y:S05]  /*6ea0*/  @P1 BRA `(.L_x_478) ;  /* 0x0000001000a01947 */ /* 0x000fea0003800000 */
[----:B-1----:R-:W1:Y:S01]  /*6eb0*/  LDS.128 R4, [R0+0x3000] ;  /* 0x0030000000047984 */ /* 0x002e620000000c00 */
[C---:B------:R-:W-:Y:S01]  /*6ec0*/  IMAD.U32 R21, R9.reuse, 0x10000, RZ ;  /* 0x0001000009157824 */ /* 0x040fe200078e00ff */
[----:B------:R-:W-:Y:S01]  /*6ed0*/  LOP3.LUT R26, R9, 0xffff0000, RZ, 0xc0, !PT ;  /* 0xffff0000091a7812 */ /* 0x000fe200078ec0ff */
[C---:B------:R-:W-:Y:S01]  /*6ee0*/  IMAD.U32 R15, R3.reuse, 0x10000, RZ ;  /* 0x00010000030f7824 */ /* 0x040fe200078e00ff */
[----:B------:R-:W-:Y:S01]  /*6ef0*/  LOP3.LUT R24, R3, 0xffff0000, RZ, 0xc0, !PT ;  /* 0xffff000003187812 */ /* 0x000fe200078ec0ff */
[C---:B------:R-:W-:Y:S01]  /*6f00*/  IMAD.U32 R25, R10.reuse, 0x10000, RZ ;  /* 0x000100000a197824 */ /* 0x040fe200078e00ff */
[----:B0-----:R-:W-:Y:S01]  /*6f10*/  LOP3.LUT R27, R10, 0xffff0000, RZ, 0xc0, !PT ;  /* 0xffff00000a1b7812 */ /* 0x001fe200078ec0ff */
        /* <DEDUP_REMOVED lines=9> */
[----:B------:R-:W-:Y:S01]  /*6fb0*/  SHF.L.U32 R9, R7, 0x10, RZ ;  /* 0x0000001007097819 */ /* 0x000fe200000006ff */
[-C--:B------:R-:W-:Y:S01]  /*6fc0*/  FFMA.FTZ R4, R15, R11.reuse, -R14 ;  /* 0x0000000b0f047223 */ /* 0x080fe2000001080e */
[----:B------:R-:W-:Y:S01]  /*6fd0*/  FFMA.FTZ R11, R21, R11, R20 ;  /* 0x0000000b150b7223 */ /* 0x000fe20000010014 */
[C---:B------:R-:W-:Y:S01]  /*6fe0*/  FMUL.FTZ R15, R24.reuse, R5 ;  /* 0x00000005180f7220 */ /* 0x040fe20000410000 */
[----:B------:R-:W-:Y:S01]  /*6ff0*/  LOP3.LUT R7, R7, 0xffff0000, RZ, 0xc0, !PT ;  /* 0xffff000007077812 */ /* 0x000fe200078ec0ff */
[----:B------:R-:W-:Y:S01]  /*7000*/  FFMA.FTZ R5, R24, R12, -R13 ;  /* 0x0000000c18057223 */ /* 0x000fe2000001080d */
[C---:B------:R-:W-:Y:S01]  /*7010*/  LOP3.LUT R21, R8.reuse, 0xffff0000, RZ, 0xc0, !PT ;  /* 0xffff000008157812 */ /* 0x040fe200078ec0ff */
[----:B------:R-:W-:-:S02]  /*7020*/  IMAD.U32 R13, R8, 0x10000, RZ ;  /* 0x00010000080d7824 */ /* 0x000fc400078e00ff */
[----:B------:R-:W-:Y:S01]  /*7030*/  FMUL.FTZ R8, R25, R6 ;  /* 0x0000000619087220 */ /* 0x000fe20000410000 */
[-C--:B------:R-:W-:Y:S01]  /*7040*/  FMUL.FTZ R14, R27, R7.reuse ;  /* 0x000000071b0e7220 */ /* 0x080fe20000410000 */
[----:B------:R-:W-:Y:S01]  /*7050*/  FFMA.FTZ R12, R26, R12, R15 ;  /* 0x0000000c1a0c7223 */ /* 0x000fe2000001000f */
[----:B------:R-:W-:Y:S01]  /*7060*/  FMUL.FTZ R10, R13, R6 ;  /* 0x000000060d0a7220 */ /* 0x000fe20000410000 */
[----:B------:R-:W-:Y:S01]  /*7070*/  FMUL.FTZ R20, R21, R7 ;  /* 0x0000000715147220 */ /* 0x000fe20000410000 */
[----:B------:R-:W-:Y:S01]  /*7080*/  FFMA.FTZ R6, R13, R3, -R8 ;  /* 0x000000030d067223 */ /* 0x000fe20000010808 */
[----:B------:R-:W-:Y:S01]  /*7090*/  FFMA.FTZ R7, R21, R9, -R14 ;  /* 0x0000000915077223 */ /* 0x000fe2000001080e */
[----:B------:R-:W-:Y:S01]  /*70a0*/  FFMA.FTZ R3, R25, R3, R10 ;  /* 0x0000000319037223 */ /* 0x000fe2000001000a */
[----:B------:R-:W-:Y:S01]  /*70b0*/  FFMA.FTZ R20, R27, R9, R20 ;  /* 0x000000091b147223 */ /* 0x000fe20000010014 */
[----:B------:R-:W-:Y:S02]  /*70c0*/  F2FP.BF16.F32.PACK_AB R4, R11, R4 ;  /* 0x000000040b04723e */ /* 0x000fe400000010ff */
[----:B------:R-:W-:-:S02]  /*70d0*/  F2FP.BF16.F32.PACK_AB R5, R12, R5 ;  /* 0x000000050c05723e */ /* 0x000fc400000010ff */
[----:B------:R-:W-:Y:S02]  /*70e0*/  F2FP.BF16.F32.PACK_AB R6, R3, R6 ;  /* 0x000000060306723e */ /* 0x000fe400000010ff */
[----:B------:R-:W-:-:S05]  /*70f0*/  F2FP.BF16.F32.PACK_AB R7, R20, R7 ;  /* 0x000000071407723e */ /* 0x000fca00000010ff */
[----:B------:R2:W-:Y:S01]  /*7100*/  STS.128 [R0+0x3000], R4 ;  /* 0x0030000400007388 */ /* 0x0005e20000000c00 */
[----:B------:R-:W-:Y:S05]  /*7110*/  BRA `(.L_x_478) ;  /* 0x0000001000047947 */ /* 0x000fea0003800000 */
.L_x_468:
[----:B------:R-:W-:-:S03]  /*7120*/  UMOV UR4, 0xffffffff ;  /* 0xffffffff00047882 */ /* 0x000fc60000000000 */
[----:B------:R-:W-:Y:S05]  /*7130*/  BRA.DIV UR4, `(.L_x_481) ;  /* 0x000000fa04c47947 */ /* 0x000fea000b800000 */
[----:B------:R0:W2:Y:S04]  /*7140*/  SHFL.IDX PT, R0, R26, RZ, 0x1c1f ;  /* 0x001c1fff1a007589 */ /* 0x0000a800000e0000 */
[----:B------:R0:W3:Y:S04]  /*7150*/  SHFL.IDX PT, R3, R24, RZ, 0x1c1f ;  /* 0x001c1fff18037589 */ /* 0x0000e800000e0000 */
[----:B------:R0:W4:Y:S04]  /*7160*/  SHFL.IDX PT, R20, R28, RZ, 0x1c1f ;  /* 0x001c1fff1c147589 */ /* 0x00012800000e0000 */
[----:B-1----:R0:W1:Y:S02]  /*7170*/  SHFL.IDX PT, R14, R27, RZ, 0x1c1f ;  /* 0x001c1fff1b0e7589 */ /* 0x00206400000e0000 */
.L_x_678:
[----:B------:R-:W5:Y:S01]  /*7180*/  LDL R6, [R1+0x5c] ;  /* 0x00005c0001067983 */ /* 0x000f620000100800 */
[----:B------:R-:W-:Y:S01]  /*7190*/  ULDC UR4, c[0x0][0x448] ;  /* 0x0001120000047ab9 */ /* 0x000fe20000000800 */
[----:B------:R-:W0:Y:S01]  /*71a0*/  LDC R13, c[0x0][0x3f4] ;  /* 0x0000fd00ff0d7b82 */ /* 0x000e220000000800 */
[----:B------:R-:W-:Y:S01]  /*71b0*/  IMAD R12, R25, UR4, RZ ;  /* 0x00000004190c7c24 */ /* 0x000fe2000f8e02ff */
[----:B------:R-:W-:Y:S01]  /*71c0*/  BSSY B1, `(.L_x_482) ;  /* 0x0000018000017945 */ /* 0x000fe20003800000 */
[----:B------:R-:W-:Y:S02]  /*71d0*/  CS2R R8, SRZ ;  /* 0x0000000000087805 */ /* 0x000fe4000001ff00 */
[----:B------:R-:W-:Y:S02]  /*71e0*/  CS2R R10, SRZ ;  /* 0x00000000000a7805 */ /* 0x000fe4000001ff00 */
[----:B------:R-:W-:Y:S02]  /*71f0*/  ISETP.GE.AND P0, PT, R4, R12, PT ;  /* 0x0000000c0400720c */ /* 0x000fe40003f06270 */
[----:B-----5:R-:W-:-:S04]  /*7200*/  LEA.HI R5, R6, R6, RZ, 0x1 ;  /* 0x0000000606057211 */ /* 0x020fc800078f08ff */
[----:B------:R-:W-:-:S05]  /*7210*/  LOP3.LUT R5, R5, 0xfffffffe, RZ, 0xc0, !PT ;  /* 0xfffffffe05057812 */ /* 0x000fca00078ec0ff */
[----:B0-----:R-:W-:Y:S01]  /*7220*/  IMAD.IADD R27, R6, 0x1, -R5 ;  /* 0x00000001061b7824 */ /* 0x001fe200078e0a05 */
[----:B------:R-:W-:Y:S02]  /*7230*/  CS2R R4, SRZ ;  /* 0x0000000000047805 */ /* 0x000fe4000001ff00 */
[----:B------:R-:W-:Y:S02]  /*7240*/  CS2R R6, SRZ ;  /* 0x0000000000067805 */ /* 0x000fe4000001ff00 */
[----:B------:R-:W-:Y:S01]  /*7250*/  SHF.L.U32 R27, R27, 0x1f, RZ ;  /* 0x0000001f1b1b7819 */ /* 0x000fe200000006ff */
[----:B------:R-:W-:Y:S06]  /*7260*/  @P0 BRA `(.L_x_483) ;  /* 0x0000000000340947 */ /* 0x000fec0003800000 */
[----:B------:R-:W-:Y:S01]  /*7270*/  ULDC UR4, c[0x0][0x3f4] ;  /* 0x0000fd0000047ab9 */ /* 0x000fe20000000800 */
[C---:B------:R-:W-:Y:S01]  /*7280*/  IMAD.SHL.U32 R15, R16.reuse, 0x2, RZ ;  /* 0x00000002100f7824 */ /* 0x040fe200078e00ff */
[C---:B------:R-:W-:Y:S02]  /*7290*/  ISETP.GE.AND P2, PT, R16.reuse, UR4, PT ;  /* 0x0000000410007c0c */ /* 0x040fe4000bf46270 */
[----:B------:R-:W-:Y:S02]  /*72a0*/  SHF.R.S32.HI R5, RZ, 0x1f, R16 ;  /* 0x0000001fff057819 */ /* 0x000fe40000011410 */
[----:B---3--:R-:W-:Y:S02]  /*72b0*/  IADD3 R24, P0, R3, R15, RZ ;  /* 0x0000000f03187210 */ /* 0x008fe40007f1e0ff */
[----:B------:R-:W-:Y:S02]  /*72c0*/  SHF.L.U64.HI R3, R16, 0x1, R5 ;  /* 0x0000000110037819 */ /* 0x000fe40000010205 */
[----:B------:R-:W-:-:S02]  /*72d0*/  CS2R R4, SRZ ;  /* 0x0000000000047805 */ /* 0x000fc4000001ff00 */
[----:B-1----:R-:W-:Y:S01]  /*72e0*/  IADD3 R14, P1, R14, R15, RZ ;  /* 0x0000000f0e0e7210 */ /* 0x002fe20007f3e0ff */
[----:B--2---:R-:W-:-:S04]  /*72f0*/  IMAD.X R25, R0, 0x1, R3, P0 ;  /* 0x0000000100197824 */ /* 0x004fc800000e0603 */
[----:B----4-:R-:W-:Y:S01]  /*7300*/  IMAD.X R15, R20, 0x1, R3, P1 ;  /* 0x00000001140f7824 */ /* 0x010fe200008e0603 */
[----:B------:R-:W-:Y:S07]  /*7310*/  @P2 BRA `(.L_x_483) ;  /* 0x0000000000082947 */ /* 0x000fee0003800000 */
[----:B------:R0:W5:Y:S04]  /*7320*/  LD.E.128 R4, desc[UR56][R24.64] ;  /* 0x0000003818047980 */ /* 0x000168000c101d00 */
[----:B------:R0:W5:Y:S02]  /*7330*/  LD.E.128 R8, desc[UR56][R14.64] ;  /* 0x000000380e087980 */ /* 0x000164000c101d00 */
.L_x_483:
[----:B------:R-:W-:Y:S05]  /*7340*/  BSYNC B1 ;  /* 0x0000000000017941 */ /* 0x000fea0003800000 */
.L_x_482:
[----:B------:R-:W4:Y:S01]  /*7350*/  SYNCS.PHASECHK.TRANS64.TRYWAIT P1, [R2+URZ+0x30800], R27 ;  /* 0x0308001b020075a7 */ /* 0x000f22000802017f */
[----:B--2---:R-:W-:Y:S01]  /*7360*/  IMAD R0, R33, -0xc0, R12 ;  /* 0xffffff4021007824 */ /* 0x004fe200078e020c */
[----:B-----5:R-:W-:Y:S01]  /*7370*/  SHF.R.U64 R26, R4, 0x10, R5 ;  /* 0x00000010041a7819 */ /* 0x020fe20000001205 */
[----:B------:R-:W-:Y:S01]  /*7380*/  IMAD.MOV.U32 R21, RZ, RZ, R4 ;  /* 0x000000ffff157224 */ /* 0x000fe200078e0004 */
[--C-:B0-----:R-:W-:Y:S01]  /*7390*/  SHF.R.U64 R25, R8, 0x10, R9.reuse ;  /* 0x0000001008197819 */ /* 0x101fe20000001209 */
[--C-:B------:R-:W-:Y:S01]  /*73a0*/  IMAD.MOV.U32 R15, RZ, RZ, R9.reuse ;  /* 0x000000ffff0f7224 */ /* 0x100fe200078e0009 */
[----:B------:R-:W-:Y:S01]  /*73b0*/  SHF.R.U32.HI R4, RZ, 0x10, R9 ;  /* 0x00000010ff047819 */ /* 0x000fe20000011609 */
[----:B---3--:R-:W-:Y:S01]  /*73c0*/  IMAD.MOV.U32 R3, RZ, RZ, R6 ;  /* 0x000000ffff037224 */ /* 0x008fe200078e0006 */
[----:B------:R-:W-:Y:S01]  /*73d0*/  VIMNMX R9, R0, 0xc0, PT ;  /* 0x000000c000097848 */ /* 0x000fe20003fe0100 */
[--C-:B-1----:R-:W-:Y:S01]  /*73e0*/  IMAD.MOV.U32 R14, RZ, RZ, R5.reuse ;  /* 0x000000ffff0e7224 */ /* 0x102fe200078e0005 */
[----:B------:R-:W-:Y:S01]  /*73f0*/  SHF.R.U32.HI R33, RZ, 0x10, R5 ;  /* 0x00000010ff217819 */ /* 0x000fe20000011605 */
[--C-:B------:R-:W-:Y:S01]  /*7400*/  IMAD.MOV.U32 R24, RZ, RZ, R7.reuse ;  /* 0x000000ffff187224 */ /* 0x100fe200078e0007 */
[--C-:B------:R-:W-:Y:S01]  /*7410*/  SHF.R.U64 R6, R6, 0x10, R7.reuse ;  /* 0x0000001006067819 */ /* 0x100fe20000001207 */
[----:B------:R-:W-:Y:S01]  /*7420*/  IMAD.MOV.U32 R12, RZ, RZ, R8 ;  /* 0x000000ffff0c7224 */ /* 0x000fe200078e0008 */
[----:B------:R-:W-:Y:S01]  /*7430*/  SHF.R.U32.HI R31, RZ, 0x10, R7 ;  /* 0x00000010ff1f7819 */ /* 0x000fe20000011607 */
[----:B----4-:R-:W-:Y:S01]  /*7440*/  IMAD.MOV.U32 R20, RZ, RZ, R10 ;  /* 0x000000ffff147224 */ /* 0x010fe200078e000a */
[----:B------:R-:W-:Y:S01]  /*7450*/  ISETP.GE.AND P0, PT, R16, R13, PT ;  /* 0x0000000d1000720c */ /* 0x000fe20003f06270 */
[--C-:B------:R-:W-:Y:S01]  /*7460*/  IMAD.MOV.U32 R0, RZ, RZ, R11.reuse ;  /* 0x000000ffff007224 */ /* 0x100fe200078e000b */
[--C-:B------:R-:W-:Y:S01]  /*7470*/  SHF.R.U64 R7, R10, 0x10, R11.reuse ;  /* 0x000000100a077819 */ /* 0x100fe2000000120b */
[C---:B------:R-:W-:Y:S01]  /*7480*/  VIADD R28, R18.reuse, 0x60 ;  /* 0x00000060121c7836 */ /* 0x040fe20000000000 */
[----:B------:R-:W-:Y:S01]  /*7490*/  SHF.R.U32.HI R5, RZ, 0x10, R11 ;  /* 0x00000010ff057819 */ /* 0x000fe2000001160b */
[----:B------:R-:W-:Y:S01]  /*74a0*/  BSSY B1, `(.L_x_484) ;  /* 0x000000c000017945 */ /* 0x000fe20003800000 */
[----:B------:R-:W-:-:S02]  /*74b0*/  ISETP.GE.OR P2, PT, R18, R9, P0 ;  /* 0x000000091200720c */ /* 0x000fc40000746670 */
[----:B------:R-:W-:Y:S02]  /*74c0*/  PRMT R21, R21, 0x5410, R26 ;  /* 0x0000541015157816 */ /* 0x000fe4000000001a */
[----:B------:R-:W-:Y:S02]  /*74d0*/  ISETP.GE.OR P0, PT, R28, R9, P0 ;  /* 0x000000091c00720c */ /* 0x000fe40000706670 */
[----:B------:R-:W-:Y:S02]  /*74e0*/  PRMT R14, R14, 0x5410, R33 ;  /* 0x000054100e0e7816 */ /* 0x000fe40000000021 */
[----:B------:R-:W-:Y:S02]  /*74f0*/  PRMT R3, R3, 0x5410, R6 ;  /* 0x0000541003037816 */ /* 0x000fe40000000006 */
[----:B------:R-:W-:Y:S02]  /*7500*/  PRMT R24, R24, 0x5410, R31 ;  /* 0x0000541018187816 */ /* 0x000fe4000000001f */
[----:B------:R-:W-:-:S02]  /*7510*/  PRMT R12, R12, 0x5410, R25 ;  /* 0x000054100c0c7816 */ /* 0x000fc40000000019 */
[----:B------:R-:W-:Y:S02]  /*7520*/  PRMT R15, R15, 0x5410, R4 ;  /* 0x000054100f0f7816 */ /* 0x000fe40000000004 */
[----:B------:R-:W-:Y:S02]  /*7530*/  PRMT R20, R20, 0x5410, R7 ;  /* 0x0000541014147816 */ /* 0x000fe40000000007 */
[----:B------:R-:W-:Y:S01]  /*7540*/  PRMT R0, R0, 0x5410, R5 ;  /* 0x0000541000007816 */ /* 0x000fe20000000005 */
[----:B------:R-:W-:Y:S06]  /*7550*/  @!P1 BRA `(.L_x_485) ;  /* 0x000000f8002c9947 */ /* 0x000fec0003800000 */
.L_x_679:
[----:B------:R-:W-:Y:S05]  /*7560*/  BSYNC B1 ;  /* 0x0000000000017941 */ /* 0x000fea0003800000 */
.L_x_484:
[----:B------:R-:W-:Y:S04]  /*7570*/  BSSY B1, `(.L_x_486) ;  /* 0x0000060000017945 */ /* 0x000fe80003800000 */
[----:B------:R-:W-:Y:S05]  /*7580*/  @P2 BRA `(.L_x_487) ;  /* 0x0000000400782947 */ /* 0x000fea0003800000 */
[----:B------:R-:W2:Y:S01]  /*7590*/  LDL R4, [R1+0x34] ;  /* 0x0000340001047983 */ /* 0x000ea20000100800 */
[C---:B------:R-:W-:Y:S01]  /*75a0*/  IMAD.U32 R36, R12.reuse, 0x10000, RZ ;  /* 0x000100000c247824 */ /* 0x040fe200078e00ff */
[----:B------:R-:W-:Y:S01]  /*75b0*/  LOP3.LUT R37, R12, 0xffff0000, RZ, 0xc0, !PT ;  /* 0xffff00000c257812 */ /* 0x000fe200078ec0ff */
[C---:B------:R-:W-:Y:S01]  /*75c0*/  IMAD.U32 R34, R21.reuse, 0x10000, RZ ;  /* 0x0001000015227824 */ /* 0x040fe200078e00ff */
[----:B------:R-:W1:Y:S01]  /*75d0*/  S2R R5, SR_TID.X ;  /* 0x0000000000057919 */ /* 0x000e620000002100 */
[----:B------:R-:W-:Y:S01]  /*75e0*/  LOP3.LUT R35, R21, 0xffff0000, RZ, 0xc0, !PT ;  /* 0xffff000015237812 */ /* 0x000fe200078ec0ff */
[----:B-1----:R-:W-:-:S05]  /*75f0*/  VIADD R5, R5, 0xffffff80 ;  /* 0xffffff8005057836 */ /* 0x002fca0000000000 */
[----:B------:R-:W-:-:S04]  /*7600*/  SHF.R.S32.HI R8, RZ, 0x1f, R5 ;  /* 0x0000001fff087819 */ /* 0x000fc80000011405 */
[----:B------:R-:W-:Y:S01]  /*7610*/  LEA.HI R8, R8, R5, RZ, 0x5 ;  /* 0x0000000508087211 */ /* 0x000fe200078f28ff */
[----:B------:R-:W-:-:S03]  /*7620*/  IMAD.IADD R5, R16, 0x1, R13 ;  /* 0x0000000110057824 */ /* 0x000fc600078e020d */
[----:B------:R-:W-:Y:S01]  /*7630*/  SHF.R.S32.HI R8, RZ, 0x5, R8 ;  /* 0x00000005ff087819 */ /* 0x000fe20000011408 */
[----:B--2---:R-:W-:-:S05]  /*7640*/  IMAD.SHL.U32 R4, R4, 0x40, RZ ;  /* 0x0000004004047824 */ /* 0x004fca00078e00ff */
[----:B------:R-:W-:-:S04]  /*7650*/  LOP3.LUT R6, R4, 0x1c0, RZ, 0xc0, !PT ;  /* 0x000001c004067812 */ /* 0x000fc800078ec0ff */
[C---:B------:R-:W-:Y:S02]  /*7660*/  LOP3.LUT R4, R6.reuse, 0x38, R16, 0xf8, !PT ;  /* 0x0000003806047812 */ /* 0x040fe400078ef810 */
[----:B------:R-:W-:Y:S02]  /*7670*/  SHF.R.U32.HI R7, RZ, 0x3, R6 ;  /* 0x00000003ff077819 */ /* 0x000fe40000011606 */
[----:B------:R-:W-:Y:S02]  /*7680*/  LOP3.LUT R6, R6, 0x38, R5, 0xf8, !PT ;  /* 0x0000003806067812 */ /* 0x000fe400078ef805 */
[-C--:B------:R-:W-:Y:S02]  /*7690*/  LOP3.LUT R4, R4, R7.reuse, RZ, 0x3c, !PT ;  /* 0x0000000704047212 */ /* 0x080fe400078e3cff */
[----:B------:R-:W-:-:S03]  /*76a0*/  LOP3.LUT R6, R6, R7, RZ, 0x3c, !PT ;  /* 0x0000000706067212 */ /* 0x000fc600078e3cff */
[C---:B------:R-:W-:Y:S02]  /*76b0*/  IMAD R5, R8.reuse, 0x200, R4 ;  /* 0x0000020008057824 */ /* 0x040fe400078e0204 */
[----:B------:R-:W-:Y:S02]  /*76c0*/  IMAD R9, R8, 0x200, R6 ;  /* 0x0000020008097824 */ /* 0x000fe400078e0206 */
[--C-:B------:R-:W-:Y:S02]  /*76d0*/  IMAD R42, R5, 0x2, R2.reuse ;  /* 0x00000002052a7824 */ /* 0x100fe400078e0202 */
[----:B------:R-:W-:-:S03]  /*76e0*/  IMAD R44, R9, 0x2, R2 ;  /* 0x00000002092c7824 */ /* 0x000fc600078e0202 */
[----:B------:R-:W1:Y:S04]  /*76f0*/  LDS.128 R4, [R42+0xc400] ;  /* 0x00c400002a047984 */ /* 0x000e680000000c00 */
[----:B------:R-:W2:Y:S01]  /*7700*/  LDS.128 R8, [R44+0xc400] ;  /* 0x00c400002c087984 */ /* 0x000ea20000000c00 */
[C---:B-1----:R-:W-:Y:S01]  /*7710*/  IMAD.U32 R25, R4.reuse, 0x10000, RZ ;  /* 0x0001000004197824 */ /* 0x042fe200078e00ff */
[----:B------:R-:W-:Y:S01]  /*7720*/  LOP3.LUT R4, R4, 0xffff0000, RZ, 0xc0, !PT ;  /* 0xffff000004047812 */ /* 0x000fe200078ec0ff */
[C---:B0-----:R-:W-:Y:S01]  /*7730*/  IMAD.U32 R27, R6.reuse, 0x10000, RZ ;  /* 0x00010000061b7824 */ /* 0x041fe200078e00ff */
[----:B------:R-:W-:Y:S01]  /*7740*/  LOP3.LUT R6, R6, 0xffff0000, RZ, 0xc0, !PT ;  /* 0xffff000006067812 */ /* 0x000fe200078ec0ff */
[C---:B--2---:R-:W-:Y:S01]  /*7750*/  IMAD.U32 R30, R8.reuse, 0x10000, RZ ;  /* 0x00010000081e7824 */ /* 0x044fe200078e00ff */
[----:B------:R-:W-:Y:S01]  /*7760*/  LOP3.LUT R8, R8, 0xffff0000, RZ, 0xc0, !PT ;  /* 0xffff000008087812 */ /* 0x000fe200078ec0ff */
[C---:B------:R-:W-:Y:S01]  /*7770*/  IMAD.U32 R32, R10.reuse, 0x10000, RZ ;  /* 0x000100000a207824 */ /* 0x040fe200078e00ff */
[----:B------:R-:W-:Y:S01]  /*7780*/  LOP3.LUT R10, R10, 0xffff0000, RZ, 0xc0, !PT ;  /* 0xffff00000a0a7812 */ /* 0x000fe200078ec0ff */
[C---:B------:R-:W-:Y:S01]  /*7790*/  FMUL.FTZ R38, R30.reuse, R36 ;  /* 0x000000241e267220 */ /* 0x040fe20000410000 */
[----:B------:R-:W-:Y:S01]  /*77a0*/  FMUL.FTZ R40, R30, R34 ;  /* 0x000000221e287220 */ /* 0x000fe20000410000 */
[----:B------:R-:W-:-:S02]  /*77b0*/  IMAD.U32 R30, R20, 0x10000, RZ ;  /* 0x00010000141e7824 */ /* 0x000fc400078e00ff */
[C---:B------:R-:W-:Y:S01]  /*77c0*/  FMUL.FTZ R39, R8.reuse, R37 ;  /* 0x0000002508277220 */ /* 0x040fe20000410000 */
[C---:B------:R-:W-:Y:S01]  /*77d0*/  FFMA.FTZ R38, R25.reuse, R34, -R38 ;  /* 0x0000002219267223 */ /* 0x040fe20000010826 */
[----:B------:R-:W-:Y:S01]  /*77e0*/  FFMA.FTZ R40, R25, R36, R40 ;  /* 0x0000002419287223 */ /* 0x000fe20000010028 */
[----:B------:R-:W-:Y:S02]  /*77f0*/  IMAD.U32 R25, R3, 0x10000, RZ ;  /* 0x0001000003197824 */ /* 0x000fe400078e00ff */
[-C--:B------:R-:W-:Y:S01]  /*7800*/  FMUL.FTZ R41, R8, R35.reuse ;  /* 0x0000002308297220 */ /* 0x080fe20000410000 */
[-C--:B------:R-:W-:Y:S01]  /*7810*/  FMUL.FTZ R8, R32, R30.reuse ;  /* 0x0000001e20087220 */ /* 0x080fe20000410000 */
[----:B------:R-:W-:Y:S01]  /*7820*/  FFMA.FTZ R39, R4, R35, -R39 ;  /* 0x0000002304277223 */ /* 0x000fe20000010827 */
[-C--:B------:R-:W-:Y:S01]  /*7830*/  FMUL.FTZ R43, R32, R25.reuse ;  /* 0x00000019202b7220 */ /* 0x080fe20000410000 */
[----:B------:R-:W-:Y:S01]  /*7840*/  LOP3.LUT R35, R20, 0xffff0000, RZ, 0xc0, !PT ;  /* 0xffff000014237812 */ /* 0x000fe200078ec0ff */
[----:B------:R-:W-:Y:S01]  /*7850*/  FFMA.FTZ R32, R27, R25, -R8 ;  /* 0x000000191b207223 */ /* 0x000fe20000010808 */
[----:B------:R-:W-:Y:S01]  /*7860*/  LOP3.LUT R25, R3, 0xffff0000, RZ, 0xc0, !PT ;  /* 0xffff000003197812 */ /* 0x000fe200078ec0ff */
[----:B------:R-:W-:Y:S01]  /*7870*/  FFMA.FTZ R41, R4, R37, R41 ;  /* 0x0000002504297223 */ /* 0x000fe20000010029 */
[----:B------:R-:W-:Y:S01]  /*7880*/  FFMA.FTZ R43, R27, R30, R43 ;  /* 0x0000001e1b2b7223 */ /* 0x000fe2000001002b */
[----:B------:R-:W-:Y:S01]  /*7890*/  FMUL.FTZ R37, R10, R35 ;  /* 0x000000230a257220 */ /* 0x000fe20000410000 */
[----:B------:R-:W-:-:S02]  /*78a0*/  IMAD.U32 R31, R9, 0x10000, RZ ;  /* 0x00010000091f7824 */ /* 0x000fc400078e00ff */
[-C--:B------:R-:W-:Y:S01]  /*78b0*/  FMUL.FTZ R45, R10, R25.reuse ;  /* 0x000000190a2d7220 */ /* 0x080fe20000410000 */
[----:B------:R-:W-:Y:S02]  /*78c0*/  IMAD.U32 R4, R14, 0x10000, RZ ;  /* 0x000100000e047824 */ /* 0x000fe400078e00ff */
[----:B------:R-:W-:Y:S01]  /*78d0*/  FFMA.FTZ R37, R6, R25, -R37 ;  /* 0x0000001906257223 */ /* 0x000fe20000010825 */
[----:B------:R-:W-:Y:S01]  /*78e0*/  IMAD.U32 R27, R15, 0x10000, RZ ;  /* 0x000100000f1b7824 */ /* 0x000fe200078e00ff */
[----:B------:R-:W-:Y:S01]  /*78f0*/  LOP3.LUT R9, R9, 0xffff0000, RZ, 0xc0, !PT ;  /* 0xffff000009097812 */ /* 0x000fe200078ec0ff */
[----:B------:R-:W-:Y:S02]  /*7900*/  IMAD.U32 R33, R11, 0x10000, RZ ;  /* 0x000100000b217824 */ /* 0x000fe400078e00ff */
[C---:B------:R-:W-:Y:S01]  /*7910*/  FMUL.FTZ R30, R31.reuse, R4 ;  /* 0x000000041f1e7220 */ /* 0x040fe20000410000 */
[----:B------:R-:W-:Y:S02]  /*7920*/  IMAD.U32 R10, R0, 0x10000, RZ ;  /* 0x00010000000a7824 */ /* 0x000fe400078e00ff */
[----:B------:R-:W-:Y:S01]  /*7930*/  FMUL.FTZ R25, R31, R27 ;  /* 0x0000001b1f197220 */ /* 0x000fe20000410000 */
[----:B------:R-:W-:Y:S01]  /*7940*/  IMAD.U32 R26, R5, 0x10000, RZ ;  /* 0x00010000051a7824 */ /* 0x000fe200078e00ff */
[----:B------:R-:W-:Y:S01]  /*7950*/  LOP3.LUT R11, R11, 0xffff0000, RZ, 0xc0, !PT ;  /* 0xffff00000b0b7812 */ /* 0x000fe200078ec0ff */
[----:B------:R-:W-:-:S02]  /*7960*/  IMAD.U32 R28, R7, 0x10000, RZ ;  /* 0x00010000071c7824 */ /* 0x000fc400078e00ff */
[C---:B------:R-:W-:Y:S01]  /*7970*/  FMUL.FTZ R31, R33.reuse, R10 ;  /* 0x0000000a211f7220 */ /* 0x040fe20000410000 */
[----:B------:R-:W-:Y:S02]  /*7980*/  IMAD.U32 R8, R24, 0x10000, RZ ;  /* 0x0001000018087824 */ /* 0x000fe400078e00ff */
[C---:B------:R-:W-:Y:S01]  /*7990*/  FFMA.FTZ R25, R26.reuse, R4, -R25 ;  /* 0x000000041a197223 */ /* 0x040fe20000010819 */
[----:B------:R-:W-:Y:S01]  /*79a0*/  FFMA.FTZ R30, R26, R27, R30 ;  /* 0x0000001b1a1e7223 */ /* 0x000fe2000001001e */
[----:B------:R-:W-:Y:S01]  /*79b0*/  FFMA.FTZ R34, R6, R35, R45 ;  /* 0x0000002306227223 */ /* 0x000fe2000001002d */
[-C--:B------:R-:W-:Y:S01]  /*79c0*/  FMUL.FTZ R33, R33, R8.reuse ;  /* 0x0000000821217220 */ /* 0x080fe20000410000 */
[----:B------:R-:W-:Y:S01]  /*79d0*/  FFMA.FTZ R31, R28, R8, -R31 ;  /* 0x000000081c1f7223 */ /* 0x000fe2000001081f */
[----:B------:R-:W-:Y:S02]  /*79e0*/  LOP3.LUT R8, R15, 0xffff0000, RZ, 0xc0, !PT ;  /* 0xffff00000f087812 */ /* 0x000fe400078ec0ff */
[----:B------:R-:W-:Y:S01]  /*79f0*/  LOP3.LUT R26, R0, 0xffff0000, RZ, 0xc0, !PT ;  /* 0xffff0000001a7812 */ /* 0x000fe200078ec0ff */
[----:B------:R-:W-:Y:S01]  /*7a00*/  FFMA.FTZ R33, R28, R10, R33 ;  /* 0x0000000a1c217223 */ /* 0x000fe20000010021 */
[----:B------:R-:W-:Y:S01]  /*7a10*/  LOP3.LUT R4, R14, 0xffff0000, RZ, 0xc0, !PT ;  /* 0xffff00000e047812 */ /* 0x000fe200078ec0ff */
[----:B------:R-:W-:Y:S01]  /*7a20*/  FMUL.FTZ R10, R9, R8 ;  /* 0x00000008090a7220 */ /* 0x000fe20000410000 */
[----:B------:R-:W-:Y:S01]  /*7a30*/  LOP3.LUT R6, R24, 0xffff0000, RZ, 0xc0, !PT ;  /* 0xffff000018067812 */ /* 0x000fe200078ec0ff */
[----:B------:R-:W-:Y:S01]  /*7a40*/  FMUL.FTZ R36, R11, R26 ;  /* 0x0000001a0b247220 */ /* 0x000fe20000410000 */
[----:B------:R-:W-:Y:S01]  /*7a50*/  LOP3.LUT R5, R5, 0xffff0000, RZ, 0xc0, !PT ;  /* 0xffff000005057812 */ /* 0x000fe200078ec0ff */
[----:B------:R-:W-:Y:S01]  /*7a60*/  FMUL.FTZ R9, R9, R4 ;  /* 0x0000000409097220 */ /* 0x000fe20000410000 */
[----:B------:R-:W-:Y:S01]  /*7a70*/  LOP3.LUT R7, R7, 0xffff0000, RZ, 0xc0, !PT ;  /* 0xffff000007077812 */ /* 0x000fe200078ec0ff */
[----:B------:R-:W-:-:S02]  /*7a80*/  FMUL.FTZ R11, R11, R6 ;  /* 0x000000060b0b7220 */ /* 0x000fc40000410000 */
[C---:B------:R-:W-:Y:S01]  /*7a90*/  FFMA.FTZ R28, R5.reuse, R4, -R10 ;  /* 0x00000004051c7223 */ /* 0x040fe2000001080a */
[----:B------:R-:W-:Y:S01]  /*7aa0*/  FFMA.FTZ R9, R5, R8, R9 ;  /* 0x0000000805097223 */ /* 0x000fe20000010009 */
[C---:B------:R-:W-:Y:S01]  /*7ab0*/  FFMA.FTZ R36, R7.reuse, R6, -R36 ;  /* 0x0000000607247223 */ /* 0x040fe20000010824 */
[----:B------:R-:W-:Y:S01]  /*7ac0*/  FFMA.FTZ R26, R7, R26, R11 ;  /* 0x0000001a071a7223 */ /* 0x000fe2000001000b */
[----:B------:R-:W-:Y:S02]  /*7ad0*/  F2FP.BF16.F32.PACK_AB R4, R39, R38 ;  /* 0x000000262704723e */ /* 0x000fe400000010ff */
[----:B------:R-:W-:Y:S02]  /*7ae0*/  F2FP.BF16.F32.PACK_AB R6, R37, R32 ;  /* 0x000000202506723e */ /* 0x000fe400000010ff */
[----:B------:R-:W-:Y:S02]  /*7af0*/  F2FP.BF16.F32.PACK_AB R5, R28, R25 ;  /* 0x000000191c05723e */ /* 0x000fe400000010ff */
[----:B------:R-:W-:-:S02]  /*7b00*/  F2FP.BF16.F32.PACK_AB R7, R36, R31 ;  /* 0x0000001f2407723e */ /* 0x000fc400000010ff */
[----:B------:R-:W-:Y:S02]  /*7b10*/  F2FP.BF16.F32.PACK_AB R8, R41, R40 ;  /* 0x000000282908723e */ /* 0x000fe400000010ff */
[----:B------:R-:W-:Y:S01]  /*7b20*/  F2FP.BF16.F32.PACK_AB R10, R34, R43 ;  /* 0x0000002b220a723e */ /* 0x000fe200000010ff */
[----:B------:R1:W-:Y:S01]  /*7b30*/  STS.128 [R42+0xc400], R4 ;  /* 0x00c400042a007388 */ /* 0x0003e20000000c00 */
[----:B------:R-:W-:Y:S02]  /*7b40*/  F2FP.BF16.F32.PACK_AB R9, R9, R30 ;  /* 0x0000001e0909723e */ /* 0x000fe400000010ff */
[----:B------:R-:W-:-:S05]  /*7b50*/  F2FP.BF16.F32.PACK_AB R11, R26, R33 ;  /* 0x000000211a0b723e */ /* 0x000fca00000010ff */
[----:B------:R1:W-:Y:S02]  /*7b60*/  STS.128 [R44+0xc400], R8 ;  /* 0x00c400082c007388 */ /* 0x0003e40000000c00 */
.L_x_487:
[----:B------:R-:W-:Y:S05]  /*7b70*/  BSYNC B1 ;  /* 0x0000000000017941 */ /* 0x000fea0003800000 */
.L_x_486:
[----:B------:R-:W-:Y:S05]  /*7b80*/  @P0 BRA `(.L_x_478) ;  /* 0x0000000400680947 */ /* 0x000fea0003800000 */
[----:B-1----:R-:W2:Y:S01]  /*7b90*/  LDL R5, [R1+0x44] ;  /* 0x0000440001057983 */ /* 0x002ea20000100800 */
[C---:B------:R-:W-:Y:S01]  /*7ba0*/  IADD3 R6, R18.reuse, 0x60, RZ ;  /* 0x0000006012067810 */ /* 0x040fe20007ffe0ff */
[----:B------:R-:W-:Y:S02]  /*7bb0*/  VIADD R7, R18, 0x60 ;  /* 0x0000006012077836 */ /* 0x000fe40000000000 */
[----:B------:R-:W3:Y:S02]  /*7bc0*/  LDL R42, [R1+0x68] ;  /* 0x00006800012a7983 */ /* 0x000ee40000100800 */
[----:B------:R-:W-:Y:S02]  /*7bd0*/  IMAD.SHL.U32 R6, R6, 0x40, RZ ;  /* 0x0000004006067824 */ /* 0x000fe400078e00ff */
[----:B------:R-:W-:Y:S02]  /*7be0*/  IMAD.SHL.U32 R7, R7, 0x40, RZ ;  /* 0x0000004007077824 */ /* 0x000fe400078e00ff */
[----:B------:R-:W-:Y:S01]  /*7bf0*/  IMAD.IADD R4, R16, 0x1, R13 ;  /* 0x0000000110047824 */ /* 0x000fe200078e020d */
[----:B------:R-:W-:-:S02]  /*7c00*/  LOP3.LUT R6, R6, 0x1c0, RZ, 0xc0, !PT ;  /* 0x000001c006067812 */ /* 0x000fc400078ec0ff */
[----:B------:R-:W-:Y:S02]  /*7c10*/  LOP3.LUT R7, R7, 0x1c0, RZ, 0xc0, !PT ;  /* 0x000001c007077812 */ /* 0x000fe400078ec0ff */
[----:B------:R-:W-:Y:S02]  /*7c20*/  SHF.R.U32.HI R6, RZ, 0x3, R6 ;  /* 0x00000003ff067819 */ /* 0x000fe40000011606 */
[----:B------:R-:W-:-:S04]  /*7c30*/  LOP3.LUT R4, R7, 0x38, R4, 0xf8, !PT ;  /* 0x0000003807047812 */ /* 0x000fc800078ef804 */
[----:B------:R-:W-:Y:S01]  /*7c40*/  LOP3.LUT R4, R4, R6, RZ, 0x3c, !PT ;  /* 0x0000000604047212 */ /* 0x000fe200078e3cff */
[C---:B------:R-:W-:Y:S02]  /*7c50*/  IMAD.U32 R37, R12.reuse, 0x10000, RZ ;  /* 0x000100000c257824 */ /* 0x040fe400078e00ff */
[C---:B------:R-:W-:Y:S01]  /*7c60*/  IMAD.U32 R35, R21.reuse, 0x10000, RZ ;  /* 0x0001000015237824 */ /* 0x040fe200078e00ff */
[----:B------:R-:W-:Y:S02]  /*7c70*/  LOP3.LUT R38, R12, 0xffff0000, RZ, 0xc0, !PT ;  /* 0xffff00000c267812 */ /* 0x000fe400078ec0ff */
[----:B------:R-:W-:Y:S01]  /*7c80*/  LOP3.LUT R12, R21, 0xffff0000, RZ, 0xc0, !PT ;  /* 0xffff0000150c7812 */ /* 0x000fe200078ec0ff */
[C---:B------:R-:W-:Y:S01]  /*7c90*/  IMAD.U32 R41, R20.reuse, 0x10000, RZ ;  /* 0x0001000014297824 */ /* 0x040fe200078e00ff */
[----:B------:R-:W-:Y:S01]  /*7ca0*/  LOP3.LUT R20, R20, 0xffff0000, RZ, 0xc0, !PT ;  /* 0xffff000014147812 */ /* 0x000fe200078ec0ff */
[----:B------:R-:W-:Y:S01]  /*7cb0*/  IMAD.U32 R40, R15, 0x10000, RZ ;  /* 0x000100000f287824 */ /* 0x000fe200078e00ff */
[----:B------:R-:W-:Y:S01]  /*7cc0*/  LOP3.LUT R43, R0, 0xffff0000, RZ, 0xc0, !PT ;  /* 0xffff0000002b7812 */ /* 0x000fe200078ec0ff */
[----:B------:R-:W-:-:S02]  /*7cd0*/  IMAD.U32 R36, R14, 0x10000, RZ ;  /* 0x000100000e247824 */ /* 0x000fc400078e00ff */
[----:B--2---:R-:W-:-:S04]  /*7ce0*/  IMAD.IADD R9, R5, 0x1, R4 ;  /* 0x0000000105097824 */ /* 0x004fc800078e0204 */
[----:B------:R-:W-:Y:S01]  /*7cf0*/  IMAD R13, R9, 0x2, R2 ;  /* 0x00000002090d7824 */ /* 0x000fe200078e0202 */
[----:B---3--:R-:W-:Y:S04]  /*7d00*/  LDS.128 R4, [R42+0xc400] ;  /* 0x00c400002a047984 */ /* 0x008fe80000000c00 */
[----:B------:R-:W1:Y:S02]  /*7d10*/  LDS.128 R8, [R13+0xc400] ;  /* 0x00c400000d087984 */ /* 0x000e640000000c00 */
[C---:B-1----:R-:W-:Y:S01]  /*7d20*/  IMAD.U32 R30, R8.reuse, 0x10000, RZ ;  /* 0x00010000081e7824 */ /* 0x042fe200078e00ff */
[----:B------:R-:W-:Y:S01]  /*7d30*/  LOP3.LUT R8, R8, 0xffff0000, RZ, 0xc0, !PT ;  /* 0xffff000008087812 */ /* 0x000fe200078ec0ff */
[C---:B------:R-:W-:Y:S02]  /*7d40*/  IMAD.U32 R25, R4.reuse, 0x10000, RZ ;  /* 0x0001000004197824 */ /* 0x040fe400078e00ff */
[-C--:B------:R-:W-:Y:S01]  /*7d50*/  FMUL.FTZ R34, R37, R30.reuse ;  /* 0x0000001e25227220 */ /* 0x080fe20000410000 */
[C---:B------:R-:W-:Y:S01]  /*7d60*/  FMUL.FTZ R30, R35.reuse, R30 ;  /* 0x0000001e231e7220 */ /* 0x040fe20000410000 */
[----:B------:R-:W-:Y:S01]  /*7d70*/  LOP3.LUT R4, R4, 0xffff0000, RZ, 0xc0, !PT ;  /* 0xffff000004047812 */ /* 0x000fe200078ec0ff */
[-C--:B------:R-:W-:Y:S01]  /*7d80*/  FMUL.FTZ R21, R38, R8.reuse ;  /* 0x0000000826157220 */ /* 0x080fe20000410000 */
[-C--:B------:R-:W-:Y:S01]  /*7d90*/  FFMA.FTZ R34, R35, R25.reuse, -R34 ;  /* 0x0000001923227223 */ /* 0x080fe20000010822 */
[----:B------:R-:W-:Y:S01]  /*7da0*/  FFMA.FTZ R30, R37, R25, R30 ;  /* 0x00000019251e7223 */ /* 0x000fe2000001001e */
[----:B------:R-:W-:Y:S01]  /*7db0*/  FMUL.FTZ R25, R12, R8 ;  /* 0x000000080c197220 */ /* 0x000fe20000410000 */
[----:B------:R-:W-:-:S02]  /*7dc0*/  IMAD.U32 R32, R10, 0x10000, RZ ;  /* 0x000100000a207824 */ /* 0x000fc400078e00ff */
[-C--:B------:R-:W-:Y:S01]  /*7dd0*/  FFMA.FTZ R21, R12, R4.reuse, -R21 ;  /* 0x000000040c157223 */ /* 0x080fe20000010815 */
[----:B0-----:R-:W-:Y:S02]  /*7de0*/  IMAD.U32 R27, R6, 0x10000, RZ ;  /* 0x00010000061b7824 */ /* 0x001fe400078e00ff */
[----:B------:R-:W-:Y:S01]  /*7df0*/  FFMA.FTZ R25, R38, R4, R25 ;  /* 0x0000000426197223 */ /* 0x000fe20000010019 */
[----:B------:R-:W-:Y:S01]  /*7e00*/  LOP3.LUT R10, R10, 0xffff0000, RZ, 0xc0, !PT ;  /* 0xffff00000a0a7812 */ /* 0x000fe200078ec0ff */
[----:B------:R-:W-:Y:S02]  /*7e10*/  IMAD.U32 R37, R3, 0x10000, RZ ;  /* 0x0001000003257824 */ /* 0x000fe400078e00ff */
[-C--:B------:R-:W-:Y:S01]  /*7e20*/  FMUL.FTZ R4, R41, R32.reuse ;  /* 0x0000002029047220 */ /* 0x080fe20000410000 */
[----:B------:R-:W-:Y:S02]  /*7e30*/  LOP3.LUT R8, R3, 0xffff0000, RZ, 0xc0, !PT ;  /* 0xffff000003087812 */ /* 0x000fe400078ec0ff */
[----:B------:R-:W-:Y:S01]  /*7e40*/  LOP3.LUT R6, R6, 0xffff0000, RZ, 0xc0, !PT ;  /* 0xffff000006067812 */ /* 0x000fe200078ec0ff */
[C---:B------:R-:W-:Y:S01]  /*7e50*/  FMUL.FTZ R32, R37.reuse, R32 ;  /* 0x0000002025207220 */ /* 0x040fe20000410000 */
[----:B------:R-:W-:Y:S01]  /*7e60*/  FFMA.FTZ R3, R37, R27, -R4 ;  /* 0x0000001b25037223 */ /* 0x000fe20000010804 */
[----:B------:R-:W-:Y:S01]  /*7e70*/  FMUL.FTZ R37, R20, R10 ;  /* 0x0000000a14257220 */ /* 0x000fe20000410000 */
[----:B------:R-:W-:-:S02]  /*7e80*/  IMAD.U32 R33, R11, 0x10000, RZ ;  /* 0x000100000b217824 */ /* 0x000fc400078e00ff */
[----:B------:R-:W-:Y:S01]  /*7e90*/  FMUL.FTZ R39, R8, R10 ;  /* 0x0000000a08277220 */ /* 0x000fe20000410000 */
[----:B------:R-:W-:Y:S02]  /*7ea0*/  IMAD.U32 R12, R0, 0x10000, RZ ;  /* 0x00010000000c7824 */ /* 0x000fe400078e00ff */
[----:B------:R-:W-:Y:S01]  /*7eb0*/  FFMA.FTZ R10, R41, R27, R32 ;  /* 0x0000001b290a7223 */ /* 0x000fe20000010020 */
[C---:B------:R-:W-:Y:S01]  /*7ec0*/  IMAD.U32 R31, R9.reuse, 0x10000, RZ ;  /* 0x00010000091f7824 */ /* 0x040fe200078e00ff */
[----:B------:R-:W-:Y:S01]  /*7ed0*/  LOP3.LUT R9, R9, 0xffff0000, RZ, 0xc0, !PT ;  /* 0xffff000009097812 */ /* 0x000fe200078ec0ff */
[----:B------:R-:W-:Y:S01]  /*7ee0*/  FFMA.FTZ R8, R8, R6, -R37 ;  /* 0x0000000608087223 */ /* 0x000fe20000010825 */
[----:B------:R-:W-:Y:S01]  /*7ef0*/  LOP3.LUT R11, R11, 0xffff0000, RZ, 0xc0, !PT ;  /* 0xffff00000b0b7812 */ /* 0x000fe200078ec0ff */
[----:B------:R-:W-:Y:S01]  /*7f00*/  IMAD.U32 R28, R7, 0x10000, RZ ;  /* 0x00010000071c7824 */ /* 0x000fe200078e00ff */
[----:B------:R-:W-:Y:S01]  /*7f10*/  LOP3.LUT R41, R15, 0xffff0000, RZ, 0xc0, !PT ;  /* 0xffff00000f297812 */ /* 0x000fe200078ec0ff */
[----:B------:R-:W-:-:S02]  /*7f20*/  IMAD.U32 R4, R24, 0x10000, RZ ;  /* 0x0001000018047824 */ /* 0x000fc400078e00ff */
[----:B------:R-:W-:Y:S01]  /*7f30*/  FMUL.FTZ R27, R12, R33 ;  /* 0x000000210c1b7220 */ /* 0x000fe20000410000 */
[----:B------:R-:W-:Y:S02]  /*7f40*/  LOP3.LUT R15, R14, 0xffff0000, RZ, 0xc0, !PT ;  /* 0xffff00000e0f7812 */ /* 0x000fe400078ec0ff */
[----:B------:R-:W-:Y:S01]  /*7f50*/  LOP3.LUT R37, R24, 0xffff0000, RZ, 0xc0, !PT ;  /* 0xffff000018257812 */ /* 0x000fe200078ec0ff */
[C---:B------:R-:W-:Y:S01]  /*7f60*/  IMAD.U32 R26, R5.reuse, 0x10000, RZ ;  /* 0x00010000051a7824 */ /* 0x040fe200078e00ff */
[----:B------:R-:W-:Y:S01]  /*7f70*/  LOP3.LUT R5, R5, 0xffff0000, RZ, 0xc0, !PT ;  /* 0xffff000005057812 */ /* 0x000fe200078ec0ff */
[----:B------:R-:W-:Y:S01]  /*7f80*/  FFMA.FTZ R39, R20, R6, R39 ;  /* 0x0000000614277223 */ /* 0x000fe20000010027 */
[----:B------:R-:W-:Y:S01]  /*7f90*/  LOP3.LUT R7, R7, 0xffff0000, RZ, 0xc0, !PT ;  /* 0xffff000007077812 */ /* 0x000fe200078ec0ff */
[----:B------:R-:W-:Y:S01]  /*7fa0*/  FMUL.FTZ R35, R40, R31 ;  /* 0x0000001f28237220 */ /* 0x000fe20000410000 */
[C---:B------:R-:W-:Y:S01]  /*7fb0*/  FMUL.FTZ R33, R4.reuse, R33 ;  /* 0x0000002104217220 */ /* 0x040fe20000410000 */
[----:B------:R-:W-:Y:S01]  /*7fc0*/  FFMA.FTZ R27, R4, R28, -R27 ;  /* 0x0000001c041b7223 */ /* 0x000fe2000001081b */
[----:B------:R-:W-:Y:S01]  /*7fd0*/  FMUL.FTZ R0, R41, R9 ;  /* 0x0000000929007220 */ /* 0x000fe20000410000 */
[----:B------:R-:W-:Y:S01]  /*7fe0*/  FMUL.FTZ R6, R43, R11 ;  /* 0x0000000b2b067220 */ /* 0x000fe20000410000 */
[C---:B------:R-:W-:Y:S01]  /*7ff0*/  FMUL.FTZ R31, R36.reuse, R31 ;  /* 0x0000001f241f7220 */ /* 0x040fe20000410000 */
[----:B------:R-:W-:Y:S01]  /*8000*/  FMUL.FTZ R4, R15, R9 ;  /* 0x000000090f047220 */ /* 0x000fe20000410000 */
[----:B------:R-:W-:Y:S01]  /*8010*/  FMUL.FTZ R20, R37, R11 ;  /* 0x0000000b25147220 */ /* 0x000fe20000410000 */
[----:B------:R-:W-:Y:S01]  /*8020*/  FFMA.FTZ R35, R36, R26, -R35 ;  /* 0x0000001a24237223 */ /* 0x000fe20000010823 */
[----:B------:R-:W-:Y:S01]  /*8030*/  FFMA.FTZ R33, R12, R28, R33 ;  /* 0x0000001c0c217223 */ /* 0x000fe20000010021 */
[----:B------:R-:W-:Y:S01]  /*8040*/  FFMA.FTZ R0, R15, R5, -R0 ;  /* 0x000000050f007223 */ /* 0x000fe20000010800 */
[----:B------:R-:W-:Y:S01]  /*8050*/  FFMA.FTZ R14, R37, R7, -R6 ;  /* 0x00000007250e7223 */ /* 0x000fe20000010806 */
[----:B------:R-:W-:Y:S01]  /*8060*/  FFMA.FTZ R31, R40, R26, R31 ;  /* 0x0000001a281f7223 */ /* 0x000fe2000001001f */
[----:B------:R-:W-:Y:S01]  /*8070*/  FFMA.FTZ R12, R41, R5, R4 ;  /* 0x00000005290c7223 */ /* 0x000fe20000010004 */
[----:B------:R-:W-:Y:S01]  /*8080*/  FFMA.FTZ R20, R43, R7, R20 ;  /* 0x000000072b147223 */ /* 0x000fe20000010014 */
[----:B------:R-:W-:-:S02]  /*8090*/  F2FP.BF16.F32.PACK_AB R6, R8, R3 ;  /* 0x000000030806723e */ /* 0x000fc400000010ff */
[----:B------:R-:W-:Y:S02]  /*80a0*/  F2FP.BF16.F32.PACK_AB R4, R21, R34 ;  /* 0x000000221504723e */ /* 0x000fe400000010ff */
[----:B------:R-:W-:Y:S02]  /*80b0*/  F2FP.BF16.F32.PACK_AB R5, R0, R35 ;  /* 0x000000230005723e */ /* 0x000fe400000010ff */
[----:B------:R-:W-:Y:S02]  /*80c0*/  F2FP.BF16.F32.PACK_AB R7, R14, R27 ;  /* 0x0000001b0e07723e */ /* 0x000fe400000010ff */
[----:B------:R-:W-:Y:S02]  /*80d0*/  F2FP.BF16.F32.PACK_AB R10, R39, R10 ;  /* 0x0000000a270a723e */ /* 0x000fe400000010ff */
[----:B------:R-:W-:Y:S02]  /*80e0*/  F2FP.BF16.F32.PACK_AB R8, R25, R30 ;  /* 0x0000001e1908723e */ /* 0x000fe400000010ff */
[----:B------:R-:W-:-:S02]  /*80f0*/  F2FP.BF16.F32.PACK_AB R9, R12, R31 ;  /* 0x0000001f0c09723e */ /* 0x000fc400000010ff */
[----:B------:R-:W-:Y:S01]  /*8100*/  F2FP.BF16.F32.PACK_AB R11, R20, R33 ;  /* 0x00000021140b723e */ /* 0x000fe200000010ff */
[----:B------:R3:W-:Y:S04]  /*8110*/  STS.128 [R42+0xc400], R4 ;  /* 0x00c400042a007388 */ /* 0x0007e80000000c00 */
[----:B------:R3:W-:Y:S02]  /*8120*/  STS.128 [R13+0xc400], R8 ;  /* 0x00c400080d007388 */ /* 0x0007e40000000c00 */
.L_x_478:
[----:B------:R-:W-:Y:S05]  /*8130*/  BSYNC B0 ;  /* 0x0000000000007941 */ /* 0x000fea0003800000 */
.L_x_467:
[----:B------:R-:W-:Y:S01]  /*8140*/  @!PT LDS RZ, [RZ] ;  /* 0x00000000fffff984 */ /* 0x000fe20000000800 */
[----:B------:R-:W-:Y:S01]  /*8150*/  @!PT LDS RZ, [RZ] ;  /* 0x00000000fffff984 */ /* 0x000fe20000000800 */
[----:B------:R-:W-:Y:S01]  /*8160*/  @!PT LDS RZ, [RZ] ;  /* 0x00000000fffff984 */ /* 0x000fe20000000800 */
[----:B------:R-:W-:Y:S01]  /*8170*/  @!PT LDS RZ, [RZ] ;  /* 0x00000000fffff984 */ /* 0x000fe20000000800 */
[----:B------:R4:W-:Y:S06]  /*8180*/  MEMBAR.ALL.CTA ;  /* 0x0000000000007992 */ /* 0x0009ec0000008000 */
[----:B----4-:R-:W4:Y:S01]  /*8190*/  FENCE.VIEW.ASYNC.S ;  /* 0x00000000000073c6 */ /* 0x010f220000000000 */
[----:B------:R-:W-:Y:S05]  /*81a0*/  WARPSYNC.ALL ;  /* 0x0000000000007948 */ /* 0x000fea0003800000 */
[----:B----4-:R-:W-:Y:S06]  /*81b0*/  BAR.SYNC.DEFER_BLOCKING 0xd, 0x180 ;  /* 0x0346000000007b1d */ /* 0x010fec0000010000 */
.L_x_464:
[----:B------:R-:W-:-:S13]  /*81c0*/  ISETP.NE.AND P0, PT, R155, 0x3, PT ;  /* 0x000000039b00780c */ /* 0x000fda0003f05270 */
[----:B------:R-:W-:Y:S05]  /*81d0*/  @!P0 BRA `(.L_x_488) ;  /* 0x0000000000048947 */ /* 0x000fea0003800000 */
[----:B------:R-:W-:Y:S01]  /*81e0*/  BPT.TRAP 0x1 ;  /* 0x000000040000795c */ /* 0x000fe20000300000 */
.L_x_488:
[----:B-123--:R-:W-:Y:S01]  /*81f0*/  IMAD R4, R152, 0x8, R2 ;  /* 0x0000000898047824 */ /* 0x00efe200078e0202 */
[----:B------:R-:W-:-:S04]  /*8200*/  SHF.L.U32 R5, R156, 0x1f, RZ ;  /* 0x0000001f9c057819 */ /* 0x000fc800000006ff */
[----:B------:R1:W2:Y:S01]  /*8210*/  SYNCS.PHASECHK.TRANS64.TRYWAIT P1, [R4+URZ+0x30830], R5 ;  /* 0x03083005040075a7 */ /* 0x0002a2000802017f */
[----:B------:R-:W-:Y:S05]  /*8220*/  @!P0 BRA `(.L_x_489) ;  /* 0x0000000000048947 */ /* 0x000fea0003800000 */
[----:B------:R-:W-:Y:S01]  /*8230*/  BPT.TRAP 0x1 ;  /* 0x000000040000795c */ /* 0x000fe20000300000 */
.L_x_489:
[----:B------:R-:W-:Y:S02]  /*8240*/  VIADD R0, R2, 0x12400 ;  /* 0x0001240002007836 */ /* 0x000fe40000000000 */
[----:B0-----:R-:W-:-:S03]  /*8250*/  IMAD R3, R29, 0x2000, R2 ;  /* 0x000020001d037824 */ /* 0x001fc600078e0202 */
[----:B------:R-:W-:Y:S02]  /*8260*/  SHF.R.U32.HI R0, RZ, 0x4, R0 ;  /* 0x00000004ff007819 */ /* 0x000fe40000011600 */
[----:B------:R0:W-:Y:S02]  /*8270*/  STL [R1+0x38], R3 ;  /* 0x0000380301007387 */ /* 0x0001e40000100800 */
[----:B------:R-:W-:-:S04]  /*8280*/  LOP3.LUT R0, R0, 0x3fff, RZ, 0xc0, !PT ;  /* 0x00003fff00007812 */ /* 0x000fc800078ec0ff */
[----:B------:R-:W-:Y:S01]  /*8290*/  LOP3.LUT R0, R0, 0x10000, RZ, 0xfc, !PT ;  /* 0x0001000000007812 */ /* 0x000fe200078efcff */
[----:B0-----:R-:W-:-:S04]  /*82a0*/  VIADD R3, R3, 0xc400 ;  /* 0x0000c40003037836 */ /* 0x001fc80000000000 */
[----:B------:R0:W-:Y:S01]  /*82b0*/  STL [R1+0x40], R0 ;  /* 0x0000400001007387 */ /* 0x0001e20000100800 */
[----:B------:R-:W-:-:S04]  /*82c0*/  SHF.R.U32.HI R3, RZ, 0x4, R3 ;  /* 0x00000004ff037819 */ /* 0x000fc80000011603 */
[----:B------:R-:W-:Y:S01]  /*82d0*/  LOP3.LUT R3, R3, 0x3fff, RZ, 0xc0, !PT ;  /* 0x00003fff03037812 */ /* 0x000fe200078ec0ff */
[----:B--2---:R-:W-:Y:S06]  /*82e0*/  @P1 BRA `(.L_x_490) ;  /* 0x0000000000081947 */ /* 0x004fec0003800000 */
[----:B------:R-:W2:Y:S02]  /*82f0*/  SYNCS.PHASECHK.TRANS64.TRYWAIT P1, [R4+URZ+0x30830], R5 ;  /* 0x03083005040075a7 */ /* 0x000ea4000802017f */
[----:B--2---:R-:W-:Y:S05]  /*8300*/  @!P1 BRA `(.L_x_491) ;  /* 0x000000e800d49947 */ /* 0x004fea0003800000 */
.L_x_490:
[----:B------:R-:W3:Y:S01]  /*8310*/  LDL R6, [R1+0x40] ;  /* 0x0000400001067983 */ /* 0x000ee20000100800 */
[----:B------:R-:W-:Y:S01]  /*8320*/  IMAD.MOV.U32 R7, RZ, RZ, 0x40000040 ;  /* 0x40000040ff077424 */ /* 0x000fe200078e00ff */
[----:B------:R-:W-:Y:S01]  /*8330*/  LOP3.LUT R12, R3, 0x10000, RZ, 0xfc, !PT ;  /* 0x00010000030c7812 */ /* 0x000fe200078efcff */
[----:B------:R-:W-:Y:S01]  /*8340*/  IMAD.MOV.U32 R13, RZ, RZ, 0x40000040 ;  /* 0x40000040ff0d7424 */ /* 0x000fe200078e00ff */
[----:B------:R-:W-:Y:S05]  /*8350*/  WARPSYNC.ALL ;  /* 0x0000000000007948 */ /* 0x000fea0003800000 */
[----:B------:R-:W-:Y:S01]  /*8360*/  R2UR UR7, R7 ;  /* 0x00000000070772ca */ /* 0x000fe200000e0000 */
[----:B------:R-:W1:Y:S01]  /*8370*/  LDL R11, [R1+0x70] ;  /* 0x00007000010b7983 */ /* 0x000e620000100800 */
[----:B------:R-:W-:-:S02]  /*8380*/  R2UR UR4, R12 ;  /* 0x000000000c0472ca */ /* 0x000fc400000e0000 */
[----:B------:R-:W-:Y:S01]  /*8390*/  R2UR UR5, R13 ;  /* 0x000000000d0572ca */ /* 0x000fe200000e0000 */
[----:B-----5:R-:W-:Y:S01]  /*83a0*/  WARPGROUP.ARRIVE ;  /* 0x00000000000079c5 */ /* 0x020fe20000000000 */
[----:B------:R-:W-:Y:S01]  /*83b0*/  IMAD.MOV.U32 R9, RZ, RZ, 0x40000040 ;  /* 0x40000040ff097424 */ /* 0x000fe200078e00ff */
[----:B0-----:R-:W4:Y:S01]  /*83c0*/  LDL R0, [R1+0x64] ;  /* 0x0000640001007983 */ /* 0x001f220000100800 */
[C---:B------:R-:W-:Y:S01]  /*83d0*/  VIADD R20, R12.reuse, 0x2 ;  /* 0x000000020c147836 */ /* 0x040fe20000000000 */
[----:B------:R-:W-:Y:S01]  /*83e0*/  P2R R10, PR, RZ, 0x1 ;  /* 0x00000001ff0a7803 */ /* 0x000fe20000000000 */
[----:B------:R-:W-:Y:S01]  /*83f0*/  IMAD.MOV.U32 R21, RZ, RZ, 0x40000040 ;  /* 0x40000040ff157424 */ /* 0x000fe200078e00ff */
[----:B------:R-:W-:Y:S01]  /*8400*/  STL.64 [R1+0x10], R12 ;  /* 0x0000100c01007387 */ /* 0x000fe20000100a00 */
[----:B------:R-:W-:Y:S02]  /*8410*/  VIADD R14, R12, 0x4 ;  /* 0x000000040c0e7836 */ /* 0x000fe40000000000 */
[----:B------:R-:W-:Y:S01]  /*8420*/  IMAD.MOV.U32 R15, RZ, RZ, 0x40000040 ;  /* 0x40000040ff0f7424 */ /* 0x000fe200078e00ff */
[----:B------:R-:W-:Y:S01]  /*8430*/  STL.64 [R1+0x28], R20 ;  /* 0x0000281401007387 */ /* 0x000fe20000100a00 */
[----:B------:R-:W-:-:S03]  /*8440*/  IMAD.MOV.U32 R7, RZ, RZ, 0x40000040 ;  /* 0x40000040ff077424 */ /* 0x000fc600078e00ff */
[----:B------:R-:W-:Y:S01]  /*8450*/  STL.64 [R1+0x20], R14 ;  /* 0x0000200e01007387 */ /* 0x000fe20000100a00 */
[----:B------:R-:W0:Y:S02]  /*8460*/  S2R R131, SR_TID.X ;  /* 0x0000000000837919 */ /* 0x000e240000002100 */
[----:B0-----:R-:W-:Y:S01]  /*8470*/  LOP3.LUT R131, R131, 0x7f, RZ, 0xc0, !PT ;  /* 0x0000007f83837812 */ /* 0x001fe200078ec0ff */
[----:B---3--:R-:W-:-:S04]  /*8480*/  IMAD R6, R152, 0x600, R6 ;  /* 0x0000060098067824 */ /* 0x008fc800078e0206 */
[C---:B------:R-:W-:Y:S01]  /*8490*/  VIADD R8, R6.reuse, 0x2 ;  /* 0x0000000206087836 */ /* 0x040fe20000000000 */
[----:B------:R-:W-:Y:S01]  /*84a0*/  R2UR UR6, R6 ;  /* 0x00000000060672ca */ /* 0x000fe200000e0000 */
[----:B-12---:R-:W-:-:S04]  /*84b0*/  IMAD.IADD R5, R11, 0x1, R130 ;  /* 0x000000010b057824 */ /* 0x006fc800078e0282 */
[----:B----4-:R-:W-:-:S08]  /*84c0*/  IMAD R5, R0, -0xc0, R5 ;  /* 0xffffff4000057824 */ /* 0x010fd000078e0205 */
[----:B------:R-:W-:Y:S01]  /*84d0*/  HGMMA.64x192x16.F32.BF16 R24, gdesc[UR4], RZ, !UPT, gsb0 ;  /* 0x02e00000041879f0 */ /* 0x000fe2000c0018ff */
[----:B------:R-:W-:Y:S01]  /*84e0*/  R2UR UR6, R8 ;  /* 0x00000000080672ca */ /* 0x000fe200000e0000 */
[----:B------:R-:W-:Y:S01]  /*84f0*/  VIADD R8, R6, 0x4 ;  /* 0x0000000406087836 */ /* 0x000fe20000000000 */
[----:B------:R-:W-:Y:S01]  /*8500*/  R2UR UR7, R9 ;  /* 0x00000000090772ca */ /* 0x000fe200000e0000 */
[----:B------:R-:W-:Y:S01]  /*8510*/  IMAD.MOV.U32 R9, RZ, RZ, 0x40000040 ;  /* 0x40000040ff097424 */ /* 0x000fe200078e00ff */
[----:B------:R-:W-:Y:S01]  /*8520*/  R2UR UR4, R20 ;  /* 0x00000000140472ca */ /* 0x000fe200000e0000 */
[----:B------:R-:W-:Y:S01]  /*8530*/  VIADD R6, R6, 0x6 ;  /* 0x0000000606067836 */ /* 0x000fe20000000000 */
[----:B------:R-:W-:Y:S02]  /*8540*/  R2UR UR5, R21 ;  /* 0x00000000150572ca */ /* 0x000fe400000e0000 */
[C---:B------:R-:W-:Y:S02]  /*8550*/  ISETP.GT.AND P4, PT, R5.reuse, RZ, PT ;  /* 0x000000ff0500720c */ /* 0x040fe40003f84270 */
[----:B------:R-:W-:-:S02]  /*8560*/  ISETP.GT.AND P3, PT, R5, 0x1, PT ;  /* 0x000000010500780c */ /* 0x000fc40003f64270 */
[C---:B------:R-:W-:Y:S02]  /*8570*/  ISETP.GT.AND P1, PT, R5.reuse, 0x8, PT ;  /* 0x000000080500780c */ /* 0x040fe40003f24270 */
[C---:B------:R-:W-:Y:S02]  /*8580*/  ISETP.GT.AND P2, PT, R5.reuse, 0x9, PT ;  /* 0x000000090500780c */ /* 0x040fe40003f44270 */
[C---:B------:R-:W-:Y:S02]  /*8590*/  ISETP.GT.AND P5, PT, R5.reuse, 0x10, PT ;  /* 0x000000100500780c */ /* 0x040fe40003fa4270 */
[C---:B------:R-:W-:Y:S02]  /*85a0*/  ISETP.GT.AND P0, PT, R5.reuse, 0x99, PT ;  /* 0x000000990500780c */ /* 0x040fe40003f04270 */
[----:B------:R-:W-:Y:S01]  /*85b0*/  ISETP.GT.AND P6, PT, R5, 0xa0, PT ;  /* 0x000000a00500780c */ /* 0x000fe20003fc4270 */
[----:B------:R-:W-:Y:S02]  /*85c0*/  WARPGROUP.DEPBAR.LE gsb0, 0x0 ;  /* 0x00008000000079c5 */ /* 0x000fe40000010000 */
[----:B------:R-:W-:-:S06]  /*85d0*/  WARPGROUP.ARRIVE ;  /* 0x00000000000079c5 */ /* 0x000fcc0000000000 */
[----:B------:R-:W-:Y:S01]  /*85e0*/  HGMMA.64x192x16.F32.BF16 R24, gdesc[UR4], R24, gsb0 ;  /* 0x02e00000041879f0 */ /* 0x000fe20008001818 */
[----:B------:R-:W-:Y:S02]  /*85f0*/  R2UR UR6, R8 ;  /* 0x00000000080672ca */ /* 0x000fe400000e0000 */
[----:B------:R-:W-:Y:S01]  /*8600*/  R2UR UR7, R9 ;  /* 0x00000000090772ca */ /* 0x000fe200000e0000 */
[----:B------:R-:W-:Y:S01]  /*8610*/  IMAD.MOV.U32 R9, RZ, RZ, 0x40000040 ;  /* 0x40000040ff097424 */ /* 0x000fe200078e00ff */
[----:B------:R-:W-:Y:S02]  /*8620*/  R2UR UR4, R14 ;  /* 0x000000000e0472ca */ /* 0x000fe400000e0000 */
[----:B------:R-:W-:Y:S02]  /*8630*/  R2UR UR5, R15 ;  /* 0x000000000f0572ca */ /* 0x000fe400000e0000 */
[----:B------:R-:W-:-:S05]  /*8640*/  IADD3 R8, R12, 0x6, RZ ;  /* 0x000000060c087810 */ /* 0x000fca0007ffe0ff */
[----:B------:R0:W-:Y:S01]  /*8650*/  STL.64 [R1+0x18], R8 ;  /* 0x0000180801007387 */ /* 0x0001e20000100a00 */
[----:B------:R-:W-:Y:S02]  /*8660*/  WARPGROUP.DEPBAR.LE gsb0, 0x0 ;  /* 0x00008000000079c5 */ /* 0x000fe40000010000 */
[----:B------:R-:W-:-:S06]  /*8670*/  WARPGROUP.ARRIVE ;  /* 0x00000000000079c5 */ /* 0x000fcc0000000000 */
[----:B------:R-:W-:Y:S01]  /*8680*/  HGMMA.64x192x16.F32.BF16 R24, gdesc[UR4], R24, gsb0 ;  /* 0x02e00000041879f0 */ /* 0x000fe20008001818 */
[----:B------:R-:W-:Y:S02]  /*8690*/  R2UR UR6, R6 ;  /* 0x00000000060672ca */ /* 0x000fe400000e0000 */
[----:B------:R-:W-:Y:S02]  /*86a0*/  R2UR UR7, R7 ;  /* 0x00000000070772ca */ /* 0x000fe400000e0000 */
[----:B------:R-:W-:Y:S02]  /*86b0*/  R2UR UR4, R8 ;  /* 0x00000000080472ca */ /* 0x000fe400000e0000 */
[----:B------:R-:W-:Y:S01]  /*86c0*/  R2UR UR5, R9 ;  /* 0x00000000090572ca */ /* 0x000fe200000e0000 */
[----:B------:R-:W-:Y:S02]  /*86d0*/  WARPGROUP.DEPBAR.LE gsb0, 0x0 ;  /* 0x00008000000079c5 */ /* 0x000fe40000010000 */
[----:B------:R-:W-:-:S10]  /*86e0*/  WARPGROUP.ARRIVE ;  /* 0x00000000000079c5 */ /* 0x000fd40000000000 */
[----:B------:R-:W-:Y:S01]  /*86f0*/  HGMMA.64x192x16.F32.BF16 R24, gdesc[UR4], R24, gsb0 ;  /* 0x02e00000041879f0 */ /* 0x000fe20008001818 */
[----:B------:R-:W-:Y:S02]  /*8700*/  ULDC UR4, c[0x0][0x988] ;  /* 0x0002620000047ab9 */ /* 0x000fe40000000800 */
        /* <DEDUP_REMOVED lines=144> */
[----:B------:R-:W-:Y:S02]  /*9010*/  FMNMX.FTZ R3, R97, R0, !PT ;  /* 0x0000000061037209 */ /* 0x000fe40007810000 */
[----:B------:R-:W-:Y:S02]  /*9020*/  FSEL R101, R101, -INF , P0 ;  /* 0xff80000065657808 */ /* 0x000fe40000000000 */
[----:B------:R-:W-:Y:S02]  /*9030*/  FMNMX.FTZ R0, R100, R3, !PT ;  /* 0x0000000364007209 */ /* 0x000fe40007810000 */
[----:B------:R-:W-:Y:S02]  /*9040*/  ISETP.GT.AND P0, PT, R5, 0xa1, PT ;  /* 0x000000a10500780c */ /* 0x000fe40003f04270 */
[----:B------:R-:W-:-:S02]  /*9050*/  FSEL R104, R104, -INF , P6 ;  /* 0xff80000068687808 */ /* 0x000fc40003000000 */
[----:B------:R-:W-:Y:S02]  /*9060*/  FMNMX.FTZ R3, R101, R0, !PT ;  /* 0x0000000065037209 */ /* 0x000fe40007810000 */
[----:B------:R-:W-:Y:S02]  /*9070*/  FSEL R99, R99, -INF , P1 ;  /* 0xff80000063637808 */ /* 0x000fe40000800000 */
[----:B------:R-:W-:Y:S02]  /*9080*/  ISETP.GT.AND P1, PT, R5, 0xa8, PT ;  /* 0x000000a80500780c */ /* 0x000fe40003f24270 */
[----:B------:R-:W-:Y:S02]  /*9090*/  FSEL R105, R105, -INF , P0 ;  /* 0xff80000069697808 */ /* 0x000fe40000000000 */
[----:B------:R-:W-:Y:S02]  /*90a0*/  FMNMX.FTZ R0, R104, R3, !PT ;  /* 0x0000000368007209 */ /* 0x000fe40007810000 */
[----:B------:R-:W-:-:S02]  /*90b0*/  FSEL R102, R102, -INF , P2 ;  /* 0xff80000066667808 */ /* 0x000fc40001000000 */
[----:B------:R-:W-:Y:S02]  /*90c0*/  ISETP.GT.AND P2, PT, R5, 0xa9, PT ;  /* 0x000000a90500780c */ /* 0x000fe40003f44270 */
[----:B------:R-:W-:Y:S02]  /*90d0*/  FSEL R108, R108, -INF , P1 ;  /* 0xff8000006c6c7808 */ /* 0x000fe40000800000 */
[----:B------:R-:W-:Y:S02]  /*90e0*/  FMNMX.FTZ R0, R105, R0, !PT ;  /* 0x0000000069007209 */ /* 0x000fe40007810000 */
[----:B------:R-:W-:Y:S02]  /*90f0*/  FSEL R98, R98, -INF , P3 ;  /* 0xff80000062627808 */ /* 0x000fe40001800000 */
[----:B------:R-:W-:Y:S02]  /*9100*/  FSEL R109, R109, -INF , P2 ;  /* 0xff8000006d6d7808 */ /* 0x000fe40001000000 */
[----:B------:R-:W-:-:S02]  /*9110*/  FMNMX.FTZ R0, R108, R0, !PT ;  /* 0x000000006c007209 */ /* 0x000fc40007810000 */
[----:B------:R-:W-:Y:S02]  /*9120*/  ISETP.GT.AND P3, PT, R5, 0xb0, PT ;  /* 0x000000b00500780c */ /* 0x000fe40003f64270 */
[----:B------:R-:W-:Y:S02]  /*9130*/  FSEL R95, R95, -INF , P4 ;  /* 0xff8000005f5f7808 */ /* 0x000fe40002000000 */
[----:B------:R-:W-:Y:S02]  /*9140*/  FSEL R112, R112, -INF , P3 ;  /* 0xff80000070707808 */ /* 0x000fe40001800000 */
[----:B------:R-:W-:Y:S02]  /*9150*/  FMNMX.FTZ R0, R109, R0, !PT ;  /* 0x000000006d007209 */ /* 0x000fe40007810000 */
[----:B------:R-:W-:Y:S02]  /*9160*/  ISETP.GT.AND P4, PT, R5, 0xb1, PT ;  /* 0x000000b10500780c */ /* 0x000fe40003f84270 */
[----:B------:R-:W-:-:S02]  /*9170*/  FSEL R94, R94, -INF , P5 ;  /* 0xff8000005e5e7808 */ /* 0x000fc40002800000 */
[----:B------:R-:W-:Y:S02]  /*9180*/  FSEL R113, R113, -INF , P4 ;  /* 0xff80000071717808 */ /* 0x000fe40002000000 */
[----:B------:R-:W-:Y:S02]  /*9190*/  FMNMX.FTZ R0, R112, R0, !PT ;  /* 0x0000000070007209 */ /* 0x000fe40007810000 */
[----:B------:R-:W-:Y:S02]  /*91a0*/  ISETP.GT.AND P5, PT, R5, 0xb8, PT ;  /* 0x000000b80500780c */ /* 0x000fe40003fa4270 */
[----:B------:R-:W-:Y:S02]  /*91b0*/  FMNMX.FTZ R0, R113, R0, !PT ;  /* 0x0000000071007209 */ /* 0x000fe40007810000 */
[----:B------:R-:W-:Y:S02]  /*91c0*/  FSEL R116, R116, -INF , P5 ;  /* 0xff80000074747808 */ /* 0x000fe40002800000 */
[----:B------:R-:W-:-:S02]  /*91d0*/  ISETP.GT.AND P6, PT, R5, 0xb9, PT ;  /* 0x000000b90500780c */ /* 0x000fc40003fc4270 */
[----:B------:R-:W-:Y:S02]  /*91e0*/  FMNMX.FTZ R0, R116, R0, !PT ;  /* 0x0000000074007209 */ /* 0x000fe40007810000 */
[----:B------:R-:W-:Y:S02]  /*91f0*/  FSEL R117, R117, -INF , P6 ;  /* 0xff80000075757808 */ /* 0x000fe40003000000 */
[----:B------:R-:W-:Y:S02]  /*9200*/  P2R R6, PR, RZ, 0x1 ;  /* 0x00000001ff067803 */ /* 0x000fe40000000000 */
[----:B------:R-:W-:Y:S02]  /*9210*/  FMNMX.FTZ R0, R117, R0, !PT ;  /* 0x0000000075007209 */ /* 0x000fe40007810000 */
[----:B------:R-:W-:Y:S02]  /*9220*/  ISETP.GT.AND P0, PT, R5, 0xa0, PT ;  /* 0x000000a00500780c */ /* 0x000fe40003f04270 */
[----:B0-----:R-:W-:Y:S01]  /*9230*/  P2R R8, PR, RZ, 0x4 ;  /* 0x00000004ff087803 */ /* 0x001fe20000000000 */
[----:B------:R-:W0:Y:S01]  /*9240*/  SHFL.BFLY PT, R3, R0, 0x2, 0x1f ;  /* 0x0c401f0000037f89 */ /* 0x000e2200000e0000 */
[----:B------:R-:W-:-:S02]  /*9250*/  FSEL R106, R106, -INF , P0 ;  /* 0xff8000006a6a7808 */ /* 0x000fc40000000000 */
[----:B------:R-:W-:Y:S02]  /*9260*/  ISETP.NE.AND P0, PT, R6, RZ, PT ;  /* 0x000000ff0600720c */ /* 0x000fe40003f05270 */
[----:B------:R-:W-:Y:S02]  /*9270*/  P2R R7, PR, RZ, 0x2 ;  /* 0x00000002ff077803 */ /* 0x000fe40000000000 */
[----:B------:R-:W-:Y:S02]  /*9280*/  FSEL R107, R107, -INF , P0 ;  /* 0xff8000006b6b7808 */ /* 0x000fe40000000000 */
[----:B------:R-:W-:Y:S02]  /*9290*/  ISETP.NE.AND P0, PT, R10, RZ, PT ;  /* 0x000000ff0a00720c */ /* 0x000fe40003f05270 */
[----:B------:R-:W-:Y:S02]  /*92a0*/  FMNMX.FTZ R10, R129, R128, !PT ;  /* 0x00000080810a7209 */ /* 0x000fe40007810000 */
[----:B------:R-:W-:-:S02]  /*92b0*/  ISETP.GT.AND P1, PT, R5, 0x99, PT ;  /* 0x000000990500780c */ /* 0x000fc40003f24270 */
[----:B------:R-:W-:Y:S02]  /*92c0*/  FMNMX.FTZ R21, R127, R10, !PT ;  /* 0x0000000a7f157209 */ /* 0x000fe40007810000 */
[----:B------:R-:W-:Y:S02]  /*92d0*/  FSEL R103, R103, -INF , P1 ;  /* 0xff80000067677808 */ /* 0x000fe40000800000 */
[----:B------:R-:W-:Y:S02]  /*92e0*/  FMNMX.FTZ R10, R126, R21, !PT ;  /* 0x000000157e0a7209 */ /* 0x000fe40007810000 */
[----:B------:R-:W-:Y:S02]  /*92f0*/  ISETP.NE.AND P1, PT, R7, RZ, PT ;  /* 0x000000ff0700720c */ /* 0x000fe40003f25270 */
[----:B------:R-:W-:Y:S02]  /*9300*/  FMNMX.FTZ R21, R125, R10, !PT ;  /* 0x0000000a7d157209 */ /* 0x000fe40007810000 */
[----:B0-----:R-:W-:-:S02]  /*9310*/  FMNMX.FTZ R3, R0, R3, !PT ;  /* 0x0000000300037209 */ /* 0x001fc40007810000 */
[----:B------:R-:W-:Y:S02]  /*9320*/  FMNMX.FTZ R10, R124, R21, !PT ;  /* 0x000000157c0a7209 */ /* 0x000fe40007810000 */
[----:B------:R-:W-:Y:S01]  /*9330*/  FSEL R110, R110, -INF , P1 ;  /* 0xff8000006e6e7808 */ /* 0x000fe20000800000 */
[----:B------:R-:W0:Y:S01]  /*9340*/  SHFL.BFLY PT, R0, R3, 0x1, 0x1f ;  /* 0x0c201f0003007f89 */ /* 0x000e2200000e0000 */
[----:B------:R-:W-:Y:S02]  /*9350*/  FSEL R114, R114, -INF , P3 ;  /* 0xff80000072727808 */ /* 0x000fe40001800000 */
[----:B------:R-:W-:Y:S02]  /*9360*/  FSEL R115, R115, -INF , P4 ;  /* 0xff80000073737808 */ /* 0x000fe40002000000 */
[----:B------:R-:W-:Y:S02]  /*9370*/  FSEL R118, R118, -INF , P5 ;  /* 0xff80000076767808 */ /* 0x000fe40002800000 */
[----:B------:R-:W-:-:S02]  /*9380*/  FSEL R119, R119, -INF , P6 ;  /* 0xff80000077777808 */ /* 0x000fc40003000000 */
[----:B0-----:R-:W-:Y:S01]  /*9390*/  FMNMX.FTZ R3, R3, R0, !PT ;  /* 0x0000000003037209 */ /* 0x001fe20007810000 */
[----:B------:R-:W-:-:S03]  /*93a0*/  IMAD.U32 R0, RZ, RZ, UR4 ;  /* 0x00000004ff007e24 */ /* 0x000fc6000f8e00ff */
[C---:B------:R-:W-:Y:S01]  /*93b0*/  FSETP.NEU.FTZ.AND P2, PT, R3.reuse, -INF , PT ;  /* 0xff8000000300780b */ /* 0x040fe20003f5d000 */
[----:B------:R-:W-:-:S05]  /*93c0*/  FMUL.FTZ R9, R3, R0 ;  /* 0x0000000003097220 */ /* 0x000fca0000410000 */
[----:B------:R-:W-:Y:S02]  /*93d0*/  FSEL R5, R9, RZ, P2 ;  /* 0x000000ff09057208 */ /* 0x000fe40001000000 */
[----:B------:R-:W-:-:S03]  /*93e0*/  ISETP.NE.AND P2, PT, R8, RZ, PT ;  /* 0x000000ff0800720c */ /* 0x000fc60003f45270 */
[--C-:B------:R-:W-:Y:S01]  /*93f0*/  FFMA.FTZ R9, R29, R0, -R5.reuse ;  /* 0x000000001d097223 */ /* 0x100fe20000010805 */
[----:B------:R-:W-:Y:S01]  /*9400*/  FMNMX.FTZ R29, R123, R10, !PT ;  /* 0x0000000a7b1d7209 */ /* 0x000fe20007810000 */
[-CC-:B------:R-:W-:Y:S01]  /*9410*/  FFMA.FTZ R6, R24, R0.reuse, -R5.reuse ;  /* 0x0000000018067223 */ /* 0x180fe20000010805 */
[----:B------:R-:W-:Y:S01]  /*9420*/  FSEL R111, R111, -INF , P2 ;  /* 0xff8000006f6f7808 */ /* 0x000fe20001000000 */
[-CC-:B------:R-:W-:Y:S01]  /*9430*/  FFMA.FTZ R11, R32, R0.reuse, -R5.reuse ;  /* 0x00000000200b7223 */ /* 0x180fe20000010805 */
[----:B------:R-:W-:Y:S01]  /*9440*/  FMNMX.FTZ R10, R122, R29, !PT ;  /* 0x0000001d7a0a7209 */ /* 0x000fe20007810000 */
[-CC-:B------:R-:W-:Y:S01]  /*9450*/  FFMA.FTZ R32, R56, R0.reuse, -R5.reuse ;  /* 0x0000000038207223 */ /* 0x180fe20000010805 */
[-CC-:B------:R-:W-:Y:S01]  /*9460*/  FFMA.FTZ R56, R93, R0.reuse, -R5.reuse ;  /* 0x000000005d387223 */ /* 0x180fe20000010805 */
[--C-:B------:R-:W-:Y:S01]  /*9470*/  FFMA.FTZ R8, R28, R0, -R5.reuse ;  /* 0x000000001c087223 */ /* 0x100fe20000010805 */
[----:B------:R-:W-:Y:S01]  /*9480*/  FMNMX.FTZ R29, R121, R10, !PT ;  /* 0x0000000a791d7209 */ /* 0x000fe20007810000 */
[-CC-:B------:R-:W-:Y:S01]  /*9490*/  FFMA.FTZ R7, R25, R0.reuse, -R5.reuse ;  /* 0x0000000019077223 */ /* 0x180fe20000010805 */
[-CC-:B------:R-:W-:Y:S01]  /*94a0*/  FFMA.FTZ R28, R40, R0.reuse, -R5.reuse ;  /* 0x00000000281c7223 */ /* 0x180fe20000010805 */
        /* <DEDUP_REMOVED lines=52> */
[----:B------:R-:W-:Y:S01]  /*97f0*/  FFMA.FTZ R73, R117, R0, -R5 ;  /* 0x0000000075497223 */ /* 0x000fe20000010805 */
[----:B------:R-:W-:Y:S01]  /*9800*/  FMNMX.FTZ R10, R70, R29, !PT ;  /* 0x0000001d460a7209 */ /* 0x000fe20007810000 */
[----:B------:R-:W-:Y:S01]  /*9810*/  MUFU.EX2 R6, R6 ;  /* 0x0000000600067308 */ /* 0x000fe20000000800 */
[----:B------:R-:W2:Y:S02]  /*9820*/  LDL R105, [R1+0x48] ;  /* 0x0000480001697983 */ /* 0x000ea40000100800 */
[----:B------:R-:W-:-:S02]  /*9830*/  FMNMX.FTZ R29, R71, R10, !PT ;  /* 0x0000000a471d7209 */ /* 0x000fc40007810000 */
[----:B------:R-:W3:Y:S02]  /*9840*/  LDL R104, [R1+0x8] ;  /* 0x0000080001687983 */ /* 0x000ee40000100800 */
[----:B------:R-:W-:Y:S01]  /*9850*/  FMNMX.FTZ R10, R74, R29, !PT ;  /* 0x0000001d4a0a7209 */ /* 0x000fe20007810000 */
[----:B------:R-:W0:Y:S03]  /*9860*/  MUFU.EX2 R7, R7 ;  /* 0x0000000700077308 */ /* 0x000e260000000800 */
[----:B------:R-:W-:-:S04]  /*9870*/  FMNMX.FTZ R29, R75, R10, !PT ;  /* 0x0000000a4b1d7209 */ /* 0x000fc80007810000 */
[----:B------:R-:W-:Y:S01]  /*9880*/  FMNMX.FTZ R10, R78, R29, !PT ;  /* 0x0000001d4e0a7209 */ /* 0x000fe20007810000 */
[----:B------:R-:W-:Y:S03]  /*9890*/  MUFU.EX2 R8, R8 ;  /* 0x0000000800087308 */ /* 0x000fe60000000800 */
        /* <DEDUP_REMOVED lines=30> */
[----:B------:R-:W-:-:S05]  /*9a80*/  FMNMX.FTZ R10, R119, R10, !PT ;  /* 0x0000000a770a7209 */ /* 0x000fca0007810000 */
[----:B------:R-:W1:Y:S01]  /*9a90*/  SHFL.BFLY PT, R24, R10, 0x2, 0x1f ;  /* 0x0c401f000a187f89 */ /* 0x000e6200000e0000 */
[----:B------:R-:W-:Y:S08]  /*9aa0*/  MUFU.EX2 R15, R15 ;  /* 0x0000000f000f7308 */ /* 0x000ff00000000800 */
[----:B------:R-:W-:Y:S08]  /*9ab0*/  MUFU.EX2 R20, R20 ;  /* 0x0000001400147308 */ /* 0x000ff00000000800 */
[----:B------:R-:W-:Y:S01]  /*9ac0*/  MUFU.EX2 R21, R21 ;  /* 0x0000001500157308 */ /* 0x000fe20000000800 */
[----:B-1----:R-:W-:-:S07]  /*9ad0*/  FMNMX.FTZ R10, R10, R24, !PT ;  /* 0x000000180a0a7209 */ /* 0x002fce0007810000 */
[----:B------:R-:W-:Y:S01]  /*9ae0*/  MUFU.EX2 R32, R32 ;  /* 0x0000002000207308 */ /* 0x000fe20000000800 */
[----:B------:R-:W1:Y:S07]  /*9af0*/  SHFL.BFLY PT, R24, R10, 0x1, 0x1f ;  /* 0x0c201f000a187f89 */ /* 0x000e6e00000e0000 */
[----:B------:R-:W-:Y:S08]  /*9b00*/  MUFU.EX2 R33, R33 ;  /* 0x0000002100217308 */ /* 0x000ff00000000800 */
[----:B------:R-:W-:Y:S08]  /*9b10*/  MUFU.EX2 R34, R34 ;  /* 0x0000002200227308 */ /* 0x000ff00000000800 */
[----:B------:R-:W-:Y:S01]  /*9b20*/  MUFU.EX2 R40, R40 ;  /* 0x0000002800287308 */ /* 0x000fe20000000800 */
[----:B-1----:R-:W-:-:S04]  /*9b30*/  FMNMX.FTZ R10, R10, R24, !PT ;  /* 0x000000180a0a7209 */ /* 0x002fc80007810000 */
[C---:B------:R-:W-:Y:S01]  /*9b40*/  FSETP.NEU.FTZ.AND P1, PT, R10.reuse, -INF , PT ;  /* 0xff8000000a00780b */ /* 0x040fe20003f3d000 */
[----:B------:R-:W-:Y:S02]  /*9b50*/  FMUL.FTZ R93, R10, R0 ;  /* 0x000000000a5d7220 */ /* 0x000fe40000410000 */
[----:B------:R-:W-:Y:S03]  /*9b60*/  MUFU.EX2 R41, R41 ;  /* 0x0000002900297308 */ /* 0x000fe60000000800 */
[----:B------:R-:W-:Y:S02]  /*9b70*/  FSEL R93, R93, RZ, P1 ;  /* 0x000000ff5d5d7208 */ /* 0x000fe40000800000 */
[----:B------:R-:W-:-:S03]  /*9b80*/  ISETP.NE.AND P1, PT, R131, RZ, PT ;  /* 0x000000ff8300720c */ /* 0x000fc60003f25270 */
[----:B------:R-:W-:Y:S01]  /*9b90*/  MUFU.EX2 R46, R46 ;  /* 0x0000002e002e7308 */ /* 0x000fe20000000800 */
[-CC-:B------:R-:W-:Y:S01]  /*9ba0*/  FFMA.FTZ R5, R129, R0.reuse, -R93.reuse ;  /* 0x0000000081057223 */ /* 0x180fe2000001085d */
[-CC-:B------:R-:W-:Y:S01]  /*9bb0*/  FFMA.FTZ R29, R128, R0.reuse, -R93.reuse ;  /* 0x00000000801d7223 */ /* 0x180fe2000001085d */
[-CC-:B------:R-:W-:Y:S01]  /*9bc0*/  FFMA.FTZ R77, R127, R0.reuse, -R93.reuse ;  /* 0x000000007f4d7223 */ /* 0x180fe2000001085d */
[-CC-:B------:R-:W-:Y:S01]  /*9bd0*/  FFMA.FTZ R80, R126, R0.reuse, -R93.reuse ;  /* 0x000000007e507223 */ /* 0x180fe2000001085d */
[-CC-:B------:R-:W-:Y:S01]  /*9be0*/  FFMA.FTZ R81, R125, R0.reuse, -R93.reuse ;  /* 0x000000007d517223 */ /* 0x180fe2000001085d */
[-CC-:B------:R-:W-:Y:S01]  /*9bf0*/  FFMA.FTZ R96, R47, R0.reuse, -R93.reuse ;  /* 0x000000002f607223 */ /* 0x180fe2000001085d */
[-CC-:B------:R-:W-:Y:S01]  /*9c00*/  FFMA.FTZ R47, R50, R0.reuse, -R93.reuse ;  /* 0x00000000322f7223 */ /* 0x180fe2000001085d */
[----:B------:R-:W-:Y:S01]  /*9c10*/  MUFU.EX2 R5, R5 ;  /* 0x0000000500057308 */ /* 0x000fe20000000800 */
[-CC-:B------:R-:W-:Y:S01]  /*9c20*/  FFMA.FTZ R50, R51, R0.reuse, -R93.reuse ;  /* 0x0000000033327223 */ /* 0x180fe2000001085d */
[----:B------:R-:W-:Y:S01]  /*9c30*/  FFMA.FTZ R51, R54, R0, -R93 ;  /* 0x0000000036337223 */ /* 0x000fe2000001085d */
[----:B------:R-:W-:-:S02]  /*9c40*/  @!P1 VIADD R4, R4, 0x30840 ;  /* 0x0003084004049836 */ /* 0x000fc40000000000 */
[-CC-:B------:R-:W-:Y:S01]  /*9c50*/  FFMA.FTZ R54, R55, R0.reuse, -R93.reuse ;  /* 0x0000000037367223 */ /* 0x180fe2000001085d */
[-CC-:B------:R-:W-:Y:S01]  /*9c60*/  FFMA.FTZ R55, R58, R0.reuse, -R93.reuse ;  /* 0x000000003a377223 */ /* 0x180fe2000001085d */
[-CC-:B------:R-:W-:Y:S01]  /*9c70*/  FFMA.FTZ R58, R59, R0.reuse, -R93.reuse ;  /* 0x000000003b3a7223 */ /* 0x180fe2000001085d */
[-CC-:B------:R-:W-:Y:S01]  /*9c80*/  FFMA.FTZ R84, R124, R0.reuse, -R93.reuse ;  /* 0x000000007c547223 */ /* 0x180fe2000001085d */
[----:B------:R-:W1:Y:S01]  /*9c90*/  MUFU.EX2 R29, R29 ;  /* 0x0000001d001d7308 */ /* 0x000e620000000800 */
[----:B------:R-:W-:Y:S01]  /*9ca0*/  @!P1 PRMT R4, RZ, 0x654, R4 ;  /* 0x00000654ff049816 */ /* 0x000fe20000000004 */
[-C--:B------:R-:W-:Y:S01]  /*9cb0*/  FFMA.FTZ R59, R62, R0.reuse, -R93 ;  /* 0x000000003e3b7223 */ /* 0x080fe2000001085d */
[----:B0-----:R-:W-:Y:S01]  /*9cc0*/  FADD.FTZ R101, R6, R7 ;  /* 0x0000000706657221 */ /* 0x001fe20000010000 */
[-CC-:B------:R-:W-:Y:S01]  /*9cd0*/  FFMA.FTZ R62, R63, R0.reuse, -R93.reuse ;  /* 0x000000003f3e7223 */ /* 0x180fe2000001085d */
[----:B------:R0:W-:Y:S01]  /*9ce0*/  @!P1 SYNCS.ARRIVE.TRANS64.RED.A1T0 RZ, [R4+URZ], RZ ;  /* 0x000000ff04ff99a7 */ /* 0x0001e2000810043f */
[-CC-:B------:R-:W-:Y:S01]  /*9cf0*/  FFMA.FTZ R85, R123, R0.reuse, -R93.reuse ;  /* 0x000000007b557223 */ /* 0x180fe2000001085d */
[-CC-:B------:R-:W-:Y:S01]  /*9d00*/  FFMA.FTZ R88, R122, R0.reuse, -R93.reuse ;  /* 0x000000007a587223 */ /* 0x180fe2000001085d */
[----:B------:R-:W4:Y:S01]  /*9d10*/  MUFU.EX2 R77, R77 ;  /* 0x0000004d004d7308 */ /* 0x000f220000000800 */
[-CC-:B------:R-:W-:Y:S01]  /*9d20*/  FFMA.FTZ R89, R121, R0.reuse, -R93.reuse ;  /* 0x0000000079597223 */ /* 0x180fe2000001085d */
[-CC-:B------:R-:W-:Y:S01]  /*9d30*/  FFMA.FTZ R92, R120, R0.reuse, -R93.reuse ;  /* 0x00000000785c7223 */ /* 0x180fe2000001085d */
[----:B------:R-:W-:-:S05]  /*9d40*/  FFMA.FTZ R31, R31, R0, -R93 ;  /* 0x000000001f1f7223 */ /* 0x000fca000001085d */
[----:B------:R-:W4:Y:S01]  /*9d50*/  MUFU.EX2 R80, R80 ;  /* 0x0000005000507308 */ /* 0x000f220000000800 */
[--C-:B------:R-:W-:Y:S01]  /*9d60*/  FFMA.FTZ R63, R66, R0, -R93.reuse ;  /* 0x00000000423f7223 */ /* 0x100fe2000001085d */
[----:B0-----:R-:W-:Y:S01]  /*9d70*/  F2FP.BF16.F32.PACK_AB R4, R7, R6 ;  /* 0x000000060704723e */ /* 0x001fe200000010ff */
[----:B------:R-:W-:-:S05]  /*9d80*/  FFMA.FTZ R66, R67, R0, -R93 ;  /* 0x0000000043427223 */ /* 0x000fca000001085d */
[----:B------:R-:W0:Y:S01]  /*9d90*/  MUFU.EX2 R81, R81 ;  /* 0x0000005100517308 */ /* 0x000e220000000800 */
[----:B-1----:R-:W-:Y:S01]  /*9da0*/  FADD.FTZ R6, R5, R29 ;  /* 0x0000001d05067221 */ /* 0x002fe20000010000 */
[-C--:B------:R-:W-:Y:S01]  /*9db0*/  FFMA.FTZ R67, R70, R0.reuse, -R93 ;  /* 0x0000000046437223 */ /* 0x080fe2000001085d */
[----:B------:R-:W-:Y:S01]  /*9dc0*/  FADD.FTZ R24, R8, R101 ;  /* 0x0000006508187221 */ /* 0x000fe20000010000 */
[-CC-:B------:R-:W-:Y:S01]  /*9dd0*/  FFMA.FTZ R70, R71, R0.reuse, -R93.reuse ;  /* 0x0000000047467223 */ /* 0x180fe2000001085d */
[-CC-:B------:R-:W-:Y:S01]  /*9de0*/  FFMA.FTZ R71, R74, R0.reuse, -R93.reuse ;  /* 0x000000004a477223 */ /* 0x180fe2000001085d */
[-CC-:B------:R-:W-:Y:S01]  /*9df0*/  FFMA.FTZ R74, R75, R0.reuse, -R93.reuse ;  /* 0x000000004b4a7223 */ /* 0x180fe2000001085d */
[----:B----4-:R-:W-:Y:S01]  /*9e00*/  FADD.FTZ R7, R77, R6 ;  /* 0x000000064d077221 */ /* 0x010fe20000010000 */
[----:B------:R-:W1:Y:S01]  /*9e10*/  MUFU.EX2 R84, R84 ;  /* 0x0000005400547308 */ /* 0x000e620000000800 */
[-CC-:B------:R-:W-:Y:S01]  /*9e20*/  FFMA.FTZ R75, R78, R0.reuse, -R93.reuse ;  /* 0x000000004e4b7223 */ /* 0x180fe2000001085d */
[----:B------:R-:W-:Y:S01]  /*9e30*/  FADD.FTZ R24, R9, R24 ;  /* 0x0000001809187221 */ /* 0x000fe20000010000 */
[-CC-:B------:R-:W-:Y:S01]  /*9e40*/  FFMA.FTZ R78, R79, R0.reuse, -R93.reuse ;  /* 0x000000004f4e7223 */ /* 0x180fe2000001085d */
[----:B------:R-:W-:Y:S01]  /*9e50*/  FFMA.FTZ R79, R86, R0, -R93 ;  /* 0x00000000564f7223 */ /* 0x000fe2000001085d */
[----:B------:R-:W-:Y:S01]  /*9e60*/  FADD.FTZ R86, R80, R7 ;  /* 0x0000000750567221 */ /* 0x000fe20000010000 */
[----:B------:R-:W-:-:S02]  /*9e70*/  FADD.FTZ R7, R11, R24 ;  /* 0x000000180b077221 */ /* 0x000fc40000010000 */
[----:B------:R-:W4:Y:S01]  /*9e80*/  MUFU.EX2 R85, R85 ;  /* 0x0000005500557308 */ /* 0x000f220000000800 */
[----:B------:R-:W-:Y:S01]  /*9e90*/  F2FP.BF16.F32.PACK_AB R6, R9, R8 ;  /* 0x000000080906723e */ /* 0x000fe200000010ff */
[----:B0-----:R-:W-:Y:S01]  /*9ea0*/  FADD.FTZ R9, R81, R86 ;  /* 0x0000005651097221 */ /* 0x001fe20000010000 */
[----:B------:R-:W-:-:S05]  /*9eb0*/  FADD.FTZ R86, R12, R7 ;  /* 0x000000070c567221 */ /* 0x000fca0000010000 */
[----:B------:R-:W0:Y:S01]  /*9ec0*/  MUFU.EX2 R88, R88 ;  /* 0x0000005800587308 */ /* 0x000e220000000800 */
[----:B------:R-:W-:Y:S01]  /*9ed0*/  FADD.FTZ R7, R13, R86 ;  /* 0x000000560d077221 */ /* 0x000fe20000010000 */
[----:B------:R-:W-:Y:S01]  /*9ee0*/  F2FP.BF16.F32.PACK_AB R24, R12, R11 ;  /* 0x0000000b0c18723e */ /* 0x000fe200000010ff */
[----:B------:R-:W-:Y:S01]  /*9ef0*/  FFMA.FTZ R82, R82, R0, -R93 ;  /* 0x0000000052527223 */ /* 0x000fe2000001085d */
[----:B-1----:R-:W-:Y:S01]  /*9f00*/  FADD.FTZ R12, R84, R9 ;  /* 0x00000009540c7221 */ /* 0x002fe20000010000 */
[----:B------:R-:W-:-:S03]  /*9f10*/  FADD.FTZ R7, R26, R7 ;  /* 0x000000071a077221 */ /* 0x000fc60000010000 */
[----:B------:R-:W1:Y:S01]  /*9f20*/  MUFU.EX2 R89, R89 ;  /* 0x0000005900597308 */ /* 0x000e620000000800 */
[----:B----4-:R-:W-:-:S07]  /*9f30*/  FADD.FTZ R11, R85, R12 ;  /* 0x0000000c550b7221 */ /* 0x010fce0000010000 */
[----:B------:R-:W4:Y:S01]  /*9f40*/  MUFU.EX2 R92, R92 ;  /* 0x0000005c005c7308 */ /* 0x000f220000000800 */
[----:B0-----:R-:W-:-:S07]  /*9f50*/  FADD.FTZ R12, R88, R11 ;  /* 0x0000000b580c7221 */ /* 0x001fce0000010000 */
[----:B------:R0:W-:Y:S08]  /*9f60*/  MUFU.EX2 R8, R82 ;  /* 0x0000005200087308 */ /* 0x0001f00000000800 */
[----:B------:R-:W4:Y:S01]  /*9f70*/  MUFU.EX2 R31, R31 ;  /* 0x0000001f001f7308 */ /* 0x000f220000000800 */
[----:B0-----:R-:W-:-:S04]  /*9f80*/  FADD.FTZ R82, R28, R7 ;  /* 0x000000071c527221 */ /* 0x001fc80000010000 */
[----:B------:R-:W-:-:S03]  /*9f90*/  FADD.FTZ R11, R25, R82 ;  /* 0x00000052190b7221 */ /* 0x000fc60000010000 */
[----:B------:R-:W0:Y:S01]  /*9fa0*/  MUFU.EX2 R96, R96 ;  /* 0x0000006000607308 */ /* 0x000e220000000800 */
[----:B------:R-:W-:Y:S01]  /*9fb0*/  FADD.FTZ R82, R30, R11 ;  /* 0x0000000b1e527221 */ /* 0x000fe20000010000 */
[----:B-1----:R-:W-:-:S03]  /*9fc0*/  FADD.FTZ R7, R89, R12 ;  /* 0x0000000c59077221 */ /* 0x002fc60000010000 */
[----:B------:R-:W-:-:S03]  /*9fd0*/  FADD.FTZ R11, R27, R82 ;  /* 0x000000521b0b7221 */ /* 0x000fc60000010000 */
[----:B------:R-:W1:Y:S01]  /*9fe0*/  MUFU.EX2 R47, R47 ;  /* 0x0000002f002f7308 */ /* 0x000e620000000800 */
[----:B----4-:R-:W-:Y:S01]  /*9ff0*/  FADD.FTZ R12, R92, R7 ;  /* 0x000000075c0c7221 */ /* 0x010fe20000010000 */
[----:B------:R-:W-:-:S06]  /*a000*/  FADD.FTZ R82, R14, R11 ;  /* 0x0000000b0e527221 */ /* 0x000fcc0000010000 */
[----:B------:R-:W4:Y:S01]  /*a010*/  MUFU.EX2 R50, R50 ;  /* 0x0000003200327308 */ /* 0x000f220000000800 */
[----:B------:R-:W-:Y:S01]  /*a020*/  FADD.FTZ R7, R31, R12 ;  /* 0x0000000c1f077221 */ /* 0x000fe20000010000 */
[----:B------:R-:W-:Y:S01]  /*a030*/  F2FP.BF16.F32.PACK_AB R26, R26, R13 ;  /* 0x0000000d1a1a723e */ /* 0x000fe200000010ff */
[----:B------:R-:W-:Y:S02]  /*a040*/  FADD.FTZ R13, R15, R82 ;  /* 0x000000520f0d7221 */ /* 0x000fe40000010000 */
[----:B0-----:R-:W-:Y:S02]  /*a050*/  FADD.FTZ R12, R96, R7 ;  /* 0x00000007600c7221 */ /* 0x001fe40000010000 */
[----:B------:R-:W-:Y:S01]  /*a060*/  FADD.FTZ R82, R20, R13 ;  /* 0x0000000d14527221 */ /* 0x000fe20000010000 */
[----:B------:R-:W-:Y:S01]  /*a070*/  F2FP.BF16.F32.PACK_AB R28, R25, R28 ;  /* 0x0000001c191c723e */ /* 0x000fe200000010ff */
[----:B-1----:R-:W-:Y:S01]  /*a080*/  FADD.FTZ R7, R47, R12 ;  /* 0x0000000c2f077221 */ /* 0x002fe20000010000 */
[----:B------:R-:W0:Y:S01]  /*a090*/  MUFU.EX2 R51, R51 ;  /* 0x0000003300337308 */ /* 0x000e220000000800 */
[----:B------:R-:W-:-:S07]  /*a0a0*/  FADD.FTZ R25, R21, R82 ;  /* 0x0000005215197221 */ /* 0x000fce0000010000 */
[----:B------:R-:W1:Y:S01]  /*a0b0*/  MUFU.EX2 R54, R54 ;  /* 0x0000003600367308 */ /* 0x000e620000000800 */
[----:B----4-:R-:W-:Y:S01]  /*a0c0*/  FADD.FTZ R12, R50, R7 ;  /* 0x00000007320c7221 */ /* 0x010fe20000010000 */
[----:B------:R-:W-:Y:S01]  /*a0d0*/  F2FP.BF16.F32.PACK_AB R7, R80, R77 ;  /* 0x0000004d5007723e */ /* 0x000fe200000010ff */
[----:B------:R-:W-:Y:S01]  /*a0e0*/  FADD.FTZ R80, R32, R25 ;  /* 0x0000001920507221 */ /* 0x000fe20000010000 */
[----:B------:R-:W-:Y:S01]  /*a0f0*/  F2FP.BF16.F32.PACK_AB R25, R84, R81 ;  /* 0x000000515419723e */ /* 0x000fe200000010ff */
[----:B------:R-:W4:Y:S03]  /*a100*/  LDL R82, [R1+0x50] ;  /* 0x0000500001527983 */ /* 0x000f260000100800 */
[----:B------:R-:W2:Y:S01]  /*a110*/  MUFU.EX2 R55, R55 ;  /* 0x0000003700377308 */ /* 0x000ea20000000800 */
[----:B------:R-:W4:Y:S01]  /*a120*/  LDL R81, [R1+0x4] ;  /* 0x0000040001517983 */ /* 0x000f220000100800 */
[----:B0-----:R-:W-:-:S06]  /*a130*/  FADD.FTZ R13, R51, R12 ;  /* 0x0000000c330d7221 */ /* 0x001fcc0000010000 */
[----:B------:R-:W0:Y:S01]  /*a140*/  MUFU.EX2 R58, R58 ;  /* 0x0000003a003a7308 */ /* 0x000e220000000800 */
[----:B-1----:R-:W-:-:S07]  /*a150*/  FADD.FTZ R12, R54, R13 ;  /* 0x0000000d360c7221 */ /* 0x002fce0000010000 */
[----:B------:R-:W1:Y:S01]  /*a160*/  MUFU.EX2 R59, R59 ;  /* 0x0000003b003b7308 */ /* 0x000e620000000800 */
[----:B--2---:R-:W-:Y:S01]  /*a170*/  FADD.FTZ R13, R55, R12 ;  /* 0x0000000c370d7221 */ /* 0x004fe20000010000 */
[----:B------:R-:W-:-:S06]  /*a180*/  FADD.FTZ R77, R33, R80 ;  /* 0x00000050214d7221 */ /* 0x000fcc0000010000 */
[----:B------:R-:W2:Y:S01]  /*a190*/  MUFU.EX2 R62, R62 ;  /* 0x0000003e003e7308 */ /* 0x000ea20000000800 */
[----:B0-----:R-:W-:Y:S01]  /*a1a0*/  FADD.FTZ R12, R58, R13 ;  /* 0x0000000d3a0c7221 */ /* 0x001fe20000010000 */
[----:B------:R-:W-:-:S06]  /*a1b0*/  FADD.FTZ R77, R34, R77 ;  /* 0x0000004d224d7221 */ /* 0x000fcc0000010000 */
[----:B------:R-:W0:Y:S01]  /*a1c0*/  MUFU.EX2 R63, R63 ;  /* 0x0000003f003f7308 */ /* 0x000e220000000800 */
[----:B-1----:R-:W-:Y:S01]  /*a1d0*/  FADD.FTZ R13, R59, R12 ;  /* 0x0000000c3b0d7221 */ /* 0x002fe20000010000 */
[----:B------:R-:W-:-:S06]  /*a1e0*/  FADD.FTZ R12, R40, R77 ;  /* 0x0000004d280c7221 */ /* 0x000fcc0000010000 */
[----:B------:R-:W1:Y:S08]  /*a1f0*/  MUFU.EX2 R66, R66 ;  /* 0x0000004200427308 */ /* 0x000e700000000800 */
[----:B------:R-:W3:Y:S01]  /*a200*/  MUFU.EX2 R48, R48 ;  /* 0x0000003000307308 */ /* 0x000ee20000000800 */
[----:B--2---:R-:W-:Y:S01]  /*a210*/  FADD.FTZ R80, R62, R13 ;  /* 0x0000000d3e507221 */ /* 0x004fe20000010000 */
[----:B------:R-:W-:-:S06]  /*a220*/  F2FP.BF16.F32.PACK_AB R5, R29, R5 ;  /* 0x000000051d05723e */ /* 0x000fcc00000010ff */
[----:B------:R-:W2:Y:S01]  /*a230*/  MUFU.EX2 R67, R67 ;  /* 0x0000004300437308 */ /* 0x000ea20000000800 */
[----:B------:R-:W-:-:S07]  /*a240*/  FADD.FTZ R13, R41, R12 ;  /* 0x0000000c290d7221 */ /* 0x000fce0000010000 */
[----:B------:R-:W2:Y:S01]  /*a250*/  MUFU.EX2 R49, R49 ;  /* 0x0000003100317308 */ /* 0x000ea20000000800 */
[----:B0-----:R-:W-:Y:S01]  /*a260*/  FADD.FTZ R77, R63, R80 ;  /* 0x000000503f4d7221 */ /* 0x001fe20000010000 */
[----:B------:R-:W-:-:S06]  /*a270*/  FADD.FTZ R13, R46, R13 ;  /* 0x0000000d2e0d7221 */ /* 0x000fcc0000010000 */
[----:B------:R-:W0:Y:S01]  /*a280*/  MUFU.EX2 R70, R70 ;  /* 0x0000004600467308 */ /* 0x000e220000000800 */
[----:B------:R1:W-:Y:S07]  /*a290*/  STSM.16.M88.4 [R157+0x1e800], R4 ;  /* 0x01e800049d007844 */ /* 0x0003ee0000000200 */
[----:B------:R-:W0:Y:S01]  /*a2a0*/  MUFU.EX2 R35, R35 ;  /* 0x0000002300237308 */ /* 0x000e220000000800 */
[----:B------:R-:W-:Y:S02]  /*a2b0*/  F2FP.BF16.F32.PACK_AB R30, R27, R30 ;  /* 0x0000001e1b1e723e */ /* 0x000fe400000010ff */
[----:B------:R-:W-:-:S05]  /*a2c0*/  F2FP.BF16.F32.PACK_AB R27, R88, R85 ;  /* 0x00000055581b723e */ /* 0x000fca00000010ff */
[----:B------:R-:W0:Y:S01]  /*a2d0*/  MUFU.EX2 R36, R36 ;  /* 0x0000002400247308 */ /* 0x000e220000000800 */
[----:B-1----:R-:W-:Y:S01]  /*a2e0*/  F2FP.BF16.F32.PACK_AB R4, R15, R14 ;  /* 0x0000000e0f04723e */ /* 0x002fe200000010ff */
[----:B------:R-:W-:Y:S01]  /*a2f0*/  FADD.FTZ R14, R66, R77 ;  /* 0x0000004d420e7221 */ /* 0x000fe20000010000 */
[----:B------:R-:W-:Y:S01]  /*a300*/  F2FP.BF16.F32.PACK_AB R6, R21, R20 ;  /* 0x000000141506723e */ /* 0x000fe200000010ff */
[----:B---3--:R-:W-:Y:S01]  /*a310*/  FADD.FTZ R20, R48, R13 ;  /* 0x0000000d30147221 */ /* 0x008fe20000010000 */
[----:B------:R-:W-:-:S03]  /*a320*/  F2FP.BF16.F32.PACK_AB R29, R92, R89 ;  /* 0x000000595c1d723e */ /* 0x000fc600000010ff */
[----:B------:R-:W-:Y:S01]  /*a330*/  MUFU.EX2 R37, R37 ;  /* 0x0000002500257308 */ /* 0x000fe20000000800 */
[----:B------:R-:W-:Y:S01]  /*a340*/  F2FP.BF16.F32.PACK_AB R31, R96, R31 ;  /* 0x0000001f601f723e */ /* 0x000fe200000010ff */
[----:B--2---:R-:W-:Y:S01]  /*a350*/  FADD.FTZ R5, R67, R14 ;  /* 0x0000000e43057221 */ /* 0x004fe20000010000 */
[----:B------:R-:W-:-:S05]  /*a360*/  FADD.FTZ R20, R49, R20 ;  /* 0x0000001431147221 */ /* 0x000fca0000010000 */
[----:B------:R-:W1:Y:S01]  /*a370*/  MUFU.EX2 R71, R71 ;  /* 0x0000004700477308 */ /* 0x000e620000000800 */
[----:B------:R-:W-:Y:S04]  /*a380*/  STSM.16.M88.4 [R105], R24 ;  /* 0x0000001869007844 */ /* 0x000fe80000000200 */
[----:B------:R0:W-:Y:S03]  /*a390*/  STSM.16.M88.4 [R104], R28 ;  /* 0x0000001c68007844 */ /* 0x0001e60000000200 */
[----:B------:R-:W-:Y:S08]  /*a3a0*/  MUFU.EX2 R38, R38 ;  /* 0x0000002600267308 */ /* 0x000ff00000000800 */
[----:B------:R-:W2:Y:S01]  /*a3b0*/  MUFU.EX2 R74, R74 ;  /* 0x0000004a004a7308 */ /* 0x000ea20000000800 */
[----:B0-----:R-:W-:Y:S01]  /*a3c0*/  FADD.FTZ R28, R70, R5 ;  /* 0x00000005461c7221 */ /* 0x001fe20000010000 */
[----:B------:R-:W-:-:S06]  /*a3d0*/  FADD.FTZ R5, R35, R20 ;  /* 0x0000001423057221 */ /* 0x000fcc0000010000 */
[----:B------:R-:W-:Y:S01]  /*a3e0*/  MUFU.EX2 R39, R39 ;  /* 0x0000002700277308 */ /* 0x000fe20000000800 */
[----:B------:R-:W-:Y:S01]  /*a3f0*/  FADD.FTZ R20, R36, R5 ;  /* 0x0000000524147221 */ /* 0x000fe20000010000 */
[----:B-1----:R-:W-:-:S03]  /*a400*/  FADD.FTZ R13, R71, R28 ;  /* 0x0000001c470d7221 */ /* 0x002fc60000010000 */
[----:B------:R-:W-:Y:S01]  /*a410*/  FADD.FTZ R15, R37, R20 ;  /* 0x00000014250f7221 */ /* 0x000fe20000010000 */
[----:B------:R-:W-:Y:S02]  /*a420*/  F2FP.BF16.F32.PACK_AB R5, R50, R47 ;  /* 0x0000002f3205723e */ /* 0x000fe400000010ff */
[----:B------:R-:W-:Y:S01]  /*a430*/  MUFU.EX2 R42, R42 ;  /* 0x0000002a002a7308 */ /* 0x000fe20000000800 */
[----:B------:R-:W-:Y:S01]  /*a440*/  F2FP.BF16.F32.PACK_AB R7, R54, R51 ;  /* 0x000000333607723e */ /* 0x000fe200000010ff */
[----:B--2---:R-:W-:Y:S01]  /*a450*/  FADD.FTZ R28, R74, R13 ;  /* 0x0000000d4a1c7221 */ /* 0x004fe20000010000 */
[----:B------:R-:W-:Y:S01]  /*a460*/  FADD.FTZ R20, R38, R15 ;  /* 0x0000000f26147221 */ /* 0x000fe20000010000 */
[----:B------:R-:W-:Y:S02]  /*a470*/  F2FP.BF16.F32.PACK_AB R12, R33, R32 ;  /* 0x00000020210c723e */ /* 0x000fe400000010ff */
[----:B------:R-:W-:Y:S02]  /*a480*/  F2FP.BF16.F32.PACK_AB R14, R40, R34 ;  /* 0x00000022280e723e */ /* 0x000fe400000010ff */
[----:B------:R-:W-:Y:S01]  /*a490*/  F2FP.BF16.F32.PACK_AB R13, R58, R55 ;  /* 0x000000373a0d723e */ /* 0x000fe200000010ff */
[----:B------:R-:W-:Y:S01]  /*a4a0*/  MUFU.EX2 R43, R43 ;  /* 0x0000002b002b7308 */ /* 0x000fe20000000800 */
[----:B------:R-:W-:-:S07]  /*a4b0*/  F2FP.BF16.F32.PACK_AB R15, R62, R59 ;  /* 0x0000003b3e0f723e */ /* 0x000fce00000010ff */
[----:B------:R-:W-:Y:S08]  /*a4c0*/  MUFU.EX2 R45, R45 ;  /* 0x0000002d002d7308 */ /* 0x000ff00000000800 */
        /* <DEDUP_REMOVED lines=15> */
[----:B------:R-:W-:Y:S01]  /*a5c0*/  MUFU.EX2 R73, R73 ;  /* 0x0000004900497308 */ /* 0x000fe20000000800 */
[----:B----4-:R-:W-:Y:S04]  /*a5d0*/  STSM.16.M88.4 [R81], R4 ;  /* 0x0000000451007844 */ /* 0x010fe80000000200 */
[----:B------:R0:W-:Y:S04]  /*a5e0*/  STSM.16.M88.4 [R157+0x24800], R12 ;  /* 0x0248000c9d007844 */ /* 0x0001e80000000200 */
[----:B0-----:R-:W2:Y:S01]  /*a5f0*/  LDL R15, [R1+0x4c] ;  /* 0x00004c00010f7983 */ /* 0x001ea20000100800 */
[----:B------:R-:W0:Y:S01]  /*a600*/  MUFU.EX2 R75, R75 ;  /* 0x0000004b004b7308 */ /* 0x000e220000000800 */
[----:B------:R-:W-:-:S07]  /*a610*/  FFMA.FTZ R83, R83, R0, -R93 ;  /* 0x0000000053537223 */ /* 0x000fce000001085d */
[----:B------:R-:W1:Y:S01]  /*a620*/  MUFU.EX2 R78, R78 ;  /* 0x0000004e004e7308 */ /* 0x000e620000000800 */
[----:B------:R-:W-:-:S07]  /*a630*/  FFMA.FTZ R87, R87, R0, -R93 ;  /* 0x0000000057577223 */ /* 0x000fce000001085d */
[----:B------:R-:W3:Y:S01]  /*a640*/  MUFU.EX2 R9, R83 ;  /* 0x0000005300097308 */ /* 0x000ee20000000800 */
[----:B0-----:R-:W-:Y:S01]  /*a650*/  FADD.FTZ R21, R75, R28 ;  /* 0x0000001c4b157221 */ /* 0x001fe20000010000 */
[----:B------:R-:W-:-:S06]  /*a660*/  FFMA.FTZ R90, R90, R0, -R93 ;  /* 0x000000005a5a7223 */ /* 0x000fcc000001085d */
[----:B------:R-:W0:Y:S01]  /*a670*/  MUFU.EX2 R79, R79 ;  /* 0x0000004f004f7308 */ /* 0x000e220000000800 */
[----:B-1----:R-:W-:Y:S01]  /*a680*/  FADD.FTZ R21, R78, R21 ;  /* 0x000000154e157221 */ /* 0x002fe20000010000 */
[----:B------:R-:W-:Y:S01]  /*a690*/  FFMA.FTZ R91, R91, R0, -R93 ;  /* 0x000000005b5b7223 */ /* 0x000fe2000001085d */
[----:B------:R-:W-:-:S05]  /*a6a0*/  FADD.FTZ R29, R39, R20 ;  /* 0x00000014271d7221 */ /* 0x000fca0000010000 */
[----:B------:R-:W1:Y:S01]  /*a6b0*/  MUFU.EX2 R87, R87 ;  /* 0x0000005700577308 */ /* 0x000e620000000800 */
[----:B------:R-:W-:Y:S01]  /*a6c0*/  FADD.FTZ R20, R8, R21 ;  /* 0x0000001508147221 */ /* 0x000fe20000010000 */
[----:B------:R-:W-:Y:S01]  /*a6d0*/  FFMA.FTZ R94, R94, R0, -R93 ;  /* 0x000000005e5e7223 */ /* 0x000fe2000001085d */
[----:B------:R-:W-:-:S05]  /*a6e0*/  FADD.FTZ R28, R42, R29 ;  /* 0x0000001d2a1c7221 */ /* 0x000fca0000010000 */
[----:B------:R-:W4:Y:S01]  /*a6f0*/  MUFU.EX2 R11, R90 ;  /* 0x0000005a000b7308 */ /* 0x000f220000000800 */
[----:B---3--:R-:W-:Y:S01]  /*a700*/  FADD.FTZ R20, R9, R20 ;  /* 0x0000001409147221 */ /* 0x008fe20000010000 */
[----:B------:R-:W-:Y:S01]  /*a710*/  FFMA.FTZ R95, R95, R0, -R93 ;  /* 0x000000005f5f7223 */ /* 0x000fe2000001085d */
[----:B------:R-:W-:-:S05]  /*a720*/  FADD.FTZ R28, R43, R28 ;  /* 0x0000001c2b1c7221 */ /* 0x000fca0000010000 */
[----:B------:R-:W3:Y:S01]  /*a730*/  MUFU.EX2 R91, R91 ;  /* 0x0000005b005b7308 */ /* 0x000ee20000000800 */
[----:B0-----:R-:W-:Y:S01]  /*a740*/  FADD.FTZ R20, R79, R20 ;  /* 0x000000144f147221 */ /* 0x001fe20000010000 */
[----:B------:R-:W-:Y:S01]  /*a750*/  FFMA.FTZ R98, R98, R0, -R93 ;  /* 0x0000000062627223 */ /* 0x000fe2000001085d */
[----:B------:R-:W-:-:S05]  /*a760*/  FADD.FTZ R21, R45, R28 ;  /* 0x0000001c2d157221 */ /* 0x000fca0000010000 */
[----:B------:R-:W0:Y:S01]  /*a770*/  MUFU.EX2 R94, R94 ;  /* 0x0000005e005e7308 */ /* 0x000e220000000800 */
[----:B-1----:R-:W-:Y:S01]  /*a780*/  FADD.FTZ R20, R87, R20 ;  /* 0x0000001457147221 */ /* 0x002fe20000010000 */
[----:B------:R-:W-:Y:S01]  /*a790*/  FFMA.FTZ R99, R99, R0, -R93 ;  /* 0x0000000063637223 */ /* 0x000fe2000001085d */
[----:B------:R-:W-:-:S05]  /*a7a0*/  FADD.FTZ R21, R44, R21 ;  /* 0x000000152c157221 */ /* 0x000fca0000010000 */
[----:B------:R-:W1:Y:S01]  /*a7b0*/  MUFU.EX2 R95, R95 ;  /* 0x0000005f005f7308 */ /* 0x000e620000000800 */
[----:B----4-:R-:W-:Y:S01]  /*a7c0*/  FADD.FTZ R20, R11, R20 ;  /* 0x000000140b147221 */ /* 0x010fe20000010000 */
        /* <DEDUP_REMOVED lines=9> */
[----:B------:R-:W-:-:S05]  /*a860*/  F2FP.BF16.F32.PACK_AB R5, R9, R8 ;  /* 0x000000080905723e */ /* 0x000fca00000010ff */
[----:B------:R-:W0:Y:S01]  /*a870*/  MUFU.EX2 R102, R102 ;  /* 0x0000006600667308 */ /* 0x000e220000000800 */
[----:B------:R-:W-:Y:S01]  /*a880*/  FADD.FTZ R20, R56, R7 ;  /* 0x0000000738147221 */ /* 0x000fe20000010000 */
[----:B-1----:R-:W-:Y:S01]  /*a890*/  FADD.FTZ R9, R95, R14 ;  /* 0x0000000e5f097221 */ /* 0x002fe20000010000 */
[----:B------:R-:W-:-:S05]  /*a8a0*/  FFMA.FTZ R107, R107, R0, -R93 ;  /* 0x000000006b6b7223 */ /* 0x000fca000001085d */
[----:B------:R-:W1:Y:S01]  /*a8b0*/  MUFU.EX2 R103, R103 ;  /* 0x0000006700677308 */ /* 0x000e620000000800 */
[----:B------:R-:W-:Y:S01]  /*a8c0*/  FADD.FTZ R13, R57, R20 ;  /* 0x00000014390d7221 */ /* 0x000fe20000010000 */
[----:B----4-:R-:W-:Y:S01]  /*a8d0*/  FADD.FTZ R8, R98, R9 ;  /* 0x0000000962087221 */ /* 0x010fe20000010000 */
[----:B------:R-:W-:-:S05]  /*a8e0*/  FFMA.FTZ R110, R110, R0, -R93 ;  /* 0x000000006e6e7223 */ /* 0x000fca000001085d */
[----:B------:R-:W4:Y:S01]  /*a8f0*/  MUFU.EX2 R106, R106 ;  /* 0x0000006a006a7308 */ /* 0x000f220000000800 */
[----:B------:R-:W-:Y:S01]  /*a900*/  FADD.FTZ R14, R60, R13 ;  /* 0x0000000d3c0e7221 */ /* 0x000fe20000010000 */
[----:B---3--:R-:W-:Y:S01]  /*a910*/  FADD.FTZ R9, R99, R8 ;  /* 0x0000000863097221 */ /* 0x008fe20000010000 */
[----:B------:R-:W-:Y:S01]  /*a920*/  F2FP.BF16.F32.PACK_AB R27, R70, R67 ;  /* 0x00000043461b723e */ /* 0x000fe200000010ff */
[----:B------:R-:W-:-:S04]  /*a930*/  FFMA.FTZ R111, R111, R0, -R93 ;  /* 0x000000006f6f7223 */ /* 0x000fc8000001085d */
[----:B------:R-:W3:Y:S01]  /*a940*/  MUFU.EX2 R107, R107 ;  /* 0x0000006b006b7308 */ /* 0x000ee20000000800 */
[----:B------:R-:W-:Y:S01]  /*a950*/  F2FP.BF16.F32.PACK_AB R24, R46, R41 ;  /* 0x000000292e18723e */ /* 0x000fe200000010ff */
[----:B------:R-:W-:Y:S01]  /*a960*/  FADD.FTZ R14, R61, R14 ;  /* 0x0000000e3d0e7221 */ /* 0x000fe20000010000 */
[----:B------:R-:W-:Y:S01]  /*a970*/  F2FP.BF16.F32.PACK_AB R26, R49, R48 ;  /* 0x00000030311a723e */ /* 0x000fe200000010ff */
[----:B0-----:R-:W-:Y:S01]  /*a980*/  FADD.FTZ R8, R102, R9 ;  /* 0x0000000966087221 */ /* 0x001fe20000010000 */
[----:B------:R-:W-:Y:S01]  /*a990*/  F2FP.BF16.F32.PACK_AB R25, R66, R63 ;  /* 0x0000003f4219723e */ /* 0x000fe200000010ff */
[----:B------:R-:W-:Y:S01]  /*a9a0*/  FFMA.FTZ R114, R114, R0, -R93 ;  /* 0x0000000072727223 */ /* 0x000fe2000001085d */
[----:B------:R-:W-:Y:S01]  /*a9b0*/  F2FP.BF16.F32.PACK_AB R38, R38, R37 ;  /* 0x000000252626723e */ /* 0x000fe200000010ff */
[----:B------:R-:W0:Y:S01]  /*a9c0*/  MUFU.EX2 R67, R110 ;  /* 0x0000006e00437308 */ /* 0x000e220000000800 */
[----:B------:R-:W-:Y:S02]  /*a9d0*/  F2FP.BF16.F32.PACK_AB R4, R42, R39 ;  /* 0x000000272a04723e */ /* 0x000fe400000010ff */
[----:B------:R-:W-:-:S02]  /*a9e0*/  F2FP.BF16.F32.PACK_AB R36, R36, R35 ;  /* 0x000000232424723e */ /* 0x000fc400000010ff */
[----:B------:R-:W-:Y:S02]  /*a9f0*/  F2FP.BF16.F32.PACK_AB R37, R74, R71 ;  /* 0x000000474a25723e */ /* 0x000fe400000010ff */
[----:B------:R-:W-:Y:S01]  /*aa00*/  F2FP.BF16.F32.PACK_AB R39, R78, R75 ;  /* 0x0000004b4e27723e */ /* 0x000fe200000010ff */
[----:B------:R-:W0:Y:S01]  /*aa10*/  MUFU.EX2 R12, R111 ;  /* 0x0000006f000c7308 */ /* 0x000e220000000800 */
[----:B------:R-:W-:Y:S02]  /*aa20*/  F2FP.BF16.F32.PACK_AB R6, R45, R43 ;  /* 0x0000002b2d06723e */ /* 0x000fe400000010ff */
[----:B------:R-:W-:Y:S01]  /*aa30*/  F2FP.BF16.F32.PACK_AB R7, R87, R79 ;  /* 0x0000004f5707723e */ /* 0x000fe200000010ff */
[----:B------:R-:W-:Y:S01]  /*aa40*/  FADD.FTZ R9, R97, R14 ;  /* 0x0000000e61097221 */ /* 0x000fe20000010000 */
[----:B-1----:R-:W-:Y:S01]  /*aa50*/  FADD.FTZ R13, R103, R8 ;  /* 0x00000008670d7221 */ /* 0x002fe20000010000 */
[-CC-:B------:R-:W-:Y:S01]  /*aa60*/  FFMA.FTZ R115, R115, R0.reuse, -R93.reuse ;  /* 0x0000000073737223 */ /* 0x180fe2000001085d */
[-CC-:B------:R-:W-:Y:S01]  /*aa70*/  FFMA.FTZ R118, R118, R0.reuse, -R93.reuse ;  /* 0x0000000076767223 */ /* 0x180fe2000001085d */
[----:B------:R-:W-:Y:S01]  /*aa80*/  STSM.16.M88.4 [R82], R24 ;  /* 0x0000001852007844 */ /* 0x000fe20000000200 */
[----:B------:R-:W-:Y:S01]  /*aa90*/  FFMA.FTZ R93, R119, R0, -R93 ;  /* 0x00000000775d7223 */ /* 0x000fe2000001085d */
[----:B------:R-:W1:Y:S02]  /*aaa0*/  MUFU.EX2 R114, R114 ;  /* 0x0000007200727308 */ /* 0x000e640000000800 */
[----:B------:R-:W-:Y:S01]  /*aab0*/  STSM.16.M88.4 [R104+0x6000], R36 ;  /* 0x0060002468007844 */ /* 0x000fe20000000200 */
[----:B------:R-:W-:-:S03]  /*aac0*/  FADD.FTZ R9, R64, R9 ;  /* 0x0000000940097221 */ /* 0x000fc60000010000 */
[----:B------:R4:W-:Y:S02]  /*aad0*/  STSM.16.M88.4 [R81+0x6000], R4 ;  /* 0x0060000451007844 */ /* 0x0009e40000000200 */
[----:B------:R-:W1:Y:S08]  /*aae0*/  MUFU.EX2 R115, R115 ;  /* 0x0000007300737308 */ /* 0x000e700000000800 */
[----:B------:R-:W-:Y:S01]  /*aaf0*/  MUFU.EX2 R118, R118 ;  /* 0x0000007600767308 */ /* 0x000fe20000000800 */
[----:B----4-:R-:W-:Y:S01]  /*ab00*/  FADD.FTZ R4, R106, R13 ;  /* 0x0000000d6a047221 */ /* 0x010fe20000010000 */
[----:B------:R-:W-:-:S06]  /*ab10*/  FADD.FTZ R6, R100, R9 ;  /* 0x0000000964067221 */ /* 0x000fcc0000010000 */
[----:B------:R-:W4:Y:S01]  /*ab20*/  MUFU.EX2 R93, R93 ;  /* 0x0000005d005d7308 */ /* 0x000f220000000800 */
[----:B---3--:R-:W-:Y:S01]  /*ab30*/  FADD.FTZ R4, R107, R4 ;  /* 0x000000046b047221 */ /* 0x008fe20000010000 */
[----:B------:R-:W-:-:S03]  /*ab40*/  FADD.FTZ R5, R65, R6 ;  /* 0x0000000641057221 */ /* 0x000fc60000010000 */
[----:B0-----:R-:W-:Y:S01]  /*ab50*/  FADD.FTZ R7, R67, R4 ;  /* 0x0000000443077221 */ /* 0x001fe20000010000 */
[----:B------:R-:W-:-:S03]  /*ab60*/  FADD.FTZ R4, R68, R5 ;  /* 0x0000000544047221 */ /* 0x000fc60000010000 */
[----:B------:R-:W-:Y:S01]  /*ab70*/  FADD.FTZ R7, R12, R7 ;  /* 0x000000070c077221 */ /* 0x000fe20000010000 */
[----:B------:R-:W-:Y:S01]  /*ab80*/  FADD.FTZ R5, R69, R4 ;  /* 0x0000000445057221 */ /* 0x000fe20000010000 */
[----:B------:R-:W-:Y:S02]  /*ab90*/  F2FP.BF16.F32.PACK_AB R44, R52, R44 ;  /* 0x0000002c342c723e */ /* 0x000fe400000010ff */
[----:B-1----:R-:W-:Y:S01]  /*aba0*/  FADD.FTZ R6, R114, R7 ;  /* 0x0000000772067221 */ /* 0x002fe20000010000 */
[----:B------:R-:W-:Y:S02]  /*abb0*/  F2FP.BF16.F32.PACK_AB R46, R56, R53 ;  /* 0x00000035382e723e */ /* 0x000fe400000010ff */
[----:B------:R-:W-:Y:S02]  /*abc0*/  F2FP.BF16.F32.PACK_AB R62, R97, R61 ;  /* 0x0000003d613e723e */ /* 0x000fe400000010ff */
[----:B------:R-:W-:Y:S02]  /*abd0*/  F2FP.BF16.F32.PACK_AB R45, R91, R11 ;  /* 0x0000000b5b2d723e */ /* 0x000fe400000010ff */
[----:B------:R-:W-:Y:S01]  /*abe0*/  F2FP.BF16.F32.PACK_AB R47, R95, R94 ;  /* 0x0000005e5f2f723e */ /* 0x000fe200000010ff */
[----:B------:R-:W-:Y:S01]  /*abf0*/  FADD.FTZ R9, R72, R5 ;  /* 0x0000000548097221 */ /* 0x000fe20000010000 */
[----:B------:R-:W-:Y:S01]  /*ac00*/  F2FP.BF16.F32.PACK_AB R60, R60, R57 ;  /* 0x000000393c3c723e */ /* 0x000fe200000010ff */
[----:B------:R-:W-:Y:S01]  /*ac10*/  FADD.FTZ R11, R115, R6 ;  /* 0x00000006730b7221 */ /* 0x000fe20000010000 */
[----:B------:R-:W-:-:S02]  /*ac20*/  F2FP.BF16.F32.PACK_AB R61, R99, R98 ;  /* 0x00000062633d723e */ /* 0x000fc400000010ff */
[----:B------:R-:W-:Y:S02]  /*ac30*/  F2FP.BF16.F32.PACK_AB R63, R103, R102 ;  /* 0x00000066673f723e */ /* 0x000fe400000010ff */
[----:B------:R-:W-:Y:S02]  /*ac40*/  F2FP.BF16.F32.PACK_AB R66, R68, R65 ;  /* 0x000000414442723e */ /* 0x000fe400000010ff */
[----:B------:R-:W-:Y:S02]  /*ac50*/  F2FP.BF16.F32.PACK_AB R64, R100, R64 ;  /* 0x000000406440723e */ /* 0x000fe400000010ff */
[----:B------:R-:W-:Y:S02]  /*ac60*/  F2FP.BF16.F32.PACK_AB R65, R107, R106 ;  /* 0x0000006a6b41723e */ /* 0x000fe400000010ff */
[----:B------:R-:W-:Y:S02]  /*ac70*/  F2FP.BF16.F32.PACK_AB R67, R12, R67 ;  /* 0x000000430c43723e */ /* 0x000fe400000010ff */
[----:B------:R-:W-:-:S02]  /*ac80*/  F2FP.BF16.F32.PACK_AB R4, R72, R69 ;  /* 0x000000454804723e */ /* 0x000fc400000010ff */
[----:B------:R-:W-:Y:S02]  /*ac90*/  F2FP.BF16.F32.PACK_AB R5, R115, R114 ;  /* 0x000000727305723e */ /* 0x000fe400000010ff */
[----:B------:R-:W-:Y:S02]  /*aca0*/  F2FP.BF16.F32.PACK_AB R6, R73, R76 ;  /* 0x0000004c4906723e */ /* 0x000fe400000010ff */
[----:B----4-:R-:W-:Y:S01]  /*acb0*/  F2FP.BF16.F32.PACK_AB R7, R93, R118 ;  /* 0x000000765d07723e */ /* 0x010fe200000010ff */
[----:B------:R-:W-:Y:S01]  /*acc0*/  STSM.16.M88.4 [R157+0x2a800], R44 ;  /* 0x02a8002c9d007844 */ /* 0x000fe20000000200 */
[----:B------:R-:W-:Y:S01]  /*acd0*/  ISETP.GE.AND P2, PT, R130, 0xc1, PT ;  /* 0x000000c18200780c */ /* 0x000fe20003f46270 */
[----:B------:R-:W-:Y:S01]  /*ace0*/  FADD.FTZ R76, R76, R9 ;  /* 0x000000094c4c7221 */ /* 0x000fe20000010000 */
[----:B------:R-:W-:Y:S01]  /*acf0*/  FADD.FTZ R20, R118, R11 ;  /* 0x0000000b76147221 */ /* 0x000fe20000010000 */
[----:B------:R-:W-:-:S03]  /*ad00*/  IMAD.MOV.U32 R151, RZ, RZ, RZ ;  /* 0x000000ffff977224 */ /* 0x000fc600078e00ff */
[----:B------:R-:W-:Y:S01]  /*ad10*/  FADD.FTZ R20, R93, R20 ;  /* 0x000000145d147221 */ /* 0x000fe20000010000 */
        /* <DEDUP_REMOVED lines=27> */
[--C-:B------:R-:W-:Y:S01]  /*aed0*/  IMAD.MOV.U32 R123, RZ, RZ, R151.reuse ;  /* 0x000000ffff7b7224 */ /* 0x100fe200078e0097 */
[----:B--2---:R-:W-:Y:S04]  /*aee0*/  STSM.16.M88.4 [R15], R60 ;  /* 0x0000003c0f007844 */ /* 0x004fe80000000200 */
[----:B------:R-:W-:Y:S04]  /*aef0*/  STSM.16.M88.4 [R104+0xc000], R64 ;  /* 0x00c0004068007844 */ /* 0x000fe80000000200 */
[----:B------:R0:W-:Y:S01]  /*af00*/  STSM.16.M88.4 [R81+0xc000], R4 ;  /* 0x00c0000451007844 */ /* 0x0001e20000000200 */
[----:B------:R1:W-:Y:S06]  /*af10*/  MEMBAR.ALL.CTA ;  /* 0x0000000000007992 */ /* 0x0003ec0000008000 */
[----:B-1----:R-:W1:Y:S01]  /*af20*/  FENCE.VIEW.ASYNC.S ;  /* 0x00000000000073c6 */ /* 0x002e620000000000 */
[----:B------:R-:W-:-:S02]  /*af30*/  IMAD.MOV.U32 R122, RZ, RZ, R151 ;  /* 0x000000ffff7a7224 */ /* 0x000fc400078e0097 */
[--C-:B------:R-:W-:Y:S02]  /*af40*/  IMAD.MOV.U32 R121, RZ, RZ, R151.reuse ;  /* 0x000000ffff797224 */ /* 0x100fe400078e0097 */
[----:B------:R-:W-:Y:S02]  /*af50*/  IMAD.MOV.U32 R120, RZ, RZ, R151 ;  /* 0x000000ffff787224 */ /* 0x000fe400078e0097 */
[----:B0-----:R-:W-:Y:S01]  /*af60*/  FADD.FTZ R4, R73, R76 ;  /* 0x0000004c49047221 */ /* 0x001fe20000010000 */
[----:B-1----:R-:W-:Y:S01]  /*af70*/  NOP ;  /* 0x0000000000007918 */ /* 0x002fe20000000000 */
[----:B------:R-:W-:Y:S05]  /*af80*/  @!P2 BRA `(.L_x_492) ;  /* 0x0000002c00d4a947 */ /* 0x000fea0003800000 */
[----:B------:R-:W2:Y:S01]  /*af90*/  LDL.LU R104, [R1+0x64] ;  /* 0x0000640001687983 */ /* 0x000ea20000300800 */
[----:B------:R-:W-:Y:S01]  /*afa0*/  IMAD.MOV.U32 R5, RZ, RZ, R10 ;  /* 0x000000ffff057224 */ /* 0x000fe200078e000a */
[----:B------:R-:W-:Y:S01]  /*afb0*/  MOV R6, R3 ;  /* 0x0000000300067202 */ /* 0x000fe20000000f00 */
[----:B------:R-:W-:Y:S01]  /*afc0*/  IMAD.MOV.U32 R9, RZ, RZ, R156 ;  /* 0x000000ffff097224 */ /* 0x000fe200078e009c */
[----:B------:R-:W-:Y:S01]  /*afd0*/  CS2R R150, SRZ ;  /* 0x0000000000967805 */ /* 0x000fe2000001ff00 */
[----:B------:R-:W-:Y:S01]  /*afe0*/  IMAD.MOV.U32 R7, RZ, RZ, R152 ;  /* 0x000000ffff077224 */ /* 0x000fe200078e0098 */
        /* <DEDUP_REMOVED lines=14> */
[----:B------:R-:W-:Y:S01]  /*b0d0*/  CS2R R120, SRZ ;  /* 0x0000000000787805 */ /* 0x000fe2000001ff00 */
[----:B--2---:R-:W-:-:S07]  /*b0e0*/  VIADD R8, R104, 0xfffffffe ;  /* 0xfffffffe68087836 */ /* 0x004fce0000000000 */
.L_x_503:
[----:B------:R-:W2:Y:S01]  /*b0f0*/  LDL R0, [R1+0x3c] ;  /* 0x00003c0001007983 */ /* 0x000ea20000100800 */
[----:B------:R-:W-:Y:S01]  /*b100*/  VIADD R152, R7, 0x1 ;  /* 0x0000000107987836 */ /* 0x000fe20000000000 */
[----:B------:R-:W-:Y:S05]  /*b110*/  YIELD ;  /* 0x0000000000007946 */ /* 0x000fea0003800000 */
[----:B------:R-:W-:-:S04]  /*b120*/  ISETP.NE.AND P3, PT, R152, 0x2, PT ;  /* 0x000000029800780c */ /* 0x000fc80003f65270 */
[----:B------:R-:W-:Y:S02]  /*b130*/  SEL R156, RZ, 0x1, P3 ;  /* 0x00000001ff9c7807 */ /* 0x000fe40001800000 */
[----:B------:R-:W-:Y:S02]  /*b140*/  SEL R152, R152, RZ, P3 ;  /* 0x000000ff98987207 */ /* 0x000fe40001800000 */
[----:B------:R-:W-:Y:S02]  /*b150*/  LOP3.LUT R156, R9, R156, RZ, 0x3c, !PT ;  /* 0x0000009c099c7212 */ /* 0x000fe400078e3cff */
[----:B--2---:R-:W-:-:S13]  /*b160*/  ISETP.NE.AND P2, PT, R0, RZ, PT ;  /* 0x000000ff0000720c */ /* 0x004fda0003f45270 */
[----:B------:R-:W-:Y:S05]  /*b170*/  @P2 BRA `(.L_x_493) ;  /* 0x0000000000302947 */ /* 0x000fea0003800000 */
[----:B------:R-:W-:Y:S05]  /*b180*/  @!P0 BRA `(.L_x_494) ;  /* 0x0000000000048947 */ /* 0x000fea0003800000 */
[----:B------:R-:W-:Y:S01]  /*b190*/  BPT.TRAP 0x1 ;  /* 0x000000040000795c */ /* 0x000fe20000300000 */
.L_x_494:
[----:B------:R-:W-:Y:S01]  /*b1a0*/  IMAD R0, R152, 0x8, R2 ;  /* 0x0000000898007824 */ /* 0x000fe200078e0202 */
[----:B------:R-:W-:-:S04]  /*b1b0*/  SHF.L.U32 R3, R156, 0x1f, RZ ;  /* 0x0000001f9c037819 */ /* 0x000fc800000006ff */
[----:B------:R0:W1:Y:S01]  /*b1c0*/  SYNCS.PHASECHK.TRANS64.TRYWAIT P3, [R0+URZ+0x30830], R3 ;  /* 0x03083003000075a7 */ /* 0x000062000806017f */
[----:B------:R-:W-:Y:S05]  /*b1d0*/  @!P0 BRA `(.L_x_495) ;  /* 0x0000000000048947 */ /* 0x000fea0003800000 */
[----:B------:R-:W-:Y:S01]  /*b1e0*/  BPT.TRAP 0x1 ;  /* 0x000000040000795c */ /* 0x000fe20000300000 */
.L_x_495:
[----:B------:R-:W-:Y:S04]  /*b1f0*/  BSSY B0, `(.L_x_493) ;  /* 0x0000004000007945 */ /* 0x000fe80003800000 */
[----:B-1----:R-:W-:Y:S05]  /*b200*/  @P3 BRA `(.L_x_496) ;  /* 0x0000000000083947 */ /* 0x002fea0003800000 */
[----:B------:R-:W1:Y:S02]  /*b210*/  SYNCS.PHASECHK.TRANS64.TRYWAIT P3, [R0+URZ+0x30830], R3 ;  /* 0x03083003000075a7 */ /* 0x000e64000806017f */
[----:B-1----:R-:W-:Y:S05]  /*b220*/  @!P3 BRA `(.L_x_497) ;  /* 0x000000bc0020b947 */ /* 0x002fea0003800000 */
.L_x_496:
[----:B------:R-:W-:Y:S05]  /*b230*/  BSYNC B0 ;  /* 0x0000000000007941 */ /* 0x000fea0003800000 */
.L_x_493:
[----:B01----:R-:W2:Y:S04]  /*b240*/  LDL R3, [R1+0x40] ;  /* 0x0000400001037983 */ /* 0x003ea80000100800 */
[----:B------:R-:W3:Y:S01]  /*b250*/  LDL.64 R24, [R1+0x10] ;  /* 0x0000100001187983 */ /* 0x000ee20000100a00 */
[----:B------:R-:W-:Y:S05]  /*b260*/  WARPSYNC.ALL ;  /* 0x0000000000007948 */ /* 0x000fea0003800000 */
[----:B------:R-:W-:Y:S01]  /*b270*/  IMAD.MOV.U32 R11, RZ, RZ, 0x40000040 ;  /* 0x40000040ff0b7424 */ /* 0x000fe200078e00ff */
[----:B------:R-:W0:Y:S04]  /*b280*/  S2R R0, SR_TID.X ;  /* 0x0000000000007919 */ /* 0x000e280000002100 */
[----:B------:R-:W-:-:S02]  /*b290*/  R2UR UR7, R11 ;  /* 0x000000000b0772ca */ /* 0x000fc400000e0000 */
[----:B------:R-:W-:Y:S01]  /*b2a0*/  R2UR UR19, R11 ;  /* 0x000000000b1372ca */ /* 0x000fe200000e0000 */
[----:B------:R-:W-:-:S05]  /*b2b0*/  IMAD.MOV.U32 R15, RZ, RZ, 0x40000040 ;  /* 0x40000040ff0f7424 */ /* 0x000fca00078e00ff */
[----:B------:R-:W-:Y:S02]  /*b2c0*/  R2UR UR15, R15 ;  /* 0x000000000f0f72ca */ /* 0x000fe400000e0000 */
[----:B0-----:R-:W-:-:S05]  /*b2d0*/  SHF.R.U32.HI R0, RZ, 0x7, R0 ;  /* 0x00000007ff007819 */ /* 0x001fca0000011600 */
[----:B------:R-:W-:Y:S02]  /*b2e0*/  VIADD R0, R0, 0x8 ;  /* 0x0000000800007836 */ /* 0x000fe40000000000 */
[----:B------:R-:W-:Y:S02]  /*b2f0*/  IMAD.MOV.U32 R13, RZ, RZ, 0x40000040 ;  /* 0x40000040ff0d7424 */ /* 0x000fe400078e00ff */
[----:B--2---:R-:W-:-:S04]  /*b300*/  IMAD R10, R152, 0x600, R3 ;  /* 0x00000600980a7824 */ /* 0x004fc800078e0203 */
[C---:B------:R-:W-:Y:S01]  /*b310*/  VIADD R12, R10.reuse, 0x2 ;  /* 0x000000020a0c7836 */ /* 0x040fe20000000000 */
[C---:B------:R-:W-:Y:S01]  /*b320*/  R2UR UR6, R10.reuse ;  /* 0x000000000a0672ca */ /* 0x040fe200000e0000 */
[C---:B------:R-:W-:Y:S02]  /*b330*/  VIADD R14, R10.reuse, 0x4 ;  /* 0x000000040a0e7836 */ /* 0x040fe40000000000 */
[----:B------:R-:W-:-:S05]  /*b340*/  VIADD R10, R10, 0x6 ;  /* 0x000000060a0a7836 */ /* 0x000fca0000000000 */
[----:B------:R-:W-:Y:S02]  /*b350*/  R2UR UR18, R10 ;  /* 0x000000000a1272ca */ /* 0x000fe400000e0000 */
[----:B------:R-:W2:Y:S01]  /*b360*/  LDL.64 R10, [R1+0x28] ;  /* 0x00002800010a7983 */ /* 0x000ea20000100a00 */
[----:B------:R-:W-:-:S03]  /*b370*/  R2UR UR14, R14 ;  /* 0x000000000e0e72ca */ /* 0x000fc600000e0000 */
[----:B------:R-:W4:Y:S01]  /*b380*/  LDL.64 R14, [R1+0x20] ;  /* 0x00002000010e7983 */ /* 0x000f220000100a00 */
[----:B---3--:R-:W-:Y:S02]  /*b390*/  R2UR UR4, R24 ;  /* 0x00000000180472ca */ /* 0x008fe400000e0000 */
[----:B------:R-:W-:Y:S01]  /*b3a0*/  R2UR UR5, R25 ;  /* 0x00000000190572ca */ /* 0x000fe200000e0000 */
[----:B------:R0:W-:Y:S06]  /*b3b0*/  BAR.SYNC.DEFER_BLOCKING R0, 0x100 ;  /* 0x000400000000751d */ /* 0x0001ec0000010000 */
[----:B------:R-:W-:-:S06]  /*b3c0*/  WARPGROUP.ARRIVE ;  /* 0x00000000000079c5 */ /* 0x000fcc0000000000 */
[----:B------:R-:W-:Y:S01]  /*b3d0*/  HGMMA.64x192x16.F32.BF16 R24, gdesc[UR4], RZ, !UPT, gsb0 ;  /* 0x02e00000041879f0 */ /* 0x000fe2000c0018ff */
[----:B------:R-:W-:Y:S02]  /*b3e0*/  R2UR UR10, R12 ;  /* 0x000000000c0a72ca */ /* 0x000fe400000e0000 */
[----:B------:R-:W-:Y:S02]  /*b3f0*/  R2UR UR11, R13 ;  /* 0x000000000d0b72ca */ /* 0x000fe400000e0000 */
[----:B------:R-:W3:Y:S01]  /*b400*/  LDL.64 R12, [R1+0x18] ;  /* 0x00001800010c7983 */ /* 0x000ee20000100a00 */
[----:B------:R-:W-:Y:S02]  /*b410*/  WARPGROUP.DEPBAR.LE gsb0, 0x0 ;  /* 0x00008000000079c5 */ /* 0x000fe40000010000 */
[----:B------:R-:W-:Y:S01]  /*b420*/  WARPGROUP.ARRIVE ;  /* 0x00000000000079c5 */ /* 0x000fe20000000000 */
[----:B--2---:R-:W-:Y:S02]  /*b430*/  R2UR UR8, R10 ;  /* 0x000000000a0872ca */ /* 0x004fe400000e0000 */
[----:B------:R-:W-:-:S13]  /*b440*/  R2UR UR9, R11 ;  /* 0x000000000b0972ca */ /* 0x000fda00000e0000 */
[----:B------:R-:W-:Y:S01]  /*b450*/  HGMMA.64x192x16.F32.BF16 R24, gdesc[UR8], R24, gsb0 ;  /* 0x02e00000081879f0 */ /* 0x000fe20008001818 */
[----:B----4-:R-:W-:Y:S02]  /*b460*/  R2UR UR12, R14 ;  /* 0x000000000e0c72ca */ /* 0x010fe400000e0000 */
[----:B------:R-:W-:Y:S02]  /*b470*/  R2UR UR13, R15 ;  /* 0x000000000f0d72ca */ /* 0x000fe400000e0000 */
[----:B---3--:R-:W-:Y:S02]  /*b480*/  R2UR UR16, R12 ;  /* 0x000000000c1072ca */ /* 0x008fe400000e0000 */
[----:B------:R-:W-:Y:S01]  /*b490*/  R2UR UR17, R13 ;  /* 0x000000000d1172ca */ /* 0x000fe200000e0000 */
[----:B------:R-:W-:Y:S02]  /*b4a0*/  WARPGROUP.DEPBAR.LE gsb0, 0x0 ;  /* 0x00008000000079c5 */ /* 0x000fe40000010000 */
[----:B------:R-:W-:-:S10]  /*b4b0*/  WARPGROUP.ARRIVE ;  /* 0x00000000000079c5 */ /* 0x000fd40000000000 */
        /* <DEDUP_REMOVED lines=8> */
.L_x_499:
[----:B------:R-:W-:Y:S01]  /*b540*/  SHF.L.U32 R0, R9, 0x1f, RZ ;  /* 0x0000001f09007819 */ /* 0x000fe200000006ff */
[----:B------:R-:W-:-:S04]  /*b550*/  IMAD R3, R7, 0x8, R2 ;  /* 0x0000000807037824 */ /* 0x000fc800078e0202 */
[----:B------:R0:W1:Y:S01]  /*b560*/  SYNCS.PHASECHK.TRANS64.TRYWAIT P2, [R3+URZ+0x30850], R0 ;  /* 0x03085000030075a7 */ /* 0x000062000804017f */
[----:B------:R-:W-:Y:S05]  /*b570*/  @!P0 BRA `(.L_x_500) ;  /* 0x0000000000048947 */ /* 0x000fea0003800000 */
[----:B------:R-:W-:Y:S01]  /*b580*/  BPT.TRAP 0x1 ;  /* 0x000000040000795c */ /* 0x000fe20000300000 */
.L_x_500:
[----:B------:R-:W-:Y:S04]  /*b590*/  BSSY B0, `(.L_x_498) ;  /* 0x0000004000007945 */ /* 0x000fe80003800000 */
[----:B-1----:R-:W-:Y:S05]  /*b5a0*/  @P2 BRA `(.L_x_501) ;  /* 0x0000000000082947 */ /* 0x002fea0003800000 */
[----:B------:R-:W1:Y:S02]  /*b5b0*/  SYNCS.PHASECHK.TRANS64.TRYWAIT P2, [R3+URZ+0x30850], R0 ;  /* 0x03085000030075a7 */ /* 0x000e64000804017f */
[----:B-1----:R-:W-:Y:S05]  /*b5c0*/  @!P2 BRA `(.L_x_502) ;  /* 0x000000b8004ca947 */ /* 0x002fea0003800000 */
.L_x_501:
[----:B------:R-:W-:Y:S05]  /*b5d0*/  BSYNC B0 ;  /* 0x0000000000007941 */ /* 0x000fea0003800000 */
.L_x_498:
[----:B01----:R-:W-:Y:S01]  /*b5e0*/  FMNMX.FTZ R0, R24, R6, !PT ;  /* 0x0000000618007209 */ /* 0x003fe20007810000 */
[----:B------:R-:W-:Y:S05]  /*b5f0*/  WARPSYNC.ALL ;  /* 0x0000000000007948 */ /* 0x000fea0003800000 */
[----:B------:R-:W-:Y:S01]  /*b600*/  FMNMX.FTZ R0, R25, R0, !PT ;  /* 0x0000000019007209 */ /* 0x000fe20007810000 */
[----:B------:R-:W-:-:S03]  /*b610*/  ULDC UR4, c[0x0][0x988] ;  /* 0x0002620000047ab9 */ /* 0x000fc60000000800 */
[----:B------:R-:W-:-:S04]  /*b620*/  FMNMX.FTZ R0, R28, R0, !PT ;  /* 0x000000001c007209 */ /* 0x000fc80007810000 */
        /* <DEDUP_REMOVED lines=44> */
[----:B------:R-:W-:-:S05]  /*b8f0*/  FMNMX.FTZ R0, R117, R0, !PT ;  /* 0x0000000075007209 */ /* 0x000fca0007810000 */
[----:B------:R-:W0:Y:S02]  /*b900*/  SHFL.BFLY PT, R3, R0, 0x2, 0x1f ;  /* 0x0c401f0000037f89 */ /* 0x000e2400000e0000 */
[----:B0-----:R-:W-:-:S05]  /*b910*/  FMNMX.FTZ R3, R0, R3, !PT ;  /* 0x0000000300037209 */ /* 0x001fca0007810000 */
[----:B------:R-:W0:Y:S02]  /*b920*/  SHFL.BFLY PT, R0, R3, 0x1, 0x1f ;  /* 0x0c201f0003007f89 */ /* 0x000e2400000e0000 */
[----:B0-----:R-:W-:Y:S01]  /*b930*/  FMNMX.FTZ R3, R3, R0, !PT ;  /* 0x0000000003037209 */ /* 0x001fe20007810000 */
[----:B------:R-:W-:-:S04]  /*b940*/  IMAD.U32 R0, RZ, RZ, UR4 ;  /* 0x00000004ff007e24 */ /* 0x000fc8000f8e00ff */
[C---:B------:R-:W-:Y:S01]  /*b950*/  FMUL.FTZ R11, R3.reuse, R0 ;  /* 0x00000000030b7220 */ /* 0x040fe20000410000 */
[----:B------:R-:W-:-:S03]  /*b960*/  FADD.FTZ R6, -R3, R6 ;  /* 0x0000000603067221 */ /* 0x000fc60000010100 */
[-CC-:B------:R-:W-:Y:S01]  /*b970*/  FFMA.FTZ R24, R24, R0.reuse, -R11.reuse ;  /* 0x0000000018187223 */ /* 0x180fe2000001080b */
[-C--:B------:R-:W-:Y:S01]  /*b980*/  FMUL.FTZ R6, R6, R0.reuse ;  /* 0x0000000006067220 */ /* 0x080fe20000410000 */
[-CC-:B------:R-:W-:Y:S01]  /*b990*/  FFMA.FTZ R25, R25, R0.reuse, -R11.reuse ;  /* 0x0000000019197223 */ /* 0x180fe2000001080b */
[-CC-:B------:R-:W-:Y:S01]  /*b9a0*/  FFMA.FTZ R28, R28, R0.reuse, -R11.reuse ;  /* 0x000000001c1c7223 */ /* 0x180fe2000001080b */
[-CC-:B------:R-:W-:Y:S01]  /*b9b0*/  FFMA.FTZ R29, R29, R0.reuse, -R11.reuse ;  /* 0x000000001d1d7223 */ /* 0x180fe2000001080b */
[----:B------:R-:W-:Y:S01]  /*b9c0*/  MUFU.EX2 R9, R6 ;  /* 0x0000000600097308 */ /* 0x000fe20000000800 */
[-CC-:B------:R-:W-:Y:S01]  /*b9d0*/  FFMA.FTZ R21, R61, R0.reuse, -R11.reuse ;  /* 0x000000003d157223 */ /* 0x180fe2000001080b */
[-CC-:B------:R-:W-:Y:S01]  /*b9e0*/  FFMA.FTZ R32, R32, R0.reuse, -R11.reuse ;  /* 0x0000000020207223 */ /* 0x180fe2000001080b */
[----:B------:R-:W2:Y:S01]  /*b9f0*/  LDL R61, [R1+0x38] ;  /* 0x00003800013d7983 */ /* 0x000ea20000100800 */
[-CC-:B------:R-:W-:Y:S01]  /*ba00*/  FFMA.FTZ R33, R33, R0.reuse, -R11.reuse ;  /* 0x0000000021217223 */ /* 0x180fe2000001080b */
[-CC-:B------:R-:W-:Y:S01]  /*ba10*/  FFMA.FTZ R36, R36, R0.reuse, -R11.reuse ;  /* 0x0000000024247223 */ /* 0x180fe2000001080b */
[-CC-:B------:R-:W-:Y:S01]  /*ba20*/  FFMA.FTZ R37, R37, R0.reuse, -R11.reuse ;  /* 0x0000000025257223 */ /* 0x180fe2000001080b */
[-CC-:B------:R-:W-:Y:S01]  /*ba30*/  FFMA.FTZ R40, R40, R0.reuse, -R11.reuse ;  /* 0x0000000028287223 */ /* 0x180fe2000001080b */
[----:B------:R-:W0:Y:S01]  /*ba40*/  MUFU.EX2 R24, R24 ;  /* 0x0000001800187308 */ /* 0x000e220000000800 */
[-CC-:B------:R-:W-:Y:S01]  /*ba50*/  FFMA.FTZ R41, R41, R0.reuse, -R11.reuse ;  /* 0x0000000029297223 */ /* 0x180fe2000001080b */
[-CC-:B------:R-:W-:Y:S01]  /*ba60*/  FFMA.FTZ R44, R44, R0.reuse, -R11.reuse ;  /* 0x000000002c2c7223 */ /* 0x180fe2000001080b */
[-CC-:B------:R-:W-:Y:S01]  /*ba70*/  FFMA.FTZ R45, R45, R0.reuse, -R11.reuse ;  /* 0x000000002d2d7223 */ /* 0x180fe2000001080b */
[-CC-:B------:R-:W-:Y:S01]  /*ba80*/  FFMA.FTZ R48, R48, R0.reuse, -R11.reuse ;  /* 0x0000000030307223 */ /* 0x180fe2000001080b */
[-CC-:B------:R-:W-:Y:S01]  /*ba90*/  FFMA.FTZ R49, R49, R0.reuse, -R11.reuse ;  /* 0x0000000031317223 */ /* 0x180fe2000001080b */
[-CC-:B------:R-:W-:Y:S01]  /*baa0*/  FFMA.FTZ R52, R52, R0.reuse, -R11.reuse ;  /* 0x0000000034347223 */ /* 0x180fe2000001080b */
[-CC-:B------:R-:W-:Y:S01]  /*bab0*/  FFMA.FTZ R53, R53, R0.reuse, -R11.reuse ;  /* 0x0000000035357223 */ /* 0x180fe2000001080b */
[----:B------:R-:W1:Y:S01]  /*bac0*/  MUFU.EX2 R25, R25 ;  /* 0x0000001900197308 */ /* 0x000e620000000800 */
[-CC-:B------:R-:W-:Y:S01]  /*bad0*/  FFMA.FTZ R56, R56, R0.reuse, -R11.reuse ;  /* 0x0000000038387223 */ /* 0x180fe2000001080b */
[-CC-:B------:R-:W-:Y:S01]  /*bae0*/  FFMA.FTZ R57, R57, R0.reuse, -R11.reuse ;  /* 0x0000000039397223 */ /* 0x180fe2000001080b */
[----:B------:R-:W-:-:S05]  /*baf0*/  FFMA.FTZ R60, R60, R0, -R11 ;  /* 0x000000003c3c7223 */ /* 0x000fca000001080b */
[----:B------:R-:W3:Y:S01]  /*bb00*/  MUFU.EX2 R28, R28 ;  /* 0x0000001c001c7308 */ /* 0x000ee20000000800 */
[----:B0-----:R-:W-:-:S07]  /*bb10*/  FFMA.FTZ R6, R9, R4, R24 ;  /* 0x0000000409067223 */ /* 0x001fce0000010018 */
[----:B------:R-:W0:Y:S01]  /*bb20*/  MUFU.EX2 R10, R29 ;  /* 0x0000001d000a7308 */ /* 0x000e220000000800 */
[----:B-1----:R-:W-:-:S04]  /*bb30*/  FADD.FTZ R6, R25, R6 ;  /* 0x0000000619067221 */ /* 0x002fc80000010000 */
[----:B---3--:R-:W-:-:S04]  /*bb40*/  FADD.FTZ R6, R28, R6 ;  /* 0x000000061c067221 */ /* 0x008fc80000010000 */
[C---:B0-----:R-:W-:Y:S01]  /*bb50*/  FADD.FTZ R29, R10.reuse, R6 ;  /* 0x000000060a1d7221 */ /* 0x041fe20000010000 */
[----:B------:R-:W-:Y:S02]  /*bb60*/  F2FP.BF16.F32.PACK_AB R6, R10, R28 ;  /* 0x0000001c0a06723e */ /* 0x000fe400000010ff */
        /* <DEDUP_REMOVED lines=47> */
[----:B------:R-:W-:Y:S01]  /*be60*/  FMNMX.FTZ R10, R119, R10, !PT ;  /* 0x0000000a770a7209 */ /* 0x000fe20007810000 */
[-CC-:B------:R-:W-:Y:S01]  /*be70*/  FFMA.FTZ R64, R64, R0.reuse, -R11.reuse ;  /* 0x0000000040407223 */ /* 0x180fe2000001080b */
        /* <DEDUP_REMOVED lines=26> */
[----:B------:R-:W-:-:S02]  /*c020*/  FFMA.FTZ R117, R117, R0, -R11 ;  /* 0x0000000075757223 */ /* 0x000fc4000001080b */
[----:B------:R-:W0:Y:S02]  /*c030*/  SHFL.BFLY PT, R11, R10, 0x2, 0x1f ;  /* 0x0c401f000a0b7f89 */ /* 0x000e2400000e0000 */
[----:B0-----:R-:W-:-:S05]  /*c040*/  FMNMX.FTZ R10, R10, R11, !PT ;  /* 0x0000000b0a0a7209 */ /* 0x001fca0007810000 */
[----:B------:R-:W0:Y:S02]  /*c050*/  SHFL.BFLY PT, R11, R10, 0x1, 0x1f ;  /* 0x0c201f000a0b7f89 */ /* 0x000e2400000e0000 */
[----:B0-----:R-:W-:-:S05]  /*c060*/  FMNMX.FTZ R10, R10, R11, !PT ;  /* 0x0000000b0a0a7209 */ /* 0x001fca0007810000 */
[----:B------:R-:W-:-:S04]  /*c070*/  FMUL.FTZ R11, R10, R0 ;  /* 0x000000000a0b7220 */ /* 0x000fc80000410000 */
        /* <DEDUP_REMOVED lines=47> */
[----:B------:R-:W-:Y:S01]  /*c370*/  FFMA.FTZ R119, R119, R0, -R11 ;  /* 0x0000000077777223 */ /* 0x000fe2000001080b */
[----:B------:R-:W-:-:S05]  /*c380*/  VIADD R11, R2, 0x400 ;  /* 0x00000400020b7836 */ /* 0x000fca0000000000 */
[----:B------:R-:W-:-:S04]  /*c390*/  SHF.R.U32.HI R11, RZ, 0x4, R11 ;  /* 0x00000004ff0b7819 */ /* 0x000fc8000001160b */
[----:B------:R-:W-:-:S05]  /*c3a0*/  LOP3.LUT R11, R11, 0x3fff, RZ, 0xc0, !PT ;  /* 0x00003fff0b0b7812 */ /* 0x000fca00078ec0ff */
[----:B------:R-:W-:-:S04]  /*c3b0*/  IMAD R12, R7, 0x600, R11 ;  /* 0x00000600070c7824 */ /* 0x000fc800078e020b */
[----:B------:R-:W-:-:S05]  /*c3c0*/  VIADD R14, R12, 0x80 ;  /* 0x000000800c0e7836 */ /* 0x000fca0000000000 */
[----:B------:R-:W-:Y:S01]  /*c3d0*/  R2UR UR10, R14 ;  /* 0x000000000e0a72ca */ /* 0x000fe200000e0000 */
        /* <DEDUP_REMOVED lines=12> */
[----:B------:R-:W-:Y:S02]  /*c4a0*/  VIADD R14, R12, 0x400 ;  /* 0x000004000c0e7836 */ /* 0x000fe40000000000 */
[----:B--2---:R-:W-:-:S03]  /*c4b0*/  VIADD R11, R61, 0x1e800 ;  /* 0x0001e8003d0b7836 */ /* 0x004fc60000000000 */
[----:B------:R-:W-:Y:S01]  /*c4c0*/  R2UR UR42, R14 ;  /* 0x000000000e2a72ca */ /* 0x000fe200000e0000 */
[C---:B------:R-:W-:Y:S01]  /*c4d0*/  VIADD R14, R12.reuse, 0x480 ;  /* 0x000004800c0e7836 */ /* 0x040fe20000000000 */
[----:B------:R-:W-:Y:S02]  /*c4e0*/  SHF.R.U32.HI R11, RZ, 0x4, R11 ;  /* 0x00000004ff0b7819 */ /* 0x000fe4000001160b */
[----:B------:R-:W-:Y:S02]  /*c4f0*/  R2UR UR6, R12 ;  /* 0x000000000c0672ca */ /* 0x000fe400000e0000 */
[----:B------:R-:W-:Y:S01]  /*c500*/  R2UR UR46, R14 ;  /* 0x000000000e2e72ca */ /* 0x000fe200000e0000 */
[C---:B------:R-:W-:Y:S02]  /*c510*/  VIADD R14, R12.reuse, 0x500 ;  /* 0x000005000c0e7836 */ /* 0x040fe40000000000 */
[----:B------:R-:W-:Y:S01]  /*c520*/  VIADD R12, R12, 0x580 ;  /* 0x000005800c0c7836 */ /* 0x000fe20000000000 */
[----:B------:R-:W-:Y:S01]  /*c530*/  LOP3.LUT R11, R11, 0x3fff, RZ, 0xc0, !PT ;  /* 0x00003fff0b0b7812 */ /* 0x000fe200078ec0ff */
[----:B------:R-:W-:-:S03]  /*c540*/  IMAD.MOV.U32 R13, RZ, RZ, 0x40000040 ;  /* 0x40000040ff0d7424 */ /* 0x000fc600078e00ff */
[----:B------:R-:W-:Y:S02]  /*c550*/  R2UR UR54, R12 ;  /* 0x000000000c3672ca */ /* 0x000fe400000e0000 */
[----:B------:R-:W-:Y:S02]  /*c560*/  LOP3.LUT R12, R11, 0x10000, RZ, 0xfc, !PT ;  /* 0x000100000b0c7812 */ /* 0x000fe400078efcff */
[C---:B------:R-:W-:Y:S02]  /*c570*/  R2UR UR7, R13.reuse ;  /* 0x000000000d0772ca */ /* 0x040fe400000e0000 */
[----:B------:R-:W-:Y:S02]  /*c580*/  R2UR UR4, R12 ;  /* 0x000000000c0472ca */ /* 0x000fe400000e0000 */
[----:B------:R-:W-:Y:S01]  /*c590*/  R2UR UR5, R13 ;  /* 0x000000000d0572ca */ /* 0x000fe200000e0000 */
[----:B------:R-:W-:-:S12]  /*c5a0*/  WARPGROUP.ARRIVE ;  /* 0x00000000000079c5 */ /* 0x000fd80000000000 */
[----:B------:R-:W-:Y:S01]  /*c5b0*/  HGMMA.64x64x16.F32.BF16 R120, gdesc[UR4].tnspB, R120, gsb0 ;  /* 0x40e00000047879f0 */ /* 0x000fe20008001878 */
[----:B------:R-:W-:Y:S01]  /*c5c0*/  IMAD.MOV.U32 R15, RZ, RZ, 0x40000040 ;  /* 0x40000040ff0f7424 */ /* 0x000fe200078e00ff */
[----:B------:R-:W-:Y:S01]  /*c5d0*/  R2UR UR50, R14 ;  /* 0x000000000e3272ca */ /* 0x000fe200000e0000 */
[----:B------:R-:W-:-:S03]  /*c5e0*/  VIADD R14, R12, 0x2 ;  /* 0x000000020c0e7836 */ /* 0x000fc60000000000 */
[C---:B------:R-:W-:Y:S02]  /*c5f0*/  R2UR UR11, R15.reuse ;  /* 0x000000000f0b72ca */ /* 0x040fe400000e0000 */
[C---:B------:R-:W-:Y:S02]  /*c600*/  R2UR UR15, R15.reuse ;  /* 0x000000000f0f72ca */ /* 0x040fe400000e0000 */
[C---:B------:R-:W-:Y:S02]  /*c610*/  R2UR UR19, R15.reuse ;  /* 0x000000000f1372ca */ /* 0x040fe400000e0000 */
[C---:B------:R-:W-:Y:S02]  /*c620*/  R2UR UR23, R15.reuse ;  /* 0x000000000f1772ca */ /* 0x040fe400000e0000 */
[C---:B------:R-:W-:Y:S02]  /*c630*/  R2UR UR27, R15.reuse ;  /* 0x000000000f1b72ca */ /* 0x040fe400000e0000 */
[----:B------:R-:W-:-:S02]  /*c640*/  R2UR UR31, R15 ;  /* 0x000000000f1f72ca */ /* 0x000fc400000e0000 */
[C---:B------:R-:W-:Y:S02]  /*c650*/  R2UR UR35, R15.reuse ;  /* 0x000000000f2372ca */ /* 0x040fe400000e0000 */
[C---:B------:R-:W-:Y:S02]  /*c660*/  R2UR UR43, R15.reuse ;  /* 0x000000000f2b72ca */ /* 0x040fe400000e0000 */
[C---:B------:R-:W-:Y:S02]  /*c670*/  R2UR UR47, R15.reuse ;  /* 0x000000000f2f72ca */ /* 0x040fe400000e0000 */
[----:B------:R-:W-:Y:S01]  /*c680*/  R2UR UR51, R15 ;  /* 0x000000000f3372ca */ /* 0x000fe200000e0000 */
[----:B------:R-:W-:Y:S01]  /*c690*/  IMAD.MOV.U32 R15, RZ, RZ, 0x40000040 ;  /* 0x40000040ff0f7424 */ /* 0x000fe200078e00ff */
[----:B------:R-:W-:-:S04]  /*c6a0*/  R2UR UR8, R14 ;  /* 0x000000000e0872ca */ /* 0x000fc800000e0000 */
[----:B------:R-:W-:Y:S01]  /*c6b0*/  R2UR UR9, R15 ;  /* 0x000000000f0972ca */ /* 0x000fe200000e0000 */
[----:B------:R-:W-:Y:S02]  /*c6c0*/  WARPGROUP.DEPBAR.LE gsb0, 0x0 ;  /* 0x00008000000079c5 */ /* 0x000fe40000010000 */
[----:B------:R-:W-:-:S10]  /*c6d0*/  WARPGROUP.ARRIVE ;  /* 0x00000000000079c5 */ /* 0x000fd40000000000 */
[----:B------:R-:W-:Y:S01]  /*c6e0*/  HGMMA.64x64x16.F32.BF16 R120, gdesc[UR8].tnspB, R120, gsb0 ;  /* 0x40e00000087879f0 */ /* 0x000fe20008001878 */
[----:B------:R-:W-:Y:S02]  /*c6f0*/  VIADD R14, R12, 0x4 ;  /* 0x000000040c0e7836 */ /* 0x000fe40000000000 */
[----:B------:R-:W-:-:S03]  /*c700*/  IMAD.MOV.U32 R15, RZ, RZ, 0x40000040 ;  /* 0x40000040ff0f7424 */ /* 0x000fc600078e00ff */
[----:B------:R-:W-:Y:S02]  /*c710*/  R2UR UR12, R14 ;  /* 0x000000000e0c72ca */ /* 0x000fe400000e0000 */
        /* <DEDUP_REMOVED lines=25> */
[----:B------:R-:W-:Y:S01]  /*c8b0*/  IMAD.MOV.U32 R15, RZ, RZ, 0x40000040 ;  /* 0x40000040ff0f7424 */ /* 0x000fe200078e00ff */
[----:B------:R-:W-:-:S04]  /*c8c0*/  IADD3 R14, R12, 0x604, RZ ;  /* 0x000006040c0e7810 */ /* 0x000fc80007ffe0ff */
        /* <DEDUP_REMOVED lines=33> */
[----:B------:R-:W-:Y:S01]  /*cae0*/  R2UR UR55, R13 ;  /* 0x000000000d3772ca */ /* 0x000fe200000e0000 */
[----:B------:R-:W-:Y:S02]  /*caf0*/  VIADD R12, R12, 0xc06 ;  /* 0x00000c060c0c7836 */ /* 0x000fe40000000000 */
[----:B------:R-:W-:-:S03]  /*cb00*/  IMAD.MOV.U32 R13, RZ, RZ, 0x40000040 ;  /* 0x40000040ff0d7424 */ /* 0x000fc600078e00ff */
[----:B------:R-:W-:Y:S02]  /*cb10*/  R2UR UR52, R12 ;  /* 0x000000000c3472ca */ /* 0x000fe400000e0000 */
[----:B------:R-:W-:Y:S01]  /*cb20*/  R2UR UR53, R13 ;  /* 0x000000000d3572ca */ /* 0x000fe200000e0000 */
[----:B------:R-:W0:Y:S01]  /*cb30*/  S2R R61, SR_TID.X ;  /* 0x00000000003d7919 */ /* 0x000e220000002100 */
[----:B------:R-:W-:-:S04]  /*cb40*/  FADD.FTZ R5, -R10, R5 ;  /* 0x000000050a057221 */ /* 0x000fc80000010100 */
[----:B------:R-:W-:Y:S01]  /*cb50*/  FMUL.FTZ R5, R5, R0 ;  /* 0x0000000005057220 */ /* 0x000fe20000410000 */
[----:B------:R-:W-:Y:S02]  /*cb60*/  WARPGROUP.DEPBAR.LE gsb0, 0x0 ;  /* 0x00008000000079c5 */ /* 0x000fe40000010000 */
[----:B------:R-:W-:-:S06]  /*cb70*/  WARPGROUP.ARRIVE ;  /* 0x00000000000079c5 */ /* 0x000fcc0000000000 */
[----:B------:R-:W-:Y:S01]  /*cb80*/  HGMMA.64x64x16.F32.BF16 R120, gdesc[UR52].tnspB, R120, gsb0 ;  /* 0x40e00000347879f0 */ /* 0x000fe20008001878 */
[----:B------:R-:W-:Y:S01]  /*cb90*/  MUFU.EX2 R11, R5 ;  /* 0x00000005000b7308 */ /* 0x000fe20000000800 */
[----:B------:R-:W-:Y:S02]  /*cba0*/  F2FP.BF16.F32.PACK_AB R4, R25, R24 ;  /* 0x000000181904723e */ /* 0x000fe400000010ff */
[----:B0-----:R-:W-:-:S05]  /*cbb0*/  SHF.R.U32.HI R24, RZ, 0x7, R61 ;  /* 0x00000007ff187819 */ /* 0x001fca000001163d */
[----:B------:R-:W0:Y:S01]  /*cbc0*/  MUFU.EX2 R5, R26 ;  /* 0x0000001a00057308 */ /* 0x000e220000000800 */
[----:B------:R-:W-:-:S07]  /*cbd0*/  @!P1 IMAD R14, R152, 0x8, R2 ;  /* 0x00000008980e9824 */ /* 0x000fce00078e0202 */
[----:B------:R-:W1:Y:S08]  /*cbe0*/  MUFU.EX2 R27, R27 ;  /* 0x0000001b001b7308 */ /* 0x000e700000000800 */
[----:B------:R-:W-:Y:S08]  /*cbf0*/  MUFU.EX2 R30, R30 ;  /* 0x0000001e001e7308 */ /* 0x000ff00000000800 */
[----:B------:R-:W2:Y:S01]  /*cc00*/  MUFU.EX2 R31, R31 ;  /* 0x0000001f001f7308 */ /* 0x000ea20000000800 */
[----:B------:R-:W-:Y:S01]  /*cc10*/  @!P1 IMAD R13, R7, 0x8, R2 ;  /* 0x00000008070d9824 */ /* 0x000fe200078e0202 */
[----:B------:R-:W-:Y:S01]  /*cc20*/  ISETP.GE.U32.AND P2, PT, R61, 0x180, PT ;  /* 0x000001803d00780c */ /* 0x000fe20003f46070 */
[----:B------:R-:W-:-:S02]  /*cc30*/  VIADD R12, R24, 0x9 ;  /* 0x00000009180c7836 */ /* 0x000fc40000000000 */
[----:B0-----:R-:W-:Y:S01]  /*cc40*/  FFMA.FTZ R20, R11, R20, R5 ;  /* 0x000000140b147223 */ /* 0x001fe20000010005 */
[----:B------:R-:W-:Y:S01]  /*cc50*/  @!P1 VIADD R14, R14, 0x30840 ;  /* 0x000308400e0e9836 */ /* 0x000fe20000000000 */
[----:B------:R-:W3:Y:S01]  /*cc60*/  LDL R61, [R1+0x4] ;  /* 0x00000400013d7983 */ /* 0x000ee20000100800 */
[----:B------:R-:W-:Y:S01]  /*cc70*/  @!P1 VIADD R13, R13, 0x30860 ;  /* 0x000308600d0d9836 */ /* 0x000fe20000000000 */
[----:B------:R-:W-:Y:S02]  /*cc80*/  SEL R12, R12, 0x9, !P2 ;  /* 0x000000090c0c7807 */ /* 0x000fe40005000000 */
[----:B------:R-:W-:Y:S02]  /*cc90*/  @!P1 PRMT R14, RZ, 0x654, R14 ;  /* 0x00000654ff0e9816 */ /* 0x000fe4000000000e */
[----:B-1----:R-:W-:Y:S02]  /*cca0*/  F2FP.BF16.F32.PACK_AB R5, R27, R5 ;  /* 0x000000051b05723e */ /* 0x002fe400000010ff */
[----:B------:R-:W-:-:S02]  /*ccb0*/  @!P1 PRMT R13, RZ, 0x654, R13 ;  /* 0x00000654ff0d9816 */ /* 0x000fc4000000000d */
[----:B--2---:R-:W-:Y:S01]  /*ccc0*/  F2FP.BF16.F32.PACK_AB R7, R31, R30 ;  /* 0x0000001e1f07723e */ /* 0x004fe200000010ff */
[----:B------:R-:W-:Y:S02]  /*ccd0*/  WARPGROUP.DEPBAR.LE gsb0, 0x0 ;  /* 0x00008000000079c5 */ /* 0x000fe40000010000 */
[----:B------:R0:W-:Y:S06]  /*cce0*/  BAR.ARV R12, 0x100 ;  /* 0x0004000c0000751d */ /* 0x0001ec0000002000 */
[----:B------:R-:W-:Y:S01]  /*ccf0*/  @!P1 SYNCS.ARRIVE.TRANS64.RED.A1T0 RZ, [R14+URZ], RZ ;  /* 0x000000ff0eff99a7 */ /* 0x000fe2000810043f */
[----:B------:R1:W-:Y:S01]  /*cd00*/  @!P1 SYNCS.ARRIVE.TRANS64.RED.A1T0 RZ, [R13+URZ], RZ ;  /* 0x000000ff0dff99a7 */ /* 0x0003e2000810043f */
[----:B------:R2:W-:Y:S02]  /*cd10*/  STSM.16.M88.4 [R157+0x1e800], R4 ;  /* 0x01e800049d007844 */ /* 0x0005e40000000200 */
[----:B--2---:R2:W-:Y:S02]  /*cd20*/  MUFU.EX2 R6, R36 ;  /* 0x0000002400067308 */ /* 0x0045e40000000800 */
[----:B--2---:R-:W2:Y:S06]  /*cd30*/  LDL R36, [R1+0x48] ;  /* 0x0000480001247983 */ /* 0x004eac0000100800 */
[----:B------:R4:W-:Y:S02]  /*cd40*/  MUFU.EX2 R4, R33 ;  /* 0x0000002100047308 */ /* 0x0009e40000000800 */
[----:B----4-:R-:W4:Y:S06]  /*cd50*/  LDL R33, [R1+0x8] ;  /* 0x0000080001217983 */ /* 0x010f2c0000100800 */
[----:B------:R-:W5:Y:S01]  /*cd60*/  MUFU.EX2 R32, R32 ;  /* 0x0000002000207308 */ /* 0x000f620000000800 */
[----:B0-----:R-:W-:-:S07]  /*cd70*/  FADD.FTZ R12, R27, R20 ;  /* 0x000000141b0c7221 */ /* 0x001fce0000010000 */
[----:B------:R-:W0:Y:S01]  /*cd80*/  MUFU.EX2 R5, R34 ;  /* 0x0000002200057308 */ /* 0x000e220000000800 */
[----:B------:R-:W-:-:S07]  /*cd90*/  FADD.FTZ R12, R30, R12 ;  /* 0x0000000c1e0c7221 */ /* 0x000fce0000010000 */
[----:B------:R-:W0:Y:S01]  /*cda0*/  MUFU.EX2 R35, R35 ;  /* 0x0000002300237308 */ /* 0x000e220000000800 */
[----:B-----5:R-:W-:-:S07]  /*cdb0*/  FADD.FTZ R29, R32, R29 ;  /* 0x0000001d201d7221 */ /* 0x020fce0000010000 */
[----:B------:R-:W5:Y:S01]  /*cdc0*/  MUFU.EX2 R7, R37 ;  /* 0x0000002500077308 */ /* 0x000f620000000800 */
[----:B------:R-:W-:Y:S01]  /*cdd0*/  FADD.FTZ R12, R31, R12 ;  /* 0x0000000c1f0c7221 */ /* 0x000fe20000010000 */
[----:B------:R-:W-:-:S06]  /*cde0*/  FADD.FTZ R29, R4, R29 ;  /* 0x0000001d041d7221 */ /* 0x000fcc0000010000 */
[----:B------:R-:W5:Y:S08]  /*cdf0*/  MUFU.EX2 R38, R38 ;  /* 0x0000002600267308 */ /* 0x000f700000000800 */
[----:B-1----:R-:W1:Y:S01]  /*ce00*/  MUFU.EX2 R13, R40 ;  /* 0x00000028000d7308 */ /* 0x002e620000000800 */
[----:B0-----:R-:W-:Y:S01]  /*ce10*/  FADD.FTZ R12, R5, R12 ;  /* 0x0000000c050c7221 */ /* 0x001fe20000010000 */
[----:B------:R-:W-:-:S06]  /*ce20*/  FADD.FTZ R29, R6, R29 ;  /* 0x0000001d061d7221 */ /* 0x000fcc0000010000 */
[----:B------:R-:W0:Y:S01]  /*ce30*/  MUFU.EX2 R15, R41 ;  /* 0x00000029000f7308 */ /* 0x000e220000000800 */
[----:B------:R-:W-:Y:S01]  /*ce40*/  FADD.FTZ R12, R35, R12 ;  /* 0x0000000c230c7221 */ /* 0x000fe20000010000 */
[----:B-----5:R-:W-:-:S06]  /*ce50*/  FADD.FTZ R29, R7, R29 ;  /* 0x0000001d071d7221 */ /* 0x020fcc0000010000 */
[----:B------:R-:W5:Y:S01]  /*ce60*/  MUFU.EX2 R44, R44 ;  /* 0x0000002c002c7308 */ /* 0x000f620000000800 */
[----:B------:R-:W-:Y:S01]  /*ce70*/  F2FP.BF16.F32.PACK_AB R6, R7, R6 ;  /* 0x000000060706723e */ /* 0x000fe200000010ff */
[----:B------:R-:W-:Y:S01]  /*ce80*/  FADD.FTZ R7, R38, R12 ;  /* 0x0000000c26077221 */ /* 0x000fe20000010000 */
[----:B-1----:R-:W-:-:S05]  /*ce90*/  FADD.FTZ R12, R13, R29 ;  /* 0x0000001d0d0c7221 */ /* 0x002fca0000010000 */
[----:B------:R-:W1:Y:S01]  /*cea0*/  MUFU.EX2 R14, R45 ;  /* 0x0000002d000e7308 */ /* 0x000e620000000800 */
[----:B0-----:R-:W-:-:S07]  /*ceb0*/  FADD.FTZ R30, R15, R12 ;  /* 0x0000000c0f1e7221 */ /* 0x001fce0000010000 */
[----:B------:R-:W0:Y:S01]  /*cec0*/  MUFU.EX2 R48, R48 ;  /* 0x0000003000307308 */ /* 0x000e220000000800 */
[----:B------:R-:W-:Y:S01]  /*ced0*/  F2FP.BF16.F32.PACK_AB R12, R15, R13 ;  /* 0x0000000d0f0c723e */ /* 0x000fe200000010ff */
[----:B-----5:R-:W-:-:S06]  /*cee0*/  FADD.FTZ R15, R44, R30 ;  /* 0x0000001e2c0f7221 */ /* 0x020fcc0000010000 */
[----:B------:R-:W5:Y:S01]  /*cef0*/  MUFU.EX2 R24, R49 ;  /* 0x0000003100187308 */ /* 0x000f620000000800 */
[----:B-1----:R-:W-:-:S07]  /*cf00*/  FADD.FTZ R15, R14, R15 ;  /* 0x0000000f0e0f7221 */ /* 0x002fce0000010000 */
[----:B------:R-:W1:Y:S01]  /*cf10*/  MUFU.EX2 R52, R52 ;  /* 0x0000003400347308 */ /* 0x000e620000000800 */
[----:B0-----:R-:W-:-:S07]  /*cf20*/  FADD.FTZ R15, R48, R15 ;  /* 0x0000000f300f7221 */ /* 0x001fce0000010000 */
[----:B------:R-:W0:Y:S08]  /*cf30*/  MUFU.EX2 R26, R53 ;  /* 0x00000035001a7308 */ /* 0x000e300000000800 */
[----:B------:R-:W0:Y:S01]  /*cf40*/  MUFU.EX2 R39, R39 ;  /* 0x0000002700277308 */ /* 0x000e220000000800 */
[----:B-----5:R-:W-:-:S07]  /*cf50*/  FADD.FTZ R15, R24, R15 ;  /* 0x0000000f180f7221 */ /* 0x020fce0000010000 */
[----:B------:R-:W5:Y:S01]  /*cf60*/  MUFU.EX2 R56, R56 ;  /* 0x0000003800387308 */ /* 0x000f620000000800 */
[----:B-1----:R-:W-:-:S07]  /*cf70*/  FADD.FTZ R15, R52, R15 ;  /* 0x0000000f340f7221 */ /* 0x002fce0000010000 */
[----:B------:R-:W1:Y:S01]  /*cf80*/  MUFU.EX2 R28, R57 ;  /* 0x00000039001c7308 */ /* 0x000e620000000800 */
[----:B0-----:R-:W-:Y:S01]  /*cf90*/  FADD.FTZ R15, R26, R15 ;  /* 0x0000000f1a0f7221 */ /* 0x001fe20000010000 */
[----:B------:R-:W-:Y:S01]  /*cfa0*/  FADD.FTZ R29, R39, R7 ;  /* 0x00000007271d7221 */ /* 0x000fe20000010000 */
[----:B------:R-:W-:Y:S02]  /*cfb0*/  F2FP.BF16.F32.PACK_AB R4, R4, R32 ;  /* 0x000000200404723e */ /* 0x000fe400000010ff */
[----:B------:R-:W-:Y:S01]  /*cfc0*/  F2FP.BF16.F32.PACK_AB R5, R35, R5 ;  /* 0x000000052305723e */ /* 0x000fe200000010ff */
[----:B------:R-:W3:Y:S01]  /*cfd0*/  LDL R32, [R1+0x50] ;  /* 0x0000500001207983 */ /* 0x000ee20000100800 */
[----:B------:R-:W-:Y:S01]  /*cfe0*/  F2FP.BF16.F32.PACK_AB R7, R39, R38 ;  /* 0x000000262707723e */ /* 0x000fe200000010ff */
[----:B-----5:R-:W-:-:S04]  /*cff0*/  FADD.FTZ R15, R56, R15 ;  /* 0x0000000f380f7221 */ /* 0x020fc80000010000 */
[C---:B-1----:R-:W-:Y:S01]  /*d000*/  FADD.FTZ R15, R28.reuse, R15 ;  /* 0x0000000f1c0f7221 */ /* 0x042fe20000010000 */
[----:B------:R-:W0:Y:S08]  /*d010*/  MUFU.EX2 R42, R42 ;  /* 0x0000002a002a7308 */ /* 0x000e300000000800 */
[----:B------:R-:W1:Y:S01]  /*d020*/  MUFU.EX2 R43, R43 ;  /* 0x0000002b002b7308 */ /* 0x000e620000000800 */
[----:B--2---:R2:W-:Y:S02]  /*d030*/  STSM.16.M88.4 [R36], R4 ;  /* 0x0000000424007844 */ /* 0x0045e40000000200 */
[----:B--2---:R-:W-:-:S02]  /*d040*/  F2FP.BF16.F32.PACK_AB R4, R28, R56 ;  /* 0x000000381c04723e */ /* 0x004fc400000010ff */
[----:B------:R-:W2:Y:S03]  /*d050*/  LDL R28, [R1+0x4c] ;  /* 0x00004c00011c7983 */ /* 0x000ea60000100800 */
[----:B------:R-:W5:Y:S01]  /*d060*/  MUFU.EX2 R46, R46 ;  /* 0x0000002e002e7308 */ /* 0x000f620000000800 */
[----:B0-----:R-:W-:-:S07]  /*d070*/  FADD.FTZ R13, R42, R29 ;  /* 0x0000001d2a0d7221 */ /* 0x001fce0000010000 */
[----:B------:R-:W0:Y:S01]  /*d080*/  MUFU.EX2 R47, R47 ;  /* 0x0000002f002f7308 */ /* 0x000e220000000800 */
[----:B-1----:R-:W-:-:S07]  /*d090*/  FADD.FTZ R13, R43, R13 ;  /* 0x0000000d2b0d7221 */ /* 0x002fce0000010000 */
[----:B------:R-:W1:Y:S01]  /*d0a0*/  MUFU.EX2 R25, R50 ;  /* 0x0000003200197308 */ /* 0x000e620000000800 */
[----:B-----5:R-:W-:-:S07]  /*d0b0*/  FADD.FTZ R13, R46, R13 ;  /* 0x0000000d2e0d7221 */ /* 0x020fce0000010000 */
        /* <DEDUP_REMOVED lines=8> */
[----:B------:R-:W0:Y:S08]  /*d140*/  MUFU.EX2 R60, R60 ;  /* 0x0000003c003c7308 */ /* 0x000e300000000800 */
[----:B------:R-:W4:Y:S01]  /*d150*/  MUFU.EX2 R59, R59 ;  /* 0x0000003b003b7308 */ /* 0x000f220000000800 */
[----:B-1----:R-:W-:-:S07]  /*d160*/  FADD.FTZ R13, R55, R13 ;  /* 0x0000000d370d7221 */ /* 0x002fce0000010000 */
[----:B------:R-:W1:Y:S08]  /*d170*/  MUFU.EX2 R21, R21 ;  /* 0x0000001500157308 */ /* 0x000e700000000800 */
[----:B------:R-:W1:Y:S01]  /*d180*/  MUFU.EX2 R62, R62 ;  /* 0x0000003e003e7308 */ /* 0x000e620000000800 */
[----:B-----5:R-:W-:-:S07]  /*d190*/  FADD.FTZ R13, R58, R13 ;  /* 0x0000000d3a0d7221 */ /* 0x020fce0000010000 */
[----:B------:R-:W5:Y:S08]  /*d1a0*/  MUFU.EX2 R64, R64 ;  /* 0x0000004000407308 */ /* 0x000f700000000800 */
[----:B------:R-:W5:Y:S01]  /*d1b0*/  MUFU.EX2 R63, R63 ;  /* 0x0000003f003f7308 */ /* 0x000f620000000800 */
[----:B0-----:R-:W-:Y:S01]  /*d1c0*/  FADD.FTZ R30, R60, R15 ;  /* 0x0000000f3c1e7221 */ /* 0x001fe20000010000 */
[----:B----4-:R-:W-:-:S06]  /*d1d0*/  FADD.FTZ R15, R59, R13 ;  /* 0x0000000d3b0f7221 */ /* 0x010fcc0000010000 */
[----:B------:R-:W0:Y:S08]  /*d1e0*/  MUFU.EX2 R20, R65 ;  /* 0x0000004100147308 */ /* 0x000e300000000800 */
[----:B------:R-:W4:Y:S01]  /*d1f0*/  MUFU.EX2 R66, R66 ;  /* 0x0000004200427308 */ /* 0x000f220000000800 */
[----:B-1----:R-:W-:Y:S01]  /*d200*/  FADD.FTZ R30, R21, R30 ;  /* 0x0000001e151e7221 */ /* 0x002fe20000010000 */
[----:B------:R-:W-:-:S06]  /*d210*/  FADD.FTZ R31, R62, R15 ;  /* 0x0000000f3e1f7221 */ /* 0x000fcc0000010000 */
[----:B------:R-:W1:Y:S08]  /*d220*/  MUFU.EX2 R68, R68 ;  /* 0x0000004400447308 */ /* 0x000e700000000800 */
[----:B------:R-:W3:Y:S01]  /*d230*/  MUFU.EX2 R67, R67 ;  /* 0x0000004300437308 */ /* 0x000ee20000000800 */
[----:B-----5:R-:W-:Y:S01]  /*d240*/  FADD.FTZ R30, R64, R30 ;  /* 0x0000001e401e7221 */ /* 0x020fe20000010000 */
[----:B------:R-:W-:-:S06]  /*d250*/  FADD.FTZ R31, R63, R31 ;  /* 0x0000001f3f1f7221 */ /* 0x000fcc0000010000 */
[----:B------:R-:W5:Y:S08]  /*d260*/  MUFU.EX2 R69, R69 ;  /* 0x0000004500457308 */ /* 0x000f700000000800 */
[----:B------:R-:W5:Y:S01]  /*d270*/  MUFU.EX2 R70, R70 ;  /* 0x0000004600467308 */ /* 0x000f620000000800 */
[----:B0-----:R-:W-:Y:S01]  /*d280*/  FADD.FTZ R30, R20, R30 ;  /* 0x0000001e141e7221 */ /* 0x001fe20000010000 */
[----:B----4-:R-:W-:-:S06]  /*d290*/  FADD.FTZ R31, R66, R31 ;  /* 0x0000001f421f7221 */ /* 0x010fcc0000010000 */
[----:B------:R-:W0:Y:S08]  /*d2a0*/  MUFU.EX2 R72, R72 ;  /* 0x0000004800487308 */ /* 0x000e300000000800 */
[----:B------:R-:W4:Y:S01]  /*d2b0*/  MUFU.EX2 R71, R71 ;  /* 0x0000004700477308 */ /* 0x000f220000000800 */
[----:B-1----:R-:W-:Y:S01]  /*d2c0*/  FADD.FTZ R30, R68, R30 ;  /* 0x0000001e441e7221 */ /* 0x002fe20000010000 */
[----:B---3--:R-:W-:-:S06]  /*d2d0*/  FADD.FTZ R31, R67, R31 ;  /* 0x0000001f431f7221 */ /* 0x008fcc0000010000 */
        /* <DEDUP_REMOVED lines=12> */
[----:B------:R-:W-:Y:S01]  /*d3a0*/  MUFU.EX2 R80, R80 ;  /* 0x0000005000507308 */ /* 0x000fe20000000800 */
[----:B------:R-:W-:-:S07]  /*d3b0*/  F2FP.BF16.F32.PACK_AB R13, R43, R42 ;  /* 0x0000002a2b0d723e */ /* 0x000fce00000010ff */
[----:B------:R-:W1:Y:S01]  /*d3c0*/  MUFU.EX2 R79, R79 ;  /* 0x0000004f004f7308 */ /* 0x000e620000000800 */
[----:B------:R-:W-:Y:S02]  /*d3d0*/  F2FP.BF16.F32.PACK_AB R14, R14, R44 ;  /* 0x0000002c0e0e723e */ /* 0x000fe400000010ff */
[----:B------:R-:W-:-:S05]  /*d3e0*/  F2FP.BF16.F32.PACK_AB R15, R47, R46 ;  /* 0x0000002e2f0f723e */ /* 0x000fca00000010ff */
[----:B------:R-:W3:Y:S01]  /*d3f0*/  MUFU.EX2 R81, R81 ;  /* 0x0000005100517308 */ /* 0x000ee20000000800 */
[----:B-----5:R-:W-:Y:S01]  /*d400*/  FADD.FTZ R30, R76, R30 ;  /* 0x0000001e4c1e7221 */ /* 0x020fe20000010000 */
[----:B------:R-:W-:-:S06]  /*d410*/  FADD.FTZ R31, R75, R31 ;  /* 0x0000001f4b1f7221 */ /* 0x000fcc0000010000 */
[----:B------:R-:W5:Y:S01]  /*d420*/  MUFU.EX2 R82, R82 ;  /* 0x0000005200527308 */ /* 0x000f620000000800 */
[----:B------:R-:W-:Y:S01]  /*d430*/  F2FP.BF16.F32.PACK_AB R24, R24, R48 ;  /* 0x000000301818723e */ /* 0x000fe200000010ff */
[----:B------:R0:W-:Y:S01]  /*d440*/  STSM.16.M88.4 [R33], R12 ;  /* 0x0000000c21007844 */ /* 0x0001e20000000200 */
[----:B------:R-:W-:Y:S02]  /*d450*/  F2FP.BF16.F32.PACK_AB R25, R51, R25 ;  /* 0x000000193319723e */ /* 0x000fe400000010ff */
[----:B------:R-:W-:-:S03]  /*d460*/  F2FP.BF16.F32.PACK_AB R26, R26, R52 ;  /* 0x000000341a1a723e */ /* 0x000fc600000010ff */
[----:B------:R-:W5:Y:S01]  /*d470*/  MUFU.EX2 R84, R84 ;  /* 0x0000005400547308 */ /* 0x000f620000000800 */
[----:B------:R-:W-:-:S07]  /*d480*/  F2FP.BF16.F32.PACK_AB R27, R55, R27 ;  /* 0x0000001b371b723e */ /* 0x000fce00000010ff */
[----:B------:R-:W5:Y:S01]  /*d490*/  MUFU.EX2 R83, R83 ;  /* 0x0000005300537308 */ /* 0x000f620000000800 */
[----:B0-----:R-:W-:Y:S01]  /*d4a0*/  FADD.FTZ R13, R77, R30 ;  /* 0x0000001e4d0d7221 */ /* 0x001fe20000010000 */
[----:B----4-:R-:W-:Y:S01]  /*d4b0*/  FADD.FTZ R14, R78, R31 ;  /* 0x0000001f4e0e7221 */ /* 0x010fe20000010000 */
[----:B------:R0:W-:Y:S05]  /*d4c0*/  STSM.16.M88.4 [R61], R24 ;  /* 0x000000183d007844 */ /* 0x0001ea0000000200 */
[----:B------:R-:W4:Y:S01]  /*d4d0*/  MUFU.EX2 R85, R85 ;  /* 0x0000005500557308 */ /* 0x000f220000000800 */
[----:B-1----:R-:W-:-:S07]  /*d4e0*/  FADD.FTZ R15, R79, R14 ;  /* 0x0000000e4f0f7221 */ /* 0x002fce0000010000 */
[----:B------:R-:W1:Y:S01]  /*d4f0*/  MUFU.EX2 R86, R86 ;  /* 0x0000005600567308 */ /* 0x000e620000000800 */
[----:B------:R-:W-:Y:S01]  /*d500*/  F2FP.BF16.F32.PACK_AB R6, R21, R60 ;  /* 0x0000003c1506723e */ /* 0x000fe200000010ff */
[----:B0-----:R-:W-:-:S06]  /*d510*/  FADD.FTZ R24, R80, R13 ;  /* 0x0000000d50187221 */ /* 0x001fcc0000010000 */
[----:B------:R-:W0:Y:S01]  /*d520*/  MUFU.EX2 R88, R88 ;  /* 0x0000005800587308 */ /* 0x000e220000000800 */
[----:B------:R-:W-:Y:S01]  /*d530*/  F2FP.BF16.F32.PACK_AB R12, R20, R64 ;  /* 0x00000040140c723e */ /* 0x000fe200000010ff */
[----:B---3--:R-:W-:Y:S01]  /*d540*/  FADD.FTZ R21, R81, R24 ;  /* 0x0000001851157221 */ /* 0x008fe20000010000 */
[----:B-----5:R-:W-:-:S05]  /*d550*/  FADD.FTZ R20, R82, R15 ;  /* 0x0000000f52147221 */ /* 0x020fca0000010000 */
[----:B------:R-:W3:Y:S01]  /*d560*/  MUFU.EX2 R87, R87 ;  /* 0x0000005700577308 */ /* 0x000ee20000000800 */
[----:B------:R-:W-:Y:S01]  /*d570*/  FADD.FTZ R24, R84, R21 ;  /* 0x0000001554187221 */ /* 0x000fe20000010000 */
[----:B------:R-:W-:-:S06]  /*d580*/  FADD.FTZ R21, R83, R20 ;  /* 0x0000001453157221 */ /* 0x000fcc0000010000 */
[----:B------:R-:W5:Y:S08]  /*d590*/  MUFU.EX2 R89, R89 ;  /* 0x0000005900597308 */ /* 0x000f700000000800 */
[----:B------:R-:W2:Y:S01]  /*d5a0*/  MUFU.EX2 R90, R90 ;  /* 0x0000005a005a7308 */ /* 0x000ea20000000800 */
[----:B----4-:R-:W-:Y:S01]  /*d5b0*/  FADD.FTZ R25, R85, R24 ;  /* 0x0000001855197221 */ /* 0x010fe20000010000 */
[----:B-1----:R-:W-:-:S06]  /*d5c0*/  FADD.FTZ R20, R86, R21 ;  /* 0x0000001556147221 */ /* 0x002fcc0000010000 */
[----:B------:R-:W1:Y:S01]  /*d5d0*/  MUFU.EX2 R92, R92 ;  /* 0x0000005c005c7308 */ /* 0x000e620000000800 */
[----:B------:R-:W-:-:S07]  /*d5e0*/  F2FP.BF16.F32.PACK_AB R5, R59, R58 ;  /* 0x0000003a3b05723e */ /* 0x000fce00000010ff */
[----:B------:R-:W4:Y:S01]  /*d5f0*/  MUFU.EX2 R29, R91 ;  /* 0x0000005b001d7308 */ /* 0x000f220000000800 */
[----:B------:R-:W-:Y:S01]  /*d600*/  F2FP.BF16.F32.PACK_AB R7, R63, R62 ;  /* 0x0000003e3f07723e */ /* 0x000fe200000010ff */
[----:B0-----:R-:W-:-:S06]  /*d610*/  FADD.FTZ R26, R88, R25 ;  /* 0x00000019581a7221 */ /* 0x001fcc0000010000 */
[----:B------:R-:W0:Y:S01]  /*d620*/  MUFU.EX2 R93, R93 ;  /* 0x0000005d005d7308 */ /* 0x000e220000000800 */
[----:B---3--:R-:W-:-:S07]  /*d630*/  FADD.FTZ R21, R87, R20 ;  /* 0x0000001457157221 */ /* 0x008fce0000010000 */
[----:B------:R-:W3:Y:S01]  /*d640*/  MUFU.EX2 R91, R94 ;  /* 0x0000005e005b7308 */ /* 0x000ee20000000800 */
[----:B------:R2:W-:Y:S01]  /*d650*/  STSM.16.M88.4 [R157+0x24800], R4 ;  /* 0x024800049d007844 */ /* 0x0005e20000000200 */
[----:B-----5:R-:W-:-:S06]  /*d660*/  FADD.FTZ R27, R89, R26 ;  /* 0x0000001a591b7221 */ /* 0x020fcc0000010000 */
[----:B------:R-:W5:Y:S08]  /*d670*/  MUFU.EX2 R96, R96 ;  /* 0x0000006000607308 */ /* 0x000f700000000800 */
[----:B------:R-:W5:Y:S01]  /*d680*/  MUFU.EX2 R95, R95 ;  /* 0x0000005f005f7308 */ /* 0x000f620000000800 */
[----:B--2---:R-:W-:Y:S01]  /*d690*/  FADD.FTZ R4, R90, R21 ;  /* 0x000000155a047221 */ /* 0x004fe20000010000 */
[----:B-1----:R-:W-:-:S06]  /*d6a0*/  FADD.FTZ R6, R92, R27 ;  /* 0x0000001b5c067221 */ /* 0x002fcc0000010000 */
[----:B------:R-:W1:Y:S01]  /*d6b0*/  MUFU.EX2 R98, R98 ;  /* 0x0000006200627308 */ /* 0x000e620000000800 */
[----:B----4-:R-:W-:Y:S01]  /*d6c0*/  FADD.FTZ R4, R29, R4 ;  /* 0x000000041d047221 */ /* 0x010fe20000010000 */
[----:B0-----:R-:W-:-:S06]  /*d6d0*/  FADD.FTZ R5, R93, R6 ;  /* 0x000000065d057221 */ /* 0x001fcc0000010000 */
[----:B------:R-:W0:Y:S01]  /*d6e0*/  MUFU.EX2 R97, R97 ;  /* 0x0000006100617308 */ /* 0x000e220000000800 */
[----:B---3--:R-:W-:-:S07]  /*d6f0*/  FADD.FTZ R4, R91, R4 ;  /* 0x000000045b047221 */ /* 0x008fce0000010000 */
[----:B------:R-:W2:Y:S01]  /*d700*/  MUFU.EX2 R99, R99 ;  /* 0x0000006300637308 */ /* 0x000ea20000000800 */
[----:B-----5:R-:W-:Y:S01]  /*d710*/  FADD.FTZ R6, R96, R5 ;  /* 0x0000000560067221 */ /* 0x020fe20000010000 */
[----:B------:R-:W-:-:S06]  /*d720*/  FADD.FTZ R5, R95, R4 ;  /* 0x000000045f057221 */ /* 0x000fcc0000010000 */
[----:B------:R-:W3:Y:S08]  /*d730*/  MUFU.EX2 R100, R100 ;  /* 0x0000006400647308 */ /* 0x000ef00000000800 */
[----:B------:R-:W4:Y:S01]  /*d740*/  MUFU.EX2 R102, R102 ;  /* 0x0000006600667308 */ /* 0x000f220000000800 */
[----:B-1----:R-:W-:-:S07]  /*d750*/  FADD.FTZ R4, R98, R5 ;  /* 0x0000000562047221 */ /* 0x002fce0000010000 */
[----:B------:R-:W1:Y:S08]  /*d760*/  MUFU.EX2 R101, R101 ;  /* 0x0000006500657308 */ /* 0x000e700000000800 */
[----:B------:R-:W5:Y:S01]  /*d770*/  MUFU.EX2 R103, R103 ;  /* 0x0000006700677308 */ /* 0x000f620000000800 */
[----:B0-----:R-:W-:Y:S01]  /*d780*/  FADD.FTZ R7, R97, R6 ;  /* 0x0000000661077221 */ /* 0x001fe20000010000 */
[----:B--2---:R-:W-:-:S06]  /*d790*/  FADD.FTZ R5, R99, R4 ;  /* 0x0000000463057221 */ /* 0x004fcc0000010000 */
[----:B------:R-:W0:Y:S08]  /*d7a0*/  MUFU.EX2 R104, R104 ;  /* 0x0000006800687308 */ /* 0x000e300000000800 */
[----:B------:R-:W2:Y:S01]  /*d7b0*/  MUFU.EX2 R106, R106 ;  /* 0x0000006a006a7308 */ /* 0x000ea20000000800 */
[----:B---3--:R-:W-:Y:S01]  /*d7c0*/  FADD.FTZ R6, R100, R7 ;  /* 0x0000000764067221 */ /* 0x008fe20000010000 */
[----:B----4-:R-:W-:-:S06]  /*d7d0*/  FADD.FTZ R4, R102, R5 ;  /* 0x0000000566047221 */ /* 0x010fcc0000010000 */
[----:B------:R-:W3:Y:S08]  /*d7e0*/  MUFU.EX2 R105, R105 ;  /* 0x0000006900697308 */ /* 0x000ef00000000800 */
[----:B------:R-:W4:Y:S01]  /*d7f0*/  MUFU.EX2 R107, R107 ;  /* 0x0000006b006b7308 */ /* 0x000f220000000800 */
[----:B-1----:R-:W-:Y:S01]  /*d800*/  FADD.FTZ R7, R101, R6 ;  /* 0x0000000665077221 */ /* 0x002fe20000010000 */
[----:B-----5:R-:W-:-:S06]  /*d810*/  FADD.FTZ R5, R103, R4 ;  /* 0x0000000467057221 */ /* 0x020fcc0000010000 */
        /* <DEDUP_REMOVED lines=14> */
[----:B0-----:R-:W-:-:S07]  /*d900*/  FADD.FTZ R7, R109, R6 ;  /* 0x000000066d077221 */ /* 0x001fce0000010000 */
[----:B------:R-:W-:Y:S08]  /*d910*/  MUFU.EX2 R116, R116 ;  /* 0x0000007400747308 */ /* 0x000ff00000000800 */
[----:B------:R-:W0:Y:S08]  /*d920*/  MUFU.EX2 R117, R117 ;  /* 0x0000007500757308 */ /* 0x000e300000000800 */
[----:B------:R-:W-:Y:S08]  /*d930*/  MUFU.EX2 R118, R118 ;  /* 0x0000007600767308 */ /* 0x000ff00000000800 */
[----:B------:R-:W0:Y:S01]  /*d940*/  MUFU.EX2 R119, R119 ;  /* 0x0000007700777308 */ /* 0x000e220000000800 */
[----:B--2---:R-:W-:Y:S01]  /*d950*/  FADD.FTZ R5, R111, R4 ;  /* 0x000000046f057221 */ /* 0x004fe20000010000 */
[----:B------:R-:W-:Y:S01]  /*d960*/  F2FP.BF16.F32.PACK_AB R13, R67, R66 ;  /* 0x00000042430d723e */ /* 0x000fe200000010ff */
[----:B---3--:R-:W-:Y:S01]  /*d970*/  FADD.FTZ R6, R112, R7 ;  /* 0x0000000770067221 */ /* 0x008fe20000010000 */
[----:B------:R-:W-:Y:S01]  /*d980*/  F2FP.BF16.F32.PACK_AB R14, R69, R68 ;  /* 0x00000044450e723e */ /* 0x000fe200000010ff */
[----:B----4-:R-:W-:Y:S01]  /*d990*/  FADD.FTZ R5, R114, R5 ;  /* 0x0000000572057221 */ /* 0x010fe20000010000 */
        /* <DEDUP_REMOVED lines=9> */
[----:B------:R-:W-:Y:S02]  /*da30*/  F2FP.BF16.F32.PACK_AB R83, R87, R86 ;  /* 0x000000565753723e */ /* 0x000fe400000010ff */
[----:B------:R-:W-:Y:S02]  /*da40*/  F2FP.BF16.F32.PACK_AB R89, R29, R90 ;  /* 0x0000005a1d59723e */ /* 0x000fe400000010ff */
[----:B------:R-:W-:Y:S01]  /*da50*/  F2FP.BF16.F32.PACK_AB R96, R97, R96 ;  /* 0x000000606160723e */ /* 0x000fe200000010ff */
[----:B-1----:R-:W-:Y:S01]  /*da60*/  FADD.FTZ R7, R113, R6 ;  /* 0x0000000671077221 */ /* 0x002fe20000010000 */
[----:B------:R-:W-:-:S02]  /*da70*/  F2FP.BF16.F32.PACK_AB R90, R93, R92 ;  /* 0x0000005c5d5a723e */ /* 0x000fc400000010ff */
[----:B------:R-:W-:Y:S02]  /*da80*/  F2FP.BF16.F32.PACK_AB R91, R95, R91 ;  /* 0x0000005b5f5b723e */ /* 0x000fe400000010ff */
[----:B------:R-:W-:Y:S02]  /*da90*/  F2FP.BF16.F32.PACK_AB R97, R99, R98 ;  /* 0x000000626361723e */ /* 0x000fe400000010ff */
[----:B------:R-:W-:Y:S01]  /*daa0*/  F2FP.BF16.F32.PACK_AB R104, R105, R104 ;  /* 0x000000686968723e */ /* 0x000fe200000010ff */
[----:B------:R1:W-:Y:S01]  /*dab0*/  STSM.16.M88.4 [R32], R12 ;  /* 0x0000000c20007844 */ /* 0x0003e20000000200 */
[----:B------:R-:W-:Y:S01]  /*dac0*/  F2FP.BF16.F32.PACK_AB R98, R101, R100 ;  /* 0x000000646562723e */ /* 0x000fe200000010ff */
[----:B-----5:R-:W-:Y:S01]  /*dad0*/  FADD.FTZ R5, R115, R5 ;  /* 0x0000000573057221 */ /* 0x020fe20000010000 */
[----:B------:R-:W-:Y:S02]  /*dae0*/  F2FP.BF16.F32.PACK_AB R99, R103, R102 ;  /* 0x000000666763723e */ /* 0x000fe400000010ff */
[----:B------:R-:W-:-:S02]  /*daf0*/  F2FP.BF16.F32.PACK_AB R105, R107, R106 ;  /* 0x0000006a6b69723e */ /* 0x000fc400000010ff */
[----:B------:R-:W-:Y:S01]  /*db00*/  F2FP.BF16.F32.PACK_AB R112, R113, R112 ;  /* 0x000000707170723e */ /* 0x000fe200000010ff */
[----:B------:R1:W-:Y:S01]  /*db10*/  STSM.16.M88.4 [R33+0x6000], R24 ;  /* 0x0060001821007844 */ /* 0x0003e20000000200 */
[----:B------:R-:W-:Y:S02]  /*db20*/  F2FP.BF16.F32.PACK_AB R106, R109, R108 ;  /* 0x0000006c6d6a723e */ /* 0x000fe400000010ff */
[----:B------:R-:W-:Y:S02]  /*db30*/  F2FP.BF16.F32.PACK_AB R107, R111, R110 ;  /* 0x0000006e6f6b723e */ /* 0x000fe400000010ff */
[----:B------:R-:W-:Y:S01]  /*db40*/  F2FP.BF16.F32.PACK_AB R113, R115, R114 ;  /* 0x000000727371723e */ /* 0x000fe200000010ff */
[----:B------:R1:W-:Y:S01]  /*db50*/  STSM.16.M88.4 [R61+0x6000], R80 ;  /* 0x006000503d007844 */ /* 0x0003e20000000200 */
[----:B0-----:R-:W-:Y:S02]  /*db60*/  F2FP.BF16.F32.PACK_AB R114, R117, R116 ;  /* 0x000000747572723e */ /* 0x001fe400000010ff */
[----:B------:R-:W-:Y:S01]  /*db70*/  F2FP.BF16.F32.PACK_AB R115, R119, R118 ;  /* 0x000000767773723e */ /* 0x000fe200000010ff */
[----:B------:R1:W-:Y:S04]  /*db80*/  STSM.16.M88.4 [R157+0x2a800], R88 ;  /* 0x02a800589d007844 */ /* 0x0003e80000000200 */
[----:B------:R1:W-:Y:S04]  /*db90*/  STSM.16.M88.4 [R28], R96 ;  /* 0x000000601c007844 */ /* 0x0003e80000000200 */
[----:B------:R1:W-:Y:S04]  /*dba0*/  STSM.16.M88.4 [R33+0xc000], R104 ;  /* 0x00c0006821007844 */ /* 0x0003e80000000200 */
[----:B------:R1:W-:Y:S01]  /*dbb0*/  STSM.16.M88.4 [R61+0xc000], R112 ;  /* 0x00c000703d007844 */ /* 0x0003e20000000200 */
[----:B------:R-:W-:Y:S01]  /*dbc0*/  @!PT LDS RZ, [RZ] ;  /* 0x00000000fffff984 */ /* 0x000fe20000000800 */
[----:B------:R-:W-:Y:S01]  /*dbd0*/  @!PT LDS RZ, [RZ] ;  /* 0x00000000fffff984 */ /* 0x000fe20000000800 */
[----:B------:R-:W-:Y:S01]  /*dbe0*/  @!PT LDS RZ, [RZ] ;  /* 0x00000000fffff984 */ /* 0x000fe20000000800 */
[----:B------:R-:W-:Y:S01]  /*dbf0*/  @!PT LDS RZ, [RZ] ;  /* 0x00000000fffff984 */ /* 0x000fe20000000800 */
[----:B------:R0:W-:Y:S06]  /*dc00*/  MEMBAR.ALL.CTA ;  /* 0x0000000000007992 */ /* 0x0001ec0000008000 */
[----:B0-----:R-:W0:Y:S01]  /*dc10*/  FENCE.VIEW.ASYNC.S ;  /* 0x00000000000073c6 */ /* 0x001e220000000000 */
[----:B------:R-:W-:Y:S01]  /*dc20*/  ISETP.GT.AND P2, PT, R8, RZ, PT ;  /* 0x000000ff0800720c */ /* 0x000fe20003f44270 */
[----:B------:R-:W-:Y:S01]  /*dc30*/  FADD.FTZ R5, R118, R5 ;  /* 0x0000000576057221 */ /* 0x000fe20000010000 */
[----:B------:R-:W-:Y:S01]  /*dc40*/  FADD.FTZ R4, R116, R7 ;  /* 0x0000000774047221 */ /* 0x000fe20000010000 */
[-C--:B------:R-:W-:Y:S01]  /*dc50*/  FMUL.FTZ R120, R120, R9.reuse ;  /* 0x0000000978787220 */ /* 0x080fe20000410000 */
[-C--:B------:R-:W-:Y:S01]  /*dc60*/  FMUL.FTZ R121, R121, R9.reuse ;  /* 0x0000000979797220 */ /* 0x080fe20000410000 */
[----:B------:R-:W-:Y:S01]  /*dc70*/  FADD.FTZ R20, R119, R5 ;  /* 0x0000000577147221 */ /* 0x000fe20000010000 */
        /* <DEDUP_REMOVED lines=14> */
[----:B------:R-:W-:Y:S01]  /*dd60*/  FADD.FTZ R4, R117, R4 ;  /* 0x0000000475047221 */ /* 0x000fe20000010000 */
[----:B------:R-:W-:-:S02]  /*dd70*/  VIADD R8, R8, 0xffffffff ;  /* 0xffffffff08087836 */ /* 0x000fc40000000000 */
        /* <DEDUP_REMOVED lines=16> */
[----:B------:R-:W-:-:S02]  /*de80*/  IMAD.MOV.U32 R9, RZ, RZ, R156 ;  /* 0x000000ffff097224 */ /* 0x000fc400078e009c */
[----:B------:R-:W-:Y:S02]  /*de90*/  IMAD.MOV.U32 R7, RZ, RZ, R152 ;  /* 0x000000ffff077224 */ /* 0x000fe400078e0098 */
[----:B------:R-:W-:Y:S02]  /*dea0*/  IMAD.MOV.U32 R5, RZ, RZ, R10 ;  /* 0x000000ffff057224 */ /* 0x000fe400078e000a */
[----:B------:R-:W-:Y:S01]  /*deb0*/  IMAD.MOV.U32 R6, RZ, RZ, R3 ;  /* 0x000000ffff067224 */ /* 0x000fe200078e0003 */
[----:B0-----:R-:W-:Y:S01]  /*dec0*/  NOP ;  /* 0x0000000000007918 */ /* 0x001fe20000000000 */
[----:B-1----:R-:W-:Y:S05]  /*ded0*/  @P2 BRA `(.L_x_503) ;  /* 0xffffffd000842947 */ /* 0x002fea000383ffff */
.L_x_492:
[----:B------:R-:W-:Y:S05]  /*dee0*/  WARPSYNC.ALL ;  /* 0x0000000000007948 */ /* 0x000fea0003800000 */
[----:B------:R-:W-:Y:S06]  /*def0*/  BAR.ARV 0x8, 0x200 ;  /* 0x0208000000007b1d */ /* 0x000fec0000002000 */
[----:B------:R-:W-:Y:S05]  /*df00*/  @!P0 BRA `(.L_x_504) ;  /* 0x0000000000048947 */ /* 0x000fea0003800000 */
[----:B------:R-:W-:Y:S01]  /*df10*/  BPT.TRAP 0x1 ;  /* 0x000000040000795c */ /* 0x000fe20000300000 */
.L_x_504:
[----:B------:R-:W-:Y:S01]  /*df20*/  IMAD R12, R152, 0x8, R2 ;  /* 0x00000008980c7824 */ /* 0x000fe200078e0202 */
[----:B------:R-:W-:-:S04]  /*df30*/  SHF.L.U32 R5, R156, 0x1f, RZ ;  /* 0x0000001f9c057819 */ /* 0x000fc800000006ff */
[----:B------:R0:W1:Y:S01]  /*df40*/  SYNCS.PHASECHK.TRANS64.TRYWAIT P2, [R12+URZ+0x30850], R5 ;  /* 0x030850050c0075a7 */ /* 0x000062000804017f */
[----:B------:R-:W-:Y:S05]  /*df50*/  @!P0 BRA `(.L_x_505) ;  /* 0x0000000000048947 */ /* 0x000fea0003800000 */
[----:B------:R-:W-:Y:S01]  /*df60*/  BPT.TRAP 0x1 ;  /* 0x000000040000795c */ /* 0x000fe20000300000 */
.L_x_505:
[----:B------:R-:W2:Y:S01]  /*df70*/  LDL.LU R6, [R1+0x38] ;  /* 0x0000380001067983 */ /* 0x000ea20000300800 */
[----:B------:R-:W-:-:S05]  /*df80*/  VIADD R2, R2, 0x400 ;  /* 0x0000040002027836 */ /* 0x000fca0000000000 */
[----:B------:R-:W-:-:S04]  /*df90*/  SHF.R.U32.HI R2, RZ, 0x4, R2 ;  /* 0x00000004ff027819 */ /* 0x000fc80000011602 */
[----:B------:R-:W-:Y:S01]  /*dfa0*/  LOP3.LUT R9, R2, 0x3fff, RZ, 0xc0, !PT ;  /* 0x00003fff02097812 */ /* 0x000fe200078ec0ff */
[----:B--2---:R-:W-:-:S05]  /*dfb0*/  VIADD R6, R6, 0x1e800 ;  /* 0x0001e80006067836 */ /* 0x004fca0000000000 */
[----:B------:R-:W-:-:S04]  /*dfc0*/  SHF.R.U32.HI R6, RZ, 0x4, R6 ;  /* 0x00000004ff067819 */ /* 0x000fc80000011606 */
[----:B------:R-:W-:Y:S01]  /*dfd0*/  LOP3.LUT R6, R6, 0x3fff, RZ, 0xc0, !PT ;  /* 0x00003fff06067812 */ /* 0x000fe200078ec0ff */
[----:B-1----:R-:W-:Y:S06]  /*dfe0*/  @P2 BRA `(.L_x_506) ;  /* 0x0000000000082947 */ /* 0x002fec0003800000 */
[----:B------:R-:W1:Y:S02]  /*dff0*/  SYNCS.PHASECHK.TRANS64.TRYWAIT P0, [R12+URZ+0x30850], R5 ;  /* 0x030850050c0075a7 */ /* 0x000e64000800017f */
[----:B-1----:R-:W-:Y:S05]  /*e000*/  @!P0 BRA `(.L_x_507) ;  /* 0x0000008c00d08947 */ /* 0x002fea0003800000 */
.L_x_506:
[----:B------:R-:W-:Y:S01]  /*e010*/  IMAD R8, R152, 0x600, R9 ;  /* 0x0000060098087824 */ /* 0x000fe200078e0209 */
[----:B------:R-:W-:Y:S01]  /*e020*/  LOP3.LUT R6, R6, 0x10000, RZ, 0xfc, !PT ;  /* 0x0001000006067812 */ /* 0x000fe200078efcff */
[----:B------:R-:W-:Y:S01]  /*e030*/  IMAD.MOV.U32 R7, RZ, RZ, 0x40000040 ;  /* 0x40000040ff077424 */ /* 0x000fe200078e00ff */
[----:B------:R-:W2:Y:S01]  /*e040*/  LDL.LU R21, [R1+0x5c] ;  /* 0x00005c0001157983 */ /* 0x000ea20000300800 */
[----:B------:R-:W-:Y:S01]  /*e050*/  IMAD.MOV.U32 R9, RZ, RZ, 0x40000040 ;  /* 0x40000040ff097424 */ /* 0x000fe200078e00ff */
[----:B------:R-:W-:Y:S05]  /*e060*/  WARPSYNC.ALL ;  /* 0x0000000000007948 */ /* 0x000fea0003800000 */
[C---:B------:R-:W-:Y:S01]  /*e070*/  R2UR UR4, R6.reuse ;  /* 0x00000000060472ca */ /* 0x040fe200000e0000 */
[----:B------:R-:W-:Y:S01]  /*e080*/  WARPGROUP.ARRIVE ;  /* 0x00000000000079c5 */ /* 0x000fe20000000000 */
[----:B------:R-:W-:Y:S01]  /*e090*/  R2UR UR5, R7 ;  /* 0x00000000070572ca */ /* 0x000fe200000e0000 */
[----:B------:R-:W-:Y:S01]  /*e0a0*/  VIADD R24, R6, 0x2 ;  /* 0x0000000206187836 */ /* 0x000fe20000000000 */
[C---:B------:R-:W-:Y:S01]  /*e0b0*/  R2UR UR6, R8.reuse ;  /* 0x00000000080672ca */ /* 0x040fe200000e0000 */
[----:B------:R-:W-:Y:S01]  /*e0c0*/  VIADD R14, R8, 0x80 ;  /* 0x00000080080e7836 */ /* 0x000fe20000000000 */
[----:B------:R-:W-:Y:S01]  /*e0d0*/  R2UR UR7, R9 ;  /* 0x00000000090772ca */ /* 0x000fe200000e0000 */
[----:B------:R-:W-:Y:S01]  /*e0e0*/  IMAD.MOV.U32 R25, RZ, RZ, 0x40000040 ;  /* 0x40000040ff197424 */ /* 0x000fe200078e00ff */
[----:B------:R-:W3:Y:S01]  /*e0f0*/  SHFL.BFLY PT, R11, R20, 0x2, 0x1f ;  /* 0x0c401f00140b7f89 */ /* 0x000ee200000e0000 */
[----:B------:R-:W-:-:S02]  /*e100*/  IMAD.MOV.U32 R15, RZ, RZ, 0x40000040 ;  /* 0x40000040ff0f7424 */ /* 0x000fc400078e00ff */
[----:B------:R-:W-:Y:S01]  /*e110*/  IMAD.MOV.U32 R7, RZ, RZ, 0x40000040 ;  /* 0x40000040ff077424 */ /* 0x000fe200078e00ff */
[----:B01----:R-:W0:Y:S01]  /*e120*/  SHFL.BFLY PT, R5, R4, 0x2, 0x1f ;  /* 0x0c401f0004057f89 */ /* 0x003e2200000e0000 */
[----:B------:R-:W-:Y:S02]  /*e130*/  IMAD.MOV.U32 R9, RZ, RZ, 0x40000040 ;  /* 0x40000040ff097424 */ /* 0x000fe400078e00ff */
[----:B------:R-:W-:Y:S02]  /*e140*/  IMAD.MOV.U32 R27, RZ, RZ, RZ ;  /* 0x000000ffff1b7224 */ /* 0x000fe400078e00ff */
[----:B------:R-:W-:Y:S02]  /*e150*/  VIADD R152, R152, 0x1 ;  /* 0x0000000198987836 */ /* 0x000fe40000000000 */
[----:B------:R-:W-:Y:S01]  /*e160*/  HGMMA.64x64x16.F32.BF16 R120, gdesc[UR4].tnspB, R120, gsb0 ;  /* 0x40e00000047879f0 */ /* 0x000fe20008001878 */
[----:B------:R-:W-:Y:S01]  /*e170*/  R2UR UR4, R24 ;  /* 0x00000000180472ca */ /* 0x000fe200000e0000 */
[----:B------:R-:W-:Y:S01]  /*e180*/  VIADD R24, R6, 0x4 ;  /* 0x0000000406187836 */ /* 0x000fe20000000000 */
[----:B------:R-:W-:Y:S01]  /*e190*/  R2UR UR5, R25 ;  /* 0x00000000190572ca */ /* 0x000fe200000e0000 */
[----:B------:R-:W-:Y:S01]  /*e1a0*/  IMAD.MOV.U32 R25, RZ, RZ, 0x40000040 ;  /* 0x40000040ff197424 */ /* 0x000fe200078e00ff */
[----:B------:R-:W-:Y:S01]  /*e1b0*/  R2UR UR6, R14 ;  /* 0x000000000e0672ca */ /* 0x000fe200000e0000 */
[----:B------:R-:W-:Y:S01]  /*e1c0*/  VIADD R14, R8, 0x100 ;  /* 0x00000100080e7836 */ /* 0x000fe20000000000 */
[----:B------:R-:W-:Y:S01]  /*e1d0*/  R2UR UR7, R15 ;  /* 0x000000000f0772ca */ /* 0x000fe200000e0000 */
[----:B------:R-:W-:Y:S01]  /*e1e0*/  IMAD.MOV.U32 R15, RZ, RZ, 0x40000040 ;  /* 0x40000040ff0f7424 */ /* 0x000fe200078e00ff */
[----:B------:R-:W-:Y:S01]  /*e1f0*/  ISETP.NE.AND P0, PT, R152, 0x2, PT ;  /* 0x000000029800780c */ /* 0x000fe20003f05270 */
[----:B------:R-:W-:-:S02]  /*e200*/  IMAD.MOV.U32 R31, RZ, RZ, -0x800000 ;  /* 0xff800000ff1f7424 */ /* 0x000fc400078e00ff */
[----:B------:R-:W-:Y:S02]  /*e210*/  IMAD.MOV.U32 R36, RZ, RZ, -0x800000 ;  /* 0xff800000ff247424 */ /* 0x000fe400078e00ff */
[----:B---3--:R-:W-:Y:S01]  /*e220*/  FADD.FTZ R11, R11, R20 ;  /* 0x000000140b0b7221 */ /* 0x008fe20000010000 */
[----:B------:R-:W-:Y:S01]  /*e230*/  SEL R152, R152, RZ, P0 ;  /* 0x000000ff98987207 */ /* 0x000fe20000000000 */
[----:B0-----:R-:W-:-:S03]  /*e240*/  FADD.FTZ R5, R5, R4 ;  /* 0x0000000405057221 */ /* 0x001fc60000010000 */
[----:B------:R-:W0:Y:S04]  /*e250*/  SHFL.BFLY PT, R4, R11, 0x1, 0x1f ;  /* 0x0c201f000b047f89 */ /* 0x000e2800000e0000 */
[----:B------:R-:W1:Y:S01]  /*e260*/  SHFL.BFLY PT, R2, R5, 0x1, 0x1f ;  /* 0x0c201f0005027f89 */ /* 0x000e6200000e0000 */
[----:B0-----:R-:W-:-:S05]  /*e270*/  FADD.FTZ R13, R11, R4 ;  /* 0x000000040b0d7221 */ /* 0x001fca0000010000 */
[----:B------:R-:W-:Y:S01]  /*e280*/  FSETP.NE.FTZ.AND P3, PT, R13, RZ, PT ;  /* 0x000000ff0d00720b */ /* 0x000fe20003f75000 */
[----:B------:R-:W-:Y:S02]  /*e290*/  WARPGROUP.DEPBAR.LE gsb0, 0x0 ;  /* 0x00008000000079c5 */ /* 0x000fe40000010000 */
[----:B------:R-:W-:-:S06]  /*e2a0*/  WARPGROUP.ARRIVE ;  /* 0x00000000000079c5 */ /* 0x000fcc0000000000 */
        /* <DEDUP_REMOVED lines=9> */
[----:B------:R-:W-:Y:S02]  /*e340*/  WARPGROUP.DEPBAR.LE gsb0, 0x0 ;  /* 0x00008000000079c5 */ /* 0x000fe40000010000 */
[----:B------:R-:W-:-:S09]  /*e350*/  WARPGROUP.ARRIVE ;  /* 0x00000000000079c5 */ /* 0x000fd20000000000 */
[----:B------:R-:W-:Y:S01]  /*e360*/  HGMMA.64x64x16.F32.BF16 R120, gdesc[UR4].tnspB, R120, gsb0 ;  /* 0x40e00000047879f0 */ /* 0x000fe20008001878 */
[----:B------:R-:W-:Y:S02]  /*e370*/  R2UR UR4, R24 ;  /* 0x00000000180472ca */ /* 0x000fe400000e0000 */
[----:B------:R-:W-:Y:S01]  /*e380*/  R2UR UR5, R25 ;  /* 0x00000000190572ca */ /* 0x000fe200000e0000 */
[----:B------:R-:W-:Y:S01]  /*e390*/  IMAD.MOV.U32 R25, RZ, RZ, 0x40000040 ;  /* 0x40000040ff197424 */ /* 0x000fe200078e00ff */
[----:B------:R-:W-:Y:S01]  /*e3a0*/  R2UR UR6, R14 ;  /* 0x000000000e0672ca */ /* 0x000fe200000e0000 */
[----:B------:R-:W-:Y:S01]  /*e3b0*/  VIADD R14, R8, 0x200 ;  /* 0x00000200080e7836 */ /* 0x000fe20000000000 */
[----:B------:R-:W-:Y:S01]  /*e3c0*/  R2UR UR7, R15 ;  /* 0x000000000f0772ca */ /* 0x000fe200000e0000 */
[----:B------:R-:W-:Y:S01]  /*e3d0*/  IMAD.MOV.U32 R15, RZ, RZ, 0x40000040 ;  /* 0x40000040ff0f7424 */ /* 0x000fe200078e00ff */
[----:B------:R-:W-:Y:S01]  /*e3e0*/  IADD3 R24, R6, 0x600, RZ ;  /* 0x0000060006187810 */ /* 0x000fe20007ffe0ff */
[----:B------:R-:W-:-:S02]  /*e3f0*/  WARPGROUP.DEPBAR.LE gsb0, 0x0 ;  /* 0x00008000000079c5 */ /* 0x000fc40000010000 */
[----:B------:R-:W-:-:S08]  /*e400*/  WARPGROUP.ARRIVE ;  /* 0x00000000000079c5 */ /* 0x000fd00000000000 */
        /* <DEDUP_REMOVED lines=8> */
[----:B------:R-:W-:Y:S02]  /*e490*/  IMAD.MOV.U32 R15, RZ, RZ, 0x40000040 ;  /* 0x40000040ff0f7424 */ /* 0x000fe400078e00ff */
[----:B--2---:R-:W-:-:S05]  /*e4a0*/  VIADD R21, R21, 0x1 ;  /* 0x0000000115157836 */ /* 0x004fca0000000000 */
[----:B------:R0:W-:Y:S01]  /*e4b0*/  STL [R1+0x5c], R21 ;  /* 0x00005c1501007387 */ /* 0x0001e20000100800 */
        /* <DEDUP_REMOVED lines=55> */
[----:B------:R-:W-:-:S02]  /*e830*/  VIADD R6, R6, 0xc06 ;  /* 0x00000c0606067836 */ /* 0x000fc40000000000 */
[----:B------:R-:W-:Y:S01]  /*e840*/  VIADD R8, R8, 0x580 ;  /* 0x0000058008087836 */ /* 0x000fe20000000000 */
[----:B------:R-:W-:Y:S02]  /*e850*/  WARPGROUP.DEPBAR.LE gsb0, 0x0 ;  /* 0x00008000000079c5 */ /* 0x000fe40000010000 */
[----:B------:R-:W-:-:S06]  /*e860*/  WARPGROUP.ARRIVE ;  /* 0x00000000000079c5 */ /* 0x000fcc0000000000 */
[----:B------:R-:W-:Y:S01]  /*e870*/  HGMMA.64x64x16.F32.BF16 R120, gdesc[UR4].tnspB, R120, gsb0 ;  /* 0x40e00000047879f0 */ /* 0x000fe20008001878 */
[----:B------:R-:W-:Y:S02]  /*e880*/  R2UR UR4, R24 ;  /* 0x00000000180472ca */ /* 0x000fe400000e0000 */
[----:B------:R-:W-:Y:S02]  /*e890*/  R2UR UR5, R25 ;  /* 0x00000000190572ca */ /* 0x000fe400000e0000 */
[----:B------:R-:W-:Y:S02]  /*e8a0*/  R2UR UR6, R14 ;  /* 0x000000000e0672ca */ /* 0x000fe400000e0000 */
[----:B------:R-:W-:Y:S01]  /*e8b0*/  R2UR UR7, R15 ;  /* 0x000000000f0772ca */ /* 0x000fe200000e0000 */
[----:B------:R-:W-:Y:S02]  /*e8c0*/  WARPGROUP.DEPBAR.LE gsb0, 0x0 ;  /* 0x00008000000079c5 */ /* 0x000fe40000010000 */
[----:B------:R-:W-:-:S10]  /*e8d0*/  WARPGROUP.ARRIVE ;  /* 0x00000000000079c5 */ /* 0x000fd40000000000 */
[----:B------:R-:W-:Y:S01]  /*e8e0*/  HGMMA.64x64x16.F32.BF16 R120, gdesc[UR4].tnspB, R120, gsb0 ;  /* 0x40e00000047879f0 */ /* 0x000fe20008001878 */
[----:B------:R-:W-:Y:S01]  /*e8f0*/  R2UR UR4, R6 ;  /* 0x00000000060472ca */ /* 0x000fe200000e0000 */
[----:B------:R-:W-:Y:S01]  /*e900*/  IMAD.MOV.U32 R6, RZ, RZ, RZ ;  /* 0x000000ffff067224 */ /* 0x000fe200078e00ff */
[----:B------:R-:W-:Y:S02]  /*e910*/  R2UR UR5, R7 ;  /* 0x00000000070572ca */ /* 0x000fe400000e0000 */
[----:B------:R-:W-:Y:S01]  /*e920*/  R2UR UR6, R8 ;  /* 0x00000000080672ca */ /* 0x000fe200000e0000 */
[----:B------:R-:W2:Y:S01]  /*e930*/  @P3 MUFU.LG2 R7, R13 ;  /* 0x0000000d00073308 */ /* 0x000ea20000000c00 */
[----:B------:R-:W-:Y:S01]  /*e940*/  R2UR UR7, R9 ;  /* 0x00000000090772ca */ /* 0x000fe200000e0000 */
[----:B-1----:R-:W-:Y:S01]  /*e950*/  FADD.FTZ R9, R5, R2 ;  /* 0x0000000205097221 */ /* 0x002fe20000010000 */
[----:B------:R-:W-:Y:S01]  /*e960*/  @!P1 VIADD R8, R12, 0x30860 ;  /* 0x000308600c089836 */ /* 0x000fe20000000000 */
[----:B------:R-:W-:-:S03]  /*e970*/  SEL R5, RZ, 0x1, P0 ;  /* 0x00000001ff057807 */ /* 0x000fc60000000000 */
[----:B------:R-:W-:Y:S01]  /*e980*/  FSETP.NE.FTZ.AND P2, PT, R9, RZ, PT ;  /* 0x000000ff0900720b */ /* 0x000fe20003f55000 */
[----:B------:R-:W-:Y:S01]  /*e990*/  @P3 MUFU.RCP R6, R13 ;  /* 0x0000000d00063308 */ /* 0x000fe20000001000 */
[----:B------:R-:W-:Y:S02]  /*e9a0*/  LOP3.LUT R156, R156, R5, RZ, 0x3c, !PT ;  /* 0x000000059c9c7212 */ /* 0x000fe400078e3cff */
[----:B------:R-:W-:Y:S01]  /*e9b0*/  @!P1 PRMT R8, RZ, 0x654, R8 ;  /* 0x00000654ff089816 */ /* 0x000fe20000000008 */
[----:B--2---:R-:W-:-:S08]  /*e9c0*/  @P3 FMUL.FTZ R7, R7, 0.69314718246459960938 ;  /* 0x3f31721807073820 */ /* 0x004fd00000410000 */
[----:B------:R-:W1:Y:S01]  /*e9d0*/  @P2 MUFU.LG2 R4, R9 ;  /* 0x0000000900042308 */ /* 0x000e620000000c00 */
[C---:B------:R-:W-:Y:S01]  /*e9e0*/  @P2 FMUL.FTZ R2, R0.reuse, 0.69314718246459960938 ;  /* 0x3f31721800022820 */ /* 0x040fe20000410000 */
[----:B------:R-:W-:-:S04]  /*e9f0*/  @P3 FMUL.FTZ R0, R0, 0.69314718246459960938 ;  /* 0x3f31721800003820 */ /* 0x000fc80000410000 */
[----:B------:R-:W-:Y:S02]  /*ea00*/  @P3 FFMA.FTZ R31, R0, R10, R7 ;  /* 0x0000000a001f3223 */ /* 0x000fe40000010007 */
[----:B------:R-:W2:Y:S01]  /*ea10*/  @P2 MUFU.RCP R27, R9 ;  /* 0x00000009001b2308 */ /* 0x000ea20000001000 */
[----:B-1----:R-:W-:-:S04]  /*ea20*/  @P2 FMUL.FTZ R5, R4, 0.69314718246459960938 ;  /* 0x3f31721804052820 */ /* 0x002fc80000410000 */
[----:B------:R-:W-:Y:S01]  /*ea30*/  @P2 FFMA.FTZ R36, R2, R3, R5 ;  /* 0x0000000302242223 */ /* 0x000fe20000010005 */
[----:B------:R-:W-:Y:S02]  /*ea40*/  WARPGROUP.DEPBAR.LE gsb0, 0x0 ;  /* 0x00008000000079c5 */ /* 0x000fe40000010000 */
[----:B------:R-:W-:-:S06]  /*ea50*/  WARPGROUP.ARRIVE ;  /* 0x00000000000079c5 */ /* 0x000fcc0000000000 */
[----:B------:R-:W-:Y:S03]  /*ea60*/  HGMMA.64x64x16.F32.BF16 R120, gdesc[UR4].tnspB, R120, gsb0 ;  /* 0x40e00000047879f0 */ /* 0x000fe60008001878 */
[----:B------:R-:W-:Y:S02]  /*ea70*/  WARPGROUP.DEPBAR.LE gsb0, 0x0 ;  /* 0x00008000000079c5 */ /* 0x000fe40000010000 */
[----:B------:R0:W-:Y:S01]  /*ea80*/  @!P1 SYNCS.ARRIVE.TRANS64.RED.A1T0 RZ, [R8+URZ], RZ ;  /* 0x000000ff08ff99a7 */ /* 0x0001e2000810043f */
        /* <DEDUP_REMOVED lines=16> */
[----:B------:R-:W-:Y:S01]  /*eb90*/  PLOP3.LUT P1, PT, PT, PT, PT, 0x8, 0x0 ;  /* 0x000000000000781c */ /* 0x000fe20003f2e170 */
        /* <DEDUP_REMOVED lines=15> */
[----:B0-----:R-:W-:-:S07]  /*ec90*/  FMUL.FTZ R151, R151, R6 ;  /* 0x0000000697977220 */ /* 0x001fce0000410000 */
.L_x_456:
[----:B------:R-:W2:Y:S01]  /*eca0*/  LDL R65, [R1+0x54] ;  /* 0x0000540001417983 */ /* 0x000ea20000100800 */
[----:B------:R-:W-:Y:S05]  /*ecb0*/  WARPSYNC.ALL ;  /* 0x0000000000007948 */ /* 0x000fea0003800000 */
[----:B------:R-:W0:Y:S01]  /*ecc0*/  S2R R2, SR_TID.X ;  /* 0x0000000000027919 */ /* 0x000e220000002100 */
[----:B------:R-:W1:Y:S01]  /*ecd0*/  S2UR UR5, SR_CgaCtaId ;  /* 0x00000000000579c3 */ /* 0x000e620000008800 */
[----:B------:R-:W-:Y:S01]  /*ece0*/  UMOV UR4, 0x400 ;  /* 0x0000040000047882 */ /* 0x000fe20000000000 */
[----:B------:R-:W-:Y:S01]  /*ecf0*/  BSSY B0, `(.L_x_508) ;  /* 0x000018c000007945 */ /* 0x000fe20003800000 */
[----:B-1----:R-:W-:Y:S01]  /*ed00*/  ULEA UR4, UR5, UR4, 0x18 ;  /* 0x0000000405047291 */ /* 0x002fe2000f8ec03f */
[----:B0-----:R-:W-:-:S05]  /*ed10*/  IADD3 R66, R2, -0x80, RZ ;  /* 0xffffff8002427810 */ /* 0x001fca0007ffe0ff */
[----:B------:R-:W-:Y:S01]  /*ed20*/  IMAD.U32 R2, RZ, RZ, UR4 ;  /* 0x00000004ff027e24 */ /* 0x000fe2000f8e00ff */
[----:B------:R-:W-:Y:S01]  /*ed30*/  BAR.SYNC.DEFER_BLOCKING 0x5, 0x200 ;  /* 0x0148000000007b1d */ /* 0x000fe20000010000 */
[----:B------:R-:W-:-:S04]  /*ed40*/  SHF.R.S32.HI R3, RZ, 0x1f, R66 ;  /* 0x0000001fff037819 */ /* 0x000fc80000011442 */
[----:B------:R-:W-:-:S04]  /*ed50*/  LEA.HI R30, R3, R66, RZ, 0x3 ;  /* 0x00000042031e7211 */ /* 0x000fc800078f18ff */
[----:B------:R-:W-:Y:S02]  /*ed60*/  LOP3.LUT R3, R30, 0xfffffff8, RZ, 0xc0, !PT ;  /* 0xfffffff81e037812 */ /* 0x000fe400078ec0ff */
[----:B------:R-:W-:-:S03]  /*ed70*/  SHF.R.S32.HI R30, RZ, 0x3, R30 ;  /* 0x00000003ff1e7819 */ /* 0x000fc6000001141e */
[----:B------:R-:W-:-:S04]  /*ed80*/  IMAD.IADD R3, R66, 0x1, -R3 ;  /* 0x0000000142037824 */ /* 0x000fc800078e0a03 */
[----:B------:R-:W-:Y:S01]  /*ed90*/  IMAD.SHL.U32 R29, R3, 0x8, RZ ;  /* 0x00000008031d7824 */ /* 0x000fe200078e00ff */
[----:B------:R0:W1:Y:S04]  /*eda0*/  LDS.128 R32, [R2+0x308d0] ;  /* 0x0308d00002207984 */ /* 0x0000680000000c00 */
[----:B------:R-:W-:Y:S01]  /*edb0*/  SHF.R.S32.HI R28, RZ, 0x1f, R29 ;  /* 0x0000001fff1c7819 */ /* 0x000fe2000001141d */
[----:B------:R-:W-:Y:S06]  /*edc0*/  BAR.ARV 0x4, 0x200 ;  /* 0x0108000000007b1d */ /* 0x000fec0000002000 */
[----:B--2--5:R-:W-:Y:S01]  /*edd0*/  SHF.R.S32.HI R24, RZ, 0x1f, R65 ;  /* 0x0000001fff187819 */ /* 0x024fe20000011441 */
[----:B------:R-:W-:-:S03]  /*ede0*/  IMAD.SHL.U32 R62, R65, 0x4, RZ ;  /* 0x00000004413e7824 */ /* 0x000fc600078e00ff */
[----:B------:R-:W-:Y:S01]  /*edf0*/  SHF.L.U64.HI R64, R65, 0x2, R24 ;  /* 0x0000000241407819 */ /* 0x000fe20000010218 */
[----:B01----:R-:W-:Y:S06]  /*ee00*/  @P1 BRA `(.L_x_509) ;  /* 0x0000000c00a01947 */ /* 0x003fec0003800000 */
[----:B------:R-:W2:Y:S01]  /*ee10*/  LDL R4, [R1+0x78] ;  /* 0x0000780001047983 */ /* 0x000ea20000100800 */
[----:B------:R-:W0:Y:S01]  /*ee20*/  S2R R5, SR_SWINHI ;  /* 0x0000000000057919 */ /* 0x000e220000002f00 */
[----:B------:R-:W-:Y:S05]  /*ee30*/  WARPSYNC.ALL ;  /* 0x0000000000007948 */ /* 0x000fea0003800000 */
[----:B------:R-:W-:Y:S01]  /*ee40*/  F2FP.BF16.F32.PACK_AB R12, R12, R59 ;  /* 0x0000003b0c0c723e */ /* 0x000fe200000010ff */
[----:B------:R-:W-:Y:S01]  /*ee50*/  ULDC.64 UR4, c[0x0][0xc00] ;  /* 0x0003000000047ab9 */ /* 0x000fe20000000a00 */
[----:B------:R-:W-:Y:S01]  /*ee60*/  F2FP.BF16.F32.PACK_AB R13, R13, R60 ;  /* 0x0000003c0d0d723e */ /* 0x000fe200000010ff */
[----:B------:R-:W3:Y:S01]  /*ee70*/  LDL R67, [R1+0x74] ;  /* 0x0000740001437983 */ /* 0x000ee20000100800 */
[----:B------:R-:W-:-:S03]  /*ee80*/  F2FP.BF16.F32.PACK_AB R14, R14, R57 ;  /* 0x000000390e0e723e */ /* 0x000fc600000010ff */
[----:B------:R-:W3:Y:S01]  /*ee90*/  LDL R66, [R1+0x60] ;  /* 0x0000600001427983 */ /* 0x000ee20000100800 */
[----:B------:R-:W-:Y:S02]  /*eea0*/  MOV R20, R2 ;  /* 0x0000000200147202 */ /* 0x000fe40000000f00 */
[----:B0-----:R-:W-:Y:S02]  /*eeb0*/  MOV R21, R5 ;  /* 0x0000000500157202 */ /* 0x001fe40000000f00 */
[----:B------:R-:W-:Y:S01]  /*eec0*/  F2FP.BF16.F32.PACK_AB R15, R15, R58 ;  /* 0x0000003a0f0f723e */ /* 0x000fe200000010ff */
[----:B------:R-:W-:Y:S01]  /*eed0*/  BAR.SYNC.DEFER_BLOCKING 0x1, 0x180 ;  /* 0x0046000000007b1d */ /* 0x000fe20000010000 */
[----:B--2---:R-:W-:-:S03]  /*eee0*/  IMAD.WIDE R10, R4, 0x2, R20 ;  /* 0x00000002040a7825 */ /* 0x004fc600078e0214 */
[C---:B------:R-:W-:Y:S02]  /*eef0*/  LOP3.LUT R9, R10.reuse, 0x380, RZ, 0xc0, !PT ;  /* 0x000003800a097812 */ /* 0x040fe400078ec0ff */
[C---:B------:R-:W-:Y:S02]  /*ef00*/  IADD3 R25, P2, R10.reuse, 0x20, RZ ;  /* 0x000000200a197810 */ /* 0x040fe40007f5e0ff */
[C---:B------:R-:W-:Y:S02]  /*ef10*/  IADD3 R63, P0, R10.reuse, 0x60, RZ ;  /* 0x000000600a3f7810 */ /* 0x040fe40007f1e0ff */
[----:B------:R-:W-:Y:S02]  /*ef20*/  IADD3 R61, P1, R10, 0x40, RZ ;  /* 0x000000400a3d7810 */ /* 0x000fe40007f3e0ff */
[----:B------:R-:W-:Y:S02]  /*ef30*/  SHF.R.U64 R9, R9, 0x3, RZ ;  /* 0x0000000309097819 */ /* 0x000fe400000012ff */
[----:B------:R-:W-:-:S02]  /*ef40*/  LOP3.LUT R4, R25, 0x380, RZ, 0xc0, !PT ;  /* 0x0000038019047812 */ /* 0x000fc400078ec0ff */
[----:B------:R-:W-:Y:S02]  /*ef50*/  LOP3.LUT R6, R61, 0x380, RZ, 0xc0, !PT ;  /* 0x000003803d067812 */ /* 0x000fe400078ec0ff */
[----:B------:R-:W-:Y:S02]  /*ef60*/  LOP3.LUT R32, R63, 0x380, RZ, 0xc0, !PT ;  /* 0x000003803f207812 */ /* 0x000fe400078ec0ff */
[----:B------:R-:W-:Y:S02]  /*ef70*/  LOP3.LUT R10, R9, R10, RZ, 0x3c, !PT ;  /* 0x0000000a090a7212 */ /* 0x000fe400078e3cff */
[----:B------:R-:W-:Y:S02]  /*ef80*/  SHF.R.U64 R4, R4, 0x3, RZ ;  /* 0x0000000304047819 */ /* 0x000fe400000012ff */
[----:B------:R-:W-:Y:S02]  /*ef90*/  SHF.R.U64 R6, R6, 0x3, RZ ;  /* 0x0000000306067819 */ /* 0x000fe400000012ff */
[----:B------:R-:W-:-:S02]  /*efa0*/  SHF.R.U64 R32, R32, 0x3, RZ ;  /* 0x0000000320207819 */ /* 0x000fc400000012ff */
[----:B------:R-:W-:Y:S01]  /*efb0*/  MOV R10, R10 ;  /* 0x0000000a000a7202 */ /* 0x000fe20000000f00 */
[--C-:B------:R-:W-:Y:S01]  /*efc0*/  IMAD.X R5, RZ, RZ, R11.reuse, P0 ;  /* 0x000000ffff057224 */ /* 0x100fe200000e060b */
[----:B------:R-:W-:Y:S01]  /*efd0*/  LOP3.LUT R8, R4, R25, RZ, 0x3c, !PT ;  /* 0x0000001904087212 */ /* 0x000fe200078e3cff */
[--C-:B------:R-:W-:Y:S01]  /*efe0*/  IMAD.X R7, RZ, RZ, R11.reuse, P1 ;  /* 0x000000ffff077224 */ /* 0x100fe200008e060b */
[----:B------:R-:W-:Y:S01]  /*eff0*/  LOP3.LUT R6, R6, R61, RZ, 0x3c, !PT ;  /* 0x0000003d06067212 */ /* 0x000fe200078e3cff */
[----:B------:R-:W-:Y:S01]  /*f000*/  IMAD.X R9, RZ, RZ, R11, P2 ;  /* 0x000000ffff097224 */ /* 0x000fe200010e060b */
[----:B------:R-:W-:Y:S01]  /*f010*/  LOP3.LUT R4, R32, R63, RZ, 0x3c, !PT ;  /* 0x0000003f20047212 */ /* 0x000fe200078e3cff */
[----:B------:R0:W-:Y:S01]  /*f020*/  STSM.16.M88.4 [R10], R12 ;  /* 0x0000000c0a007844 */ /* 0x0001e20000000200 */
[----:B------:R-:W-:Y:S02]  /*f030*/  MOV R32, R6 ;  /* 0x0000000600207202 */ /* 0x000fe40000000f00 */
[----:B------:R-:W-:-:S02]  /*f040*/  MOV R25, R4 ;  /* 0x0000000400197202 */ /* 0x000fc40000000f00 */
[----:B------:R-:W-:Y:S02]  /*f050*/  ISETP.NE.U32.AND P0, PT, RZ, UR4, PT ;  /* 0x00000004ff007c0c */ /* 0x000fe4000bf05070 */
[----:B------:R-:W-:Y:S02]  /*f060*/  MOV R57, R8 ;  /* 0x0000000800397202 */ /* 0x000fe40000000f00 */
[----:B------:R-:W-:Y:S02]  /*f070*/  F2FP.BF16.F32.PACK_AB R4, R55, R56 ;  /* 0x000000383704723e */ /* 0x000fe400000010ff */
[----:B------:R-:W-:Y:S02]  /*f080*/  F2FP.BF16.F32.PACK_AB R5, R53, R54 ;  /* 0x000000363505723e */ /* 0x000fe400000010ff */
[----:B------:R-:W-:Y:S02]  /*f090*/  F2FP.BF16.F32.PACK_AB R6, R51, R52 ;  /* 0x000000343306723e */ /* 0x000fe400000010ff */
[----:B0-----:R-:W-:-:S02]  /*f0a0*/  F2FP.BF16.F32.PACK_AB R12, R26, R39 ;  /* 0x000000271a0c723e */ /* 0x001fc400000010ff */
[----:B------:R-:W-:Y:S02]  /*f0b0*/  IADD3 R26, P1, R62, UR4, RZ ;  /* 0x000000043e1a7c10 */ /* 0x000fe4000ff3e0ff */
        /* <DEDUP_REMOVED lines=8> */
[----:B------:R-:W-:Y:S01]  /*f140*/  ISETP.NE.AND.EX P0, PT, RZ, UR5, PT, P0 ;  /* 0x00000005ff007c0c */ /* 0x000fe2000bf05300 */
[----:B------:R0:W-:Y:S01]  /*f150*/  STSM.16.M88.4 [R57], R4 ;  /* 0x0000000439007844 */ /* 0x0001e20000000200 */
[----:B------:R-:W-:Y:S01]  /*f160*/  IADD3.X R27, R64, UR5, RZ, P1, !PT ;  /* 0x00000005401b7c10 */ /* 0x000fe20008ffe4ff */
[----:B------:R-:W-:Y:S01]  /*f170*/  ULDC.64 UR4, c[0x0][0xc08] ;  /* 0x0003020000047ab9 */ /* 0x000fe20000000a00 */
[----:B------:R-:W-:Y:S01]  /*f180*/  IMAD.MOV.U32 R38, RZ, RZ, RZ ;  /* 0x000000ffff267224 */ /* 0x000fe200078e00ff */
[----:B------:R1:W-:Y:S01]  /*f190*/  STSM.16.M88.4 [R32], R8 ;  /* 0x0000000820007844 */ /* 0x0003e20000000200 */
[----:B------:R-:W-:Y:S01]  /*f1a0*/  ISETP.NE.U32.AND P1, PT, RZ, UR4, PT ;  /* 0x00000004ff007c0c */ /* 0x000fe2000bf25070 */
[----:B------:R-:W2:Y:S02]  /*f1b0*/  LDC R0, c[0x0][0xbe8] ;  /* 0x0002fa00ff007b82 */ /* 0x000ea40000000800 */
[----:B------:R3:W-:Y:S06]  /*f1c0*/  STSM.16.M88.4 [R25], R12 ;  /* 0x0000000c19007844 */ /* 0x0007ec0000000200 */
[----:B------:R-:W-:Y:S01]  /*f1d0*/  BAR.SYNC.DEFER_BLOCKING 0x1, 0x180 ;  /* 0x0046000000007b1d */ /* 0x000fe20000010000 */
[----:B------:R-:W-:-:S13]  /*f1e0*/  ISETP.NE.AND.EX P1, PT, RZ, UR5, PT, P1 ;  /* 0x00000005ff007c0c */ /* 0x000fda000bf25310 */
[----:B0-----:R-:W-:Y:S01]  /*f1f0*/  @P1 IADD3 R4, P3, R62, UR4, RZ ;  /* 0x000000043e041c10 */ /* 0x001fe2000ff7e0ff */
[----:B------:R-:W-:Y:S02]  /*f200*/  ULDC UR4, c[0x0][0xa88] ;  /* 0x0002a20000047ab9 */ /* 0x000fe40000000800 */
[----:B-1----:R-:W-:Y:S01]  /*f210*/  IMAD.U32 R9, RZ, RZ, UR4 ;  /* 0x00000004ff097e24 */ /* 0x002fe2000f8e00ff */
[----:B------:R-:W-:Y:S01]  /*f220*/  @P1 IADD3.X R5, R64, UR5, RZ, P3, !PT ;  /* 0x0000000540051c10 */ /* 0x000fe20009ffe4ff */
[----:B------:R0:W5:Y:S04]  /*f230*/  @P0 LDG.E R38, desc[UR56][R26.64] ;  /* 0x000000381a260981 */ /* 0x000168000c1e1900 */
[----:B------:R0:W5:Y:S01]  /*f240*/  @P1 LDG.E R9, desc[UR56][R4.64] ;  /* 0x0000003804091981 */ /* 0x000162000c1e1900 */
[----:B--2---:R-:W-:-:S13]  /*f250*/  ISETP.NE.AND P2, PT, R0, 0x1, PT ;  /* 0x000000010000780c */ /* 0x004fda0003f45270 */
[----:B------:R-:W1:Y:S08]  /*f260*/  @P2 LDC R6, c[0x0][0xbec] ;  /* 0x0002fb00ff062b82 */ /* 0x000e700000000800 */
[----:B------:R-:W2:Y:S01]  /*f270*/  @P2 LDC R37, c[0x0][0xbf0] ;  /* 0x0002fc00ff252b82 */ /* 0x000ea20000000800 */
[----:B---3--:R-:W-:Y:S01]  /*f280*/  IMAD R15, R66, 0xc0, R67 ;  /* 0x000000c0420f7824 */ /* 0x008fe200078e0243 */
[----:B0-----:R-:W-:Y:S06]  /*f290*/  @P1 BRA `(.L_x_510) ;  /* 0x0000000000101947 */ /* 0x001fec0003800000 */
[----:B------:R-:W-:Y:S05]  /*f2a0*/  @!P0 BRA `(.L_x_510) ;  /* 0x00000000000c8947 */ /* 0x000fea0003800000 */
[----:B------:R-:W3:Y:S04]  /*f2b0*/  LDG.E R4, desc[UR56][R26.64] ;  /* 0x000000381a047981 */ /* 0x000ee8000c1e1900 */
[----:B-----5:R-:W3:Y:S02]  /*f2c0*/  LDG.E R9, desc[UR56][R26.64+0x4] ;  /* 0x000004381a097981 */ /* 0x020ee4000c1e1900 */
[----:B---3--:R-:W-:-:S07]  /*f2d0*/  IMAD.IADD R9, R9, 0x1, -R4 ;  /* 0x0000000109097824 */ /* 0x008fce00078e0a04 */
.L_x_510:
[----:B------:R-:W3:Y:S01]  /*f2e0*/  LDL R14, [R1+0x6c] ;  /* 0x00006c00010e7983 */ /* 0x000ee20000100800 */
[----:B-1----:R-:W-:Y:S01]  /*f2f0*/  @P2 IMAD.HI.U32 R4, R15, R6, RZ ;  /* 0x000000060f042227 */ /* 0x002fe200078e00ff */
[----:B------:R-:W-:Y:S02]  /*f300*/  ULDC.64 UR4, c[0x0][0xb90] ;  /* 0x0002e40000047ab9 */ /* 0x000fe40000000a00 */
[----:B------:R-:W4:Y:S01]  /*f310*/  LDL.LU R44, [R1+0x58] ;  /* 0x00005800012c7983 */ /* 0x000f220000300800 */
[----:B-----5:R-:W-:Y:S01]  /*f320*/  SHF.R.S32.HI R39, RZ, 0x1f, R38 ;  /* 0x0000001fff277819 */ /* 0x020fe20000011426 */
[----:B------:R-:W-:Y:S01]  /*f330*/  IMAD.MOV.U32 R7, RZ, RZ, R15 ;  /* 0x000000ffff077224 */ /* 0x000fe200078e000f */
[----:B--2---:R-:W-:Y:S01]  /*f340*/  @P2 SHF.R.U32.HI R7, RZ, R37, R4 ;  /* 0x00000025ff072219 */ /* 0x004fe20000011604 */
[----:B------:R-:W0:Y:S01]  /*f350*/  S2R R12, SR_TID.X ;  /* 0x00000000000c7919 */ /* 0x000e220000002100 */
[----:B------:R-:W-:Y:S02]  /*f360*/  SEL R32, R24, RZ, !P0 ;  /* 0x000000ff18207207 */ /* 0x000fe40004000000 */
[----:B------:R-:W-:Y:S01]  /*f370*/  SEL R43, R65, RZ, !P0 ;  /* 0x000000ff412b7207 */ /* 0x000fe20004000000 */
[----:B------:R-:W-:-:S02]  /*f380*/  IMAD.MOV R13, RZ, RZ, -R7 ;  /* 0x000000ffff0d7224 */ /* 0x000fc400078e0a07 */
[----:B0-----:R-:W-:-:S05]  /*f390*/  VIADD R25, R12, 0xffffff80 ;  /* 0xffffff800c197836 */ /* 0x001fca0000000000 */
[----:B------:R-:W-:-:S04]  /*f3a0*/  SHF.R.S32.HI R12, RZ, 0x1f, R25 ;  /* 0x0000001fff0c7819 */ /* 0x000fc80000011419 */
[----:B------:R-:W-:-:S04]  /*f3b0*/  LEA.HI R12, R12, R25, RZ, 0x7 ;  /* 0x000000190c0c7211 */ /* 0x000fc800078f38ff */
[----:B------:R-:W-:-:S05]  /*f3c0*/  LOP3.LUT R12, R12, 0xffffff80, RZ, 0xc0, !PT ;  /* 0xffffff800c0c7812 */ /* 0x000fca00078ec0ff */
[----:B------:R-:W-:Y:S01]  /*f3d0*/  IMAD.IADD R12, R25, 0x1, -R12 ;  /* 0x00000001190c7824 */ /* 0x000fe200078e0a0c */
[----:B----4-:R-:W-:Y:S01]  /*f3e0*/  SHF.R.S32.HI R42, RZ, 0x1f, R44 ;  /* 0x0000001fff2a7819 */ /* 0x010fe2000001142c */
[----:B------:R-:W-:-:S04]  /*f3f0*/  IMAD.WIDE.U32 R4, R44, UR4, R38 ;  /* 0x000000042c047c25 */ /* 0x000fc8000f8e0026 */
[----:B------:R-:W-:-:S04]  /*f400*/  IMAD R6, R42, UR4, RZ ;  /* 0x000000042a067c24 */ /* 0x000fc8000f8e02ff */
[----:B------:R-:W-:Y:S01]  /*f410*/  IMAD R11, R44, UR5, R6 ;  /* 0x000000052c0b7c24 */ /* 0x000fe2000f8e0206 */
[----:B------:R-:W-:Y:S02]  /*f420*/  ULDC.64 UR4, c[0x0][0xb98] ;  /* 0x0002e60000047ab9 */ /* 0x000fe40000000a00 */
[----:B------:R-:W-:Y:S02]  /*f430*/  IMAD R8, R32, UR4, RZ ;  /* 0x0000000420087c24 */ /* 0x000fe4000f8e02ff */
[----:B------:R-:W-:Y:S02]  /*f440*/  IMAD.IADD R5, R5, 0x1, R11 ;  /* 0x0000000105057824 */ /* 0x000fe400078e020b */
[----:B------:R-:W-:Y:S01]  /*f450*/  IMAD R11, R0, R13, R15 ;  /* 0x0000000d000b7224 */ /* 0x000fe200078e020f */
[----:B------:R-:W-:Y:S01]  /*f460*/  SHF.R.S32.HI R13, RZ, 0x1f, R7 ;  /* 0x0000001fff0d7819 */ /* 0x000fe20000011407 */
[----:B------:R-:W-:-:S03]  /*f470*/  IMAD.WIDE.U32 R4, R43, UR4, R4 ;  /* 0x000000042b047c25 */ /* 0x000fc6000f8e0004 */
[----:B------:R-:W-:Y:S01]  /*f480*/  SHF.R.S32.HI R6, RZ, 0x1f, R11 ;  /* 0x0000001fff067819 */ /* 0x000fe2000001140b */
[----:B------:R-:W-:Y:S01]  /*f490*/  IMAD R8, R43, UR5, R8 ;  /* 0x000000052b087c24 */ /* 0x000fe2000f8e0208 */
[----:B------:R-:W-:Y:S01]  /*f4a0*/  IADD3 R4, P0, R7, R4, RZ ;  /* 0x0000000407047210 */ /* 0x000fe20007f1e0ff */
[----:B------:R-:W-:Y:S02]  /*f4b0*/  ULDC.64 UR4, c[0x0][0xb88] ;  /* 0x0002e20000047ab9 */ /* 0x000fe40000000a00 */
[----:B------:R-:W-:Y:S01]  /*f4c0*/  IMAD R6, R6, UR4, RZ ;  /* 0x0000000406067c24 */ /* 0x000fe2000f8e02ff */
[----:B------:R-:W-:-:S03]  /*f4d0*/  IADD3.X R5, R13, R5, R8, P0, !PT ;  /* 0x000000050d057210 */ /* 0x000fc600007fe408 */
[C---:B------:R-:W-:Y:S02]  /*f4e0*/  IMAD R7, R11.reuse, UR5, R6 ;  /* 0x000000050b077c24 */ /* 0x040fe4000f8e0206 */
[----:B------:R-:W-:Y:S01]  /*f4f0*/  IMAD.WIDE.U32 R4, R11, UR4, R4 ;  /* 0x000000040b047c25 */ /* 0x000fe2000f8e0004 */
[----:B------:R-:W-:-:S03]  /*f500*/  ULDC.64 UR4, c[0x0][0xb50] ;  /* 0x0002d40000047ab9 */ /* 0x000fc60000000a00 */
[----:B------:R-:W-:Y:S01]  /*f510*/  IMAD.IADD R5, R5, 0x1, R7 ;  /* 0x0000000105057824 */ /* 0x000fe200078e0207 */
[----:B------:R-:W-:Y:S01]  /*f520*/  LEA R8, P0, R4, UR4, 0x2 ;  /* 0x0000000404087c11 */ /* 0x000fe2000f8010ff */
[----:B---3--:R-:W-:-:S03]  /*f530*/  IMAD R11, R66, 0xc0, R14 ;  /* 0x000000c0420b7824 */ /* 0x008fc600078e020e */
[----:B------:R-:W-:Y:S01]  /*f540*/  LEA.HI.X R10, R4, UR5, R5, 0x2, P0 ;  /* 0x00000005040a7c11 */ /* 0x000fe200080f1405 */
[----:B------:R-:W-:Y:S01]  /*f550*/  IMAD R5, R30, 0x40, R29 ;  /* 0x000000401e057824 */ /* 0x000fe200078e021d */
[----:B------:R-:W-:Y:S01]  /*f560*/  SHFL.IDX PT, R6, R8, RZ, 0x1c1f ;  /* 0x001c1fff08067589 */ /* 0x000fe200000e0000 */
[----:B------:R-:W-:Y:S01]  /*f570*/  LOP3.LUT P0, RZ, R12, 0x3, RZ, 0xc0, !PT ;  /* 0x000000030cff7812 */ /* 0x000fe2000780c0ff */
[----:B------:R-:W-:Y:S01]  /*f580*/  ULDC.64 UR4, c[0x0][0xaa0] ;  /* 0x0002a80000047ab9 */ /* 0x000fe20000000a00 */
[----:B------:R-:W-:Y:S01]  /*f590*/  IMAD.WIDE R4, R5, 0x2, R20 ;  /* 0x0000000205047825 */ /* 0x000fe200078e0214 */
[----:B------:R-:W0:Y:S03]  /*f5a0*/  SHFL.IDX PT, R7, R10, RZ, 0x1c1f ;  /* 0x001c1fff0a077589 */ /* 0x000e2600000e0000 */
[----:B------:R-:W-:Y:S01]  /*f5b0*/  IMAD R20, R9, R0, RZ ;  /* 0x0000000009147224 */ /* 0x000fe200078e02ff */
[----:B------:R1:W-:Y:S01]  /*f5c0*/  SHFL.IDX PT, R40, R8, 0x1, 0x1c1f ;  /* 0x003c1f0008287f89 */ /* 0x0003e200000e0000 */
[----:B------:R-:W-:Y:S01]  /*f5d0*/  VIADD R9, R11, 0x8 ;  /* 0x000000080b097836 */ /* 0x000fe20000000000 */
[----:B------:R-:W-:-:S02]  /*f5e0*/  IADD3 R13, P3, R4, 0x1800, RZ ;  /* 0x00001800040d7810 */ /* 0x000fc40007f7e0ff */
[----:B------:R-:W2:Y:S01]  /*f5f0*/  SHFL.IDX PT, R41, R10, 0x1, 0x1c1f ;  /* 0x003c1f000a297f89 */ /* 0x000ea200000e0000 */
[C---:B------:R-:W-:Y:S02]  /*f600*/  IADD3 R25, P4, R4.reuse, 0x3000, RZ ;  /* 0x0000300004197810 */ /* 0x040fe40007f9e0ff */
[-C--:B------:R-:W-:Y:S02]  /*f610*/  ISETP.GE.OR P1, PT, R11, R20.reuse, P0 ;  /* 0x000000140b00720c */ /* 0x080fe40000726670 */
[----:B------:R-:W-:Y:S02]  /*f620*/  ISETP.GE.OR P0, PT, R9, R20, P0 ;  /* 0x000000140900720c */ /* 0x000fe40000706670 */
[----:B------:R-:W-:Y:S02]  /*f630*/  LOP3.LUT R9, R4, 0x380, RZ, 0xc0, !PT ;  /* 0x0000038004097812 */ /* 0x000fe400078ec0ff */
[----:B------:R-:W-:Y:S02]  /*f640*/  LOP3.LUT R12, R13, 0x380, RZ, 0xc0, !PT ;  /* 0x000003800d0c7812 */ /* 0x000fe400078ec0ff */
[----:B------:R-:W-:-:S02]  /*f650*/  LOP3.LUT R24, R25, 0x380, RZ, 0xc0, !PT ;  /* 0x0000038019187812 */ /* 0x000fc400078ec0ff */
[----:B------:R-:W-:Y:S02]  /*f660*/  SHF.R.U64 R9, R9, 0x3, RZ ;  /* 0x0000000309097819 */ /* 0x000fe400000012ff */
[----:B------:R-:W-:Y:S01]  /*f670*/  SHF.R.U64 R12, R12, 0x3, RZ ;  /* 0x000000030c0c7819 */ /* 0x000fe200000012ff */
[----:B0-----:R-:W-:Y:S01]  /*f680*/  @!P1 ST.E desc[UR56][R6.64], R36 ;  /* 0x0000002406009985 */ /* 0x001fe2000c101938 */
[----:B------:R-:W-:Y:S02]  /*f690*/  SHF.R.U64 R24, R24, 0x3, RZ ;  /* 0x0000000318187819 */ /* 0x000fe400000012ff */
[----:B-1----:R-:W-:Y:S01]  /*f6a0*/  LOP3.LUT R8, R9, R4, RZ, 0x3c, !PT ;  /* 0x0000000409087212 */ /* 0x002fe200078e3cff */
[--C-:B------:R-:W-:Y:S01]  /*f6b0*/  IMAD.MOV.U32 R9, RZ, RZ, R5.reuse ;  /* 0x000000ffff097224 */ /* 0x100fe200078e0005 */
[----:B------:R-:W-:Y:S01]  /*f6c0*/  LOP3.LUT R12, R12, R13, RZ, 0x3c, !PT ;  /* 0x0000000d0c0c7212 */ /* 0x000fe200078e3cff */
[--C-:B------:R-:W-:Y:S01]  /*f6d0*/  IMAD.X R13, RZ, RZ, R5.reuse, P3 ;  /* 0x000000ffff0d7224 */ /* 0x100fe200018e0605 */
[----:B------:R-:W-:Y:S01]  /*f6e0*/  LOP3.LUT R24, R24, R25, RZ, 0x3c, !PT ;  /* 0x0000001918187212 */ /* 0x000fe200078e3cff */
[----:B------:R-:W-:Y:S01]  /*f6f0*/  IMAD.X R25, RZ, RZ, R5, P4 ;  /* 0x000000ffff197224 */ /* 0x000fe200020e0605 */
[----:B--2---:R0:W-:Y:S04]  /*f700*/  @!P0 ST.E desc[UR56][R40.64], R31 ;  /* 0x0000001f28008985 */ /* 0x0041e8000c101938 */
[----:B------:R-:W2:Y:S04]  /*f710*/  LD.E.128 R8, desc[UR56][R8.64] ;  /* 0x0000003808087980 */ /* 0x000ea8000c101d00 */
[----:B------:R-:W3:Y:S04]  /*f720*/  LD.E.128 R12, desc[UR56][R12.64] ;  /* 0x000000380c0c7980 */ /* 0x000ee8000c101d00 */
[----:B------:R-:W4:Y:S01]  /*f730*/  LD.E.128 R24, desc[UR56][R24.64] ;  /* 0x0000003818187980 */ /* 0x000f22000c101d00 */
[----:B------:R-:W-:Y:S01]  /*f740*/  IADD3 R21, P0, R4, 0x4800, RZ ;  /* 0x0000480004157810 */ /* 0x000fe20007f1e0ff */
[----:B0-----:R-:W0:Y:S03]  /*f750*/  @P2 LDC R41, c[0x0][0xbec] ;  /* 0x0002fb00ff292b82 */ /* 0x001e260000000800 */
[----:B------:R-:W-:Y:S01]  /*f760*/  LOP3.LUT R4, R21, 0x380, RZ, 0xc0, !PT ;  /* 0x0000038015047812 */ /* 0x000fe200078ec0ff */
[----:B------:R-:W-:-:S03]  /*f770*/  IMAD.WIDE.U32 R36, R38, UR4, RZ ;  /* 0x0000000426247c25 */ /* 0x000fc6000f8e00ff */
[----:B------:R-:W-:Y:S01]  /*f780*/  SHF.R.U64 R4, R4, 0x3, RZ ;  /* 0x0000000304047819 */ /* 0x000fe200000012ff */
[----:B------:R-:W1:Y:S01]  /*f790*/  @P2 LDC R40, c[0x0][0xbf0] ;  /* 0x0002fc00ff282b82 */ /* 0x000e620000000800 */
[----:B------:R-:W-:Y:S02]  /*f7a0*/  IMAD R3, R3, 0x30, R30 ;  /* 0x0000003003037824 */ /* 0x000fe400078e021e */
[----:B------:R-:W-:Y:S01]  /*f7b0*/  LOP3.LUT R4, R4, R21, RZ, 0x3c, !PT ;  /* 0x0000001504047212 */ /* 0x000fe200078e3cff */
[----:B------:R-:W-:Y:S02]  /*f7c0*/  IMAD R21, R39, UR4, RZ ;  /* 0x0000000427157c24 */ /* 0x000fe4000f8e02ff */
[----:B------:R-:W-:Y:S02]  /*f7d0*/  IMAD.X R5, RZ, RZ, R5, P0 ;  /* 0x000000ffff057224 */ /* 0x000fe400000e0605 */
[----:B------:R-:W-:Y:S01]  /*f7e0*/  IMAD R21, R38, UR5, R21 ;  /* 0x0000000526157c24 */ /* 0x000fe2000f8e0215 */
[----:B------:R-:W-:Y:S01]  /*f7f0*/  ULDC.64 UR4, c[0x0][0xae8] ;  /* 0x0002ba0000047ab9 */ /* 0x000fe20000000a00 */
[----:B------:R-:W-:-:S02]  /*f800*/  IMAD R38, R66, 0xc0, R3 ;  /* 0x000000c042267824 */ /* 0x000fc400078e0203 */
[----:B------:R-:W-:Y:S01]  /*f810*/  IMAD.IADD R37, R37, 0x1, R21 ;  /* 0x0000000125257824 */ /* 0x000fe200078e0215 */
[----:B------:R-:W5:Y:S01]  /*f820*/  LD.E.128 R4, desc[UR56][R4.64] ;  /* 0x0000003804047980 */ /* 0x000f62000c101d00 */
[----:B------:R-:W-:Y:S02]  /*f830*/  IMAD R21, R42, UR4, RZ ;  /* 0x000000042a157c24 */ /* 0x000fe4000f8e02ff */
[C---:B------:R-:W-:Y:S01]  /*f840*/  IMAD.WIDE.U32 R36, R44.reuse, UR4, R36 ;  /* 0x000000042c247c25 */ /* 0x040fe2000f8e0024 */
[----:B------:R-:W-:Y:S01]  /*f850*/  @!PT LDS RZ, [RZ] ;  /* 0x00000000fffff984 */ /* 0x000fe20000000800 */
[----:B------:R-:W-:Y:S01]  /*f860*/  @!PT LDS RZ, [RZ] ;  /* 0x00000000fffff984 */ /* 0x000fe20000000800 */
[----:B------:R-:W-:Y:S01]  /*f870*/  @!PT LDS RZ, [RZ] ;  /* 0x00000000fffff984 */ /* 0x000fe20000000800 */
[----:B------:R-:W-:Y:S01]  /*f880*/  @!PT LDS RZ, [RZ] ;  /* 0x00000000fffff984 */ /* 0x000fe20000000800 */
[----:B------:R0:W-:Y:S06]  /*f890*/  MEMBAR.ALL.CTA ;  /* 0x0000000000007992 */ /* 0x0001ec0000008000 */
[----:B0-----:R-:W0:Y:S01]  /*f8a0*/  FENCE.VIEW.ASYNC.S ;  /* 0x00000000000073c6 */ /* 0x001e220000000000 */
[----:B------:R-:W-:Y:S01]  /*f8b0*/  IMAD R31, R44, UR5, R21 ;  /* 0x000000052c1f7c24 */ /* 0x000fe2000f8e0215 */
[----:B------:R-:W-:Y:S01]  /*f8c0*/  ULDC.64 UR4, c[0x0][0xaf0] ;  /* 0x0002bc0000047ab9 */ /* 0x000fe20000000a00 */
[----:B------:R-:W-:-:S04]  /*f8d0*/  @P2 IMAD.HI.U32 R21, R38, R41, RZ ;  /* 0x0000002926152227 */ /* 0x000fc800078e00ff */
[----:B------:R-:W-:Y:S01]  /*f8e0*/  IMAD.MOV.U32 R3, RZ, RZ, R38 ;  /* 0x000000ffff037224 */ /* 0x000fe200078e0026 */
[----:B-1----:R-:W-:Y:S01]  /*f8f0*/  @P2 SHF.R.U32.HI R3, RZ, R40, R21 ;  /* 0x00000028ff032219 */ /* 0x002fe20000011615 */
[----:B------:R-:W-:Y:S02]  /*f900*/  IMAD.IADD R37, R37, 0x1, R31 ;  /* 0x0000000125257824 */ /* 0x000fe400078e021f */
[----:B------:R-:W-:Y:S01]  /*f910*/  IMAD R31, R32, UR4, RZ ;  /* 0x00000004201f7c24 */ /* 0x000fe2000f8e02ff */
[----:B------:R-:W-:Y:S01]  /*f920*/  SHF.R.S32.HI R21, RZ, 0x1f, R3 ;  /* 0x0000001fff157819 */ /* 0x000fe20000011403 */
[----:B------:R-:W-:-:S04]  /*f930*/  IMAD.WIDE.U32 R36, R43, UR4, R36 ;  /* 0x000000042b247c25 */ /* 0x000fc8000f8e0024 */
[----:B------:R-:W-:Y:S01]  /*f940*/  IMAD R31, R43, UR5, R31 ;  /* 0x000000052b1f7c24 */ /* 0x000fe2000f8e021f */
[----:B------:R-:W-:Y:S01]  /*f950*/  ULDC.64 UR4, c[0x0][0xae0] ;  /* 0x0002b80000047ab9 */ /* 0x000fe20000000a00 */
[----:B------:R-:W-:Y:S02]  /*f960*/  IMAD.MOV R39, RZ, RZ, -R3 ;  /* 0x000000ffff277224 */ /* 0x000fe400078e0a03 */
[----:B------:R-:W-:Y:S02]  /*f970*/  IMAD R32, R21, UR4, RZ ;  /* 0x0000000415207c24 */ /* 0x000fe4000f8e02ff */
[----:B------:R-:W-:Y:S02]  /*f980*/  IMAD R21, R0, R39, R38 ;  /* 0x0000002700157224 */ /* 0x000fe400078e0226 */
[----:B------:R-:W-:Y:S02]  /*f990*/  IMAD.IADD R37, R37, 0x1, R31 ;  /* 0x0000000125257824 */ /* 0x000fe400078e021f */
        /* <DEDUP_REMOVED lines=9> */
[----:B------:R-:W-:Y:S01]  /*fa30*/  IMAD R41, R66, 0xc0, R30 ;  /* 0x000000c042297824 */ /* 0x000fe200078e021e */
[C---:B------:R-:W-:Y:S01]  /*fa40*/  LEA R32, P0, R36.reuse, UR4, 0x1 ;  /* 0x0000000424207c11 */ /* 0x040fe2000f8008ff */
[----:B------:R-:W-:Y:S01]  /*fa50*/  IMAD.IADD R3, R37, 0x1, R3 ;  /* 0x0000000125037824 */ /* 0x000fe200078e0203 */
[----:B------:R-:W-:Y:S01]  /*fa60*/  ULDC UR4, c[0x0][0xac8] ;  /* 0x0002b20000047ab9 */ /* 0x000fe20000000800 */
[C---:B------:R-:W-:Y:S02]  /*fa70*/  VIADD R21, R41.reuse, 0x60 ;  /* 0x0000006029157836 */ /* 0x040fe40000000000 */
[----:B0-----:R-:W-:Y:S01]  /*fa80*/  SHFL.IDX PT, R38, R32, 0x1, 0x181f ;  /* 0x00381f0020267f89 */ /* 0x001fe200000e0000 */
[----:B------:R-:W-:Y:S01]  /*fa90*/  LEA.HI.X R40, R36, UR5, R3, 0x1, P0 ;  /* 0x0000000524287c11 */ /* 0x000fe200080f0c03 */
[----:B------:R-:W-:Y:S01]  /*faa0*/  VIADD R3, R41, 0x30 ;  /* 0x0000003029037836 */ /* 0x000fe20000000000 */
[----:B------:R-:W-:Y:S01]  /*fab0*/  ISETP.GE.AND P0, PT, R29, UR4, PT ;  /* 0x000000041d007c0c */ /* 0x000fe2000bf06270 */
[----:B------:R-:W0:Y:S01]  /*fac0*/  SHFL.IDX PT, R36, R32, RZ, 0x181f ;  /* 0x00181fff20247589 */ /* 0x000e2200000e0000 */
[----:B------:R-:W-:-:S02]  /*fad0*/  VIADD R0, R2, 0x30820 ;  /* 0x0003082002007836 */ /* 0x000fc40000000000 */
[-C--:B------:R-:W-:Y:S01]  /*fae0*/  ISETP.GE.OR P3, PT, R41, R20.reuse, P0 ;  /* 0x000000142900720c */ /* 0x080fe20000766670 */
[----:B------:R-:W1:Y:S01]  /*faf0*/  SHFL.IDX PT, R31, R40, RZ, 0x181f ;  /* 0x00181fff281f7589 */ /* 0x000e6200000e0000 */
[-C--:B------:R-:W-:Y:S01]  /*fb00*/  ISETP.GE.OR P2, PT, R3, R20.reuse, P0 ;  /* 0x000000140300720c */ /* 0x080fe20000746670 */
[----:B------:R-:W-:Y:S01]  /*fb10*/  VIADD R3, R41, 0x90 ;  /* 0x0000009029037836 */ /* 0x000fe20000000000 */
[-C--:B------:R-:W-:Y:S01]  /*fb20*/  ISETP.GE.OR P1, PT, R21, R20.reuse, P0 ;  /* 0x000000141500720c */ /* 0x080fe20000726670 */
[----:B------:R-:W1:Y:S01]  /*fb30*/  SHFL.IDX PT, R42, R32, 0x2, 0x181f ;  /* 0x00581f00202a7f89 */ /* 0x000e6200000e0000 */
[----:B------:R-:W-:Y:S02]  /*fb40*/  PRMT R0, RZ, 0x654, R0 ;  /* 0x00000654ff007816 */ /* 0x000fe40000000000 */
[----:B------:R-:W-:Y:S01]  /*fb50*/  ISETP.GE.OR P0, PT, R3, R20, P0 ;  /* 0x000000140300720c */ /* 0x000fe20000706670 */
[----:B------:R-:W1:Y:S01]  /*fb60*/  SHFL.IDX PT, R37, R40, 0x1, 0x181f ;  /* 0x00381f0028257f89 */ /* 0x000e6200000e0000 */
[----:B------:R0:W-:Y:S03]  /*fb70*/  SYNCS.ARRIVE.TRANS64.RED.A1T0 RZ, [R0+URZ], RZ ;  /* 0x000000ff00ff79a7 */ /* 0x0001e6000810043f */
[----:B------:R-:W1:Y:S04]  /*fb80*/  SHFL.IDX PT, R39, R40, 0x2, 0x181f ;  /* 0x00581f0028277f89 */ /* 0x000e6800000e0000 */
[----:B------:R-:W2:Y:S01]  /*fb90*/  SHFL.IDX PT, R32, R32, 0x3, 0x181f ;  /* 0x00781f0020207f89 */ /* 0x000ea200000e0000 */
[----:B0-----:R-:W-:-:S03]  /*fba0*/  @!P3 LEA R30, P5, R29, R36, 0x1 ;  /* 0x000000241d1eb211 */ /* 0x001fc600078a08ff */
[----:B------:R-:W0:Y:S01]  /*fbb0*/  SHFL.IDX PT, R40, R40, 0x3, 0x181f ;  /* 0x00781f0028287f89 */ /* 0x000e2200000e0000 */
[C---:B------:R-:W-:Y:S02]  /*fbc0*/  @!P2 LEA R36, P4, R29.reuse, R38, 0x1 ;  /* 0x000000261d24a211 */ /* 0x040fe400078808ff */
[C-C-:B-1----:R-:W-:Y:S02]  /*fbd0*/  @!P3 LEA.HI.X R31, R29.reuse, R31, R28.reuse, 0x1, P5 ;  /* 0x0000001f1d1fb211 */ /* 0x142fe400028f0c1c */
[C---:B------:R-:W-:Y:S02]  /*fbe0*/  @!P1 LEA R38, P5, R29.reuse, R42, 0x1 ;  /* 0x0000002a1d269211 */ /* 0x040fe400078a08ff */
[C-C-:B------:R-:W-:Y:S02]  /*fbf0*/  @!P2 LEA.HI.X R37, R29.reuse, R37, R28.reuse, 0x1, P4 ;  /* 0x000000251d25a211 */ /* 0x140fe400020f0c1c */
[----:B------:R-:W-:Y:S01]  /*fc00*/  @!P1 LEA.HI.X R39, R29, R39, R28, 0x1, P5 ;  /* 0x000000271d279211 */ /* 0x000fe200028f0c1c */
[----:B--2---:R2:W-:Y:S04]  /*fc10*/  @!P3 ST.E.128 desc[UR56][R30.64], R8 ;  /* 0x000000081e00b985 */ /* 0x0045e8000c101d38 */
[----:B---3--:R2:W-:Y:S04]  /*fc20*/  @!P2 ST.E.128 desc[UR56][R36.64], R12 ;  /* 0x0000000c2400a985 */ /* 0x0085e8000c101d38 */
[----:B----4-:R2:W-:Y:S01]  /*fc30*/  @!P1 ST.E.128 desc[UR56][R38.64], R24 ;  /* 0x0000001826009985 */ /* 0x0105e2000c101d38 */
[----:B0-----:R-:W-:Y:S05]  /*fc40*/  @P0 BRA `(.L_x_511) ;  /* 0x0000000800580947 */ /* 0x001fea0003800000 */
[----:B--2---:R-:W-:-:S04]  /*fc50*/  LEA R8, P0, R29, R32, 0x1 ;  /* 0x000000201d087211 */ /* 0x004fc800078008ff */
[----:B------:R-:W-:-:S05]  /*fc60*/  LEA.HI.X R9, R29, R40, R28, 0x1, P0 ;  /* 0x000000281d097211 */ /* 0x000fca00000f0c1c */
[----:B-----5:R3:W-:Y:S01]  /*fc70*/  ST.E.128 desc[UR56][R8.64], R4 ;  /* 0x0000000408007985 */ /* 0x0207e2000c101d38 */
[----:B------:R-:W-:Y:S05]  /*fc80*/  BRA `(.L_x_511) ;  /* 0x0000000800487947 */ /* 0x000fea0003800000 */
.L_x_509:
[----:B------:R-:W-:Y:S01]  /*fc90*/  ULDC.64 UR4, c[0x0][0xc00] ;  /* 0x0003000000047ab9 */ /* 0x000fe20000000a00 */
[----:B------:R-:W-:Y:S01]  /*fca0*/  IMAD.MOV.U32 R0, RZ, RZ, RZ ;  /* 0x000000ffff007224 */ /* 0x000fe200078e00ff */
[----:B------:R-:W-:Y:S01]  /*fcb0*/  ISETP.NE.U32.AND P0, PT, RZ, UR4, PT ;  /* 0x00000004ff007c0c */ /* 0x000fe2000bf05070 */
[----:B------:R-:W0:Y:S01]  /*fcc0*/  LDC R27, c[0x0][0xbe8] ;  /* 0x0002fa00ff1b7b82 */ /* 0x000e220000000800 */
[----:B------:R-:W-:Y:S02]  /*fcd0*/  IADD3 R4, P1, R62, UR4, RZ ;  /* 0x000000043e047c10 */ /* 0x000fe4000ff3e0ff */
[----:B------:R-:W-:Y:S02]  /*fce0*/  ISETP.NE.AND.EX P0, PT, RZ, UR5, PT, P0 ;  /* 0x00000005ff007c0c */ /* 0x000fe4000bf05300 */
[----:B------:R-:W-:Y:S01]  /*fcf0*/  IADD3.X R5, R64, UR5, RZ, P1, !PT ;  /* 0x0000000540057c10 */ /* 0x000fe20008ffe4ff */
[----:B------:R-:W-:Y:S02]  /*fd00*/  ULDC.64 UR4, c[0x0][0xc08] ;  /* 0x0003020000047ab9 */ /* 0x000fe40000000a00 */
[----:B------:R-:W-:-:S04]  /*fd10*/  ISETP.NE.U32.AND P1, PT, RZ, UR4, PT ;  /* 0x00000004ff007c0c */ /* 0x000fc8000bf25070 */
[----:B------:R-:W-:-:S04]  /*fd20*/  ISETP.NE.AND.EX P1, PT, RZ, UR5, PT, P1 ;  /* 0x00000005ff007c0c */ /* 0x000fc8000bf25310 */
[----:B------:R1:W5:Y:S09]  /*fd30*/  @P0 LDG.E R0, desc[UR56][R4.64] ;  /* 0x0000003804000981 */ /* 0x000372000c1e1900 */
[----:B------:R-:W-:Y:S01]  /*fd40*/  @P1 IADD3 R6, P2, R62, UR4, RZ ;  /* 0x000000043e061c10 */ /* 0x000fe2000ff5e0ff */
[----:B------:R-:W-:-:S02]  /*fd50*/  ULDC UR4, c[0x0][0xa88] ;  /* 0x0002a20000047ab9 */ /* 0x000fc40000000800 */
[----:B------:R-:W-:Y:S01]  /*fd60*/  IMAD.U32 R8, RZ, RZ, UR4 ;  /* 0x00000004ff087e24 */ /* 0x000fe2000f8e00ff */
[----:B------:R-:W-:-:S05]  /*fd70*/  @P1 IADD3.X R7, R64, UR5, RZ, P2, !PT ;  /* 0x0000000540071c10 */ /* 0x000fca00097fe4ff */
[----:B------:R1:W5:Y:S01]  /*fd80*/  @P1 LDG.E R8, desc[UR56][R6.64] ;  /* 0x0000003806081981 */ /* 0x000362000c1e1900 */
[----:B0-----:R-:W-:Y:S02]  /*fd90*/  ISETP.NE.AND P2, PT, R27, 0x1, PT ;  /* 0x000000011b00780c */ /* 0x001fe40003f45270 */
[----:B------:R-:W-:-:S11]  /*fda0*/  ISETP.GE.AND P3, PT, R66, 0xc0, PT ;  /* 0x000000c04200780c */ /* 0x000fd60003f66270 */
[----:B------:R-:W0:Y:S01]  /*fdb0*/  @P2 LDC R31, c[0x0][0xbec] ;  /* 0x0002fb00ff1f2b82 */ /* 0x000e220000000800 */
[----:B-1----:R-:W-:Y:S05]  /*fdc0*/  @P1 BRA `(.L_x_512) ;  /* 0x0000000000101947 */ /* 0x002fea0003800000 */
[----:B------:R-:W-:Y:S05]  /*fdd0*/  @!P0 BRA `(.L_x_512) ;  /* 0x00000000000c8947 */ /* 0x000fea0003800000 */
[----:B------:R-:W2:Y:S04]  /*fde0*/  LDG.E R7, desc[UR56][R4.64] ;  /* 0x0000003804077981 */ /* 0x000ea8000c1e1900 */
[----:B-----5:R-:W2:Y:S02]  /*fdf0*/  LDG.E R8, desc[UR56][R4.64+0x4] ;  /* 0x0000043804087981 */ /* 0x020ea4000c1e1900 */
[----:B--2---:R-:W-:-:S07]  /*fe00*/  IMAD.IADD R8, R8, 0x1, -R7 ;  /* 0x0000000108087824 */ /* 0x004fce00078e0a07 */
.L_x_512:
[----:B------:R-:W2:Y:S04]  /*fe10*/  LDL R14, [R1+0x58] ;  /* 0x00005800010e7983 */ /* 0x000ea80000100800 */
[----:B------:R1:W5:Y:S01]  /*fe20*/  LDL R26, [R1+0x60] ;  /* 0x00006000011a7983 */ /* 0x0003620000100800 */
[----:B------:R-:W-:Y:S01]  /*fe30*/  BSSY B1, `(.L_x_513) ;  /* 0x000002e000017945 */ /* 0x000fe20003800000 */
[----:B------:R-:W-:Y:S02]  /*fe40*/  SEL R15, R65, RZ, !P0 ;  /* 0x000000ff410f7207 */ /* 0x000fe40004000000 */
[----:B------:R-:W-:Y:S02]  /*fe50*/  SEL R24, R24, RZ, !P0 ;  /* 0x000000ff18187207 */ /* 0x000fe40004000000 */
[----:B-----5:R-:W-:-:S02]  /*fe60*/  SHF.R.S32.HI R13, RZ, 0x1f, R0 ;  /* 0x0000001fff0d7819 */ /* 0x020fc40000011400 */
[----:B--2---:R-:W-:Y:S01]  /*fe70*/  SHF.R.S32.HI R12, RZ, 0x1f, R14 ;  /* 0x0000001fff0c7819 */ /* 0x004fe2000001140e */
[----:B-1----:R-:W-:Y:S06]  /*fe80*/  @P3 BRA `(.L_x_514) ;  /* 0x0000000000a03947 */ /* 0x002fec0003800000 */
[----:B------:R-:W1:Y:S01]  /*fe90*/  S2R R4, SR_TID.X ;  /* 0x0000000000047919 */ /* 0x000e620000002100 */
[----:B------:R-:W2:Y:S02]  /*fea0*/  LDC R11, c[0x0][0xbe8] ;  /* 0x0002fa00ff0b7b82 */ /* 0x000ea40000000800 */
[----:B--2---:R-:W-:Y:S02]  /*feb0*/  IMAD R5, R8, R11, RZ ;  /* 0x0000000b08057224 */ /* 0x004fe400078e02ff */
[----:B-1----:R-:W-:-:S04]  /*fec0*/  IMAD R4, R26, 0xc0, R4 ;  /* 0x000000c01a047824 */ /* 0x002fc800078e0204 */
[----:B------:R-:W-:-:S05]  /*fed0*/  VIADD R10, R4, 0xffffff80 ;  /* 0xffffff80040a7836 */ /* 0x000fca0000000000 */
[----:B------:R-:W-:-:S13]  /*fee0*/  ISETP.GE.AND P0, PT, R10, R5, PT ;  /* 0x000000050a00720c */ /* 0x000fda0003f06270 */
[----:B------:R-:W-:Y:S05]  /*fef0*/  @P0 BRA `(.L_x_514) ;  /* 0x0000000000840947 */ /* 0x000fea0003800000 */
[----:B------:R-:W-:Y:S01]  /*ff00*/  ISETP.NE.AND P0, PT, R11, 0x1, PT ;  /* 0x000000010b00780c */ /* 0x000fe20003f05270 */
[----:B------:R-:W-:Y:S01]  /*ff10*/  ULDC.64 UR4, c[0x0][0xb90] ;  /* 0x0002e40000047ab9 */ /* 0x000fe20000000a00 */
[----:B------:R-:W-:Y:S01]  /*ff20*/  MOV R4, R0 ;  /* 0x0000000000047202 */ /* 0x000fe20000000f00 */
[----:B------:R-:W-:Y:S02]  /*ff30*/  IMAD R9, R12, UR4, RZ ;  /* 0x000000040c097c24 */ /* 0x000fe4000f8e02ff */
[----:B------:R-:W-:Y:S02]  /*ff40*/  IMAD.MOV.U32 R5, RZ, RZ, R13 ;  /* 0x000000ffff057224 */ /* 0x000fe400078e000d */
[----:B------:R-:W-:Y:S02]  /*ff50*/  IMAD.MOV.U32 R7, RZ, RZ, R10 ;  /* 0x000000ffff077224 */ /* 0x000fe400078e000a */
[----:B------:R-:W-:-:S04]  /*ff60*/  IMAD.WIDE.U32 R4, R14, UR4, R4 ;  /* 0x000000040e047c25 */ /* 0x000fc8000f8e0004 */
[----:B------:R-:W1:Y:S01]  /*ff70*/  @P0 LDC R21, c[0x0][0xbec] ;  /* 0x0002fb00ff150b82 */ /* 0x000e620000000800 */
[----:B------:R-:W-:Y:S01]  /*ff80*/  IMAD R9, R14, UR5, R9 ;  /* 0x000000050e097c24 */ /* 0x000fe2000f8e0209 */
[----:B------:R-:W-:-:S03]  /*ff90*/  ULDC.64 UR4, c[0x0][0xb98] ;  /* 0x0002e60000047ab9 */ /* 0x000fc60000000a00 */
[----:B------:R-:W-:-:S03]  /*ffa0*/  IMAD.IADD R5, R5, 0x1, R9 ;  /* 0x0000000105057824 */ /* 0x000fc600078e0209 */
[----:B------:R-:W2:Y:S01]  /*ffb0*/  @P0 LDC R25, c[0x0][0xbf0] ;  /* 0x0002fc00ff190b82 */ /* 0x000ea20000000800 */
[----:B------:R-:W-:-:S04]  /*ffc0*/  IMAD.WIDE.U32 R4, R15, UR4, R4 ;  /* 0x000000040f047c25 */ /* 0x000fc8000f8e0004 */
[----:B-1----:R-:W-:-:S05]  /*ffd0*/  @P0 IMAD.HI.U32 R6, R10, R21, RZ ;  /* 0x000000150a060227 */ /* 0x002fca00078e00ff */
[----:B--2---:R-:W-:Y:S01]  /*ffe0*/  @P0 SHF.R.U32.HI R7, RZ, R25, R6 ;  /* 0x00000019ff070219 */ /* 0x004fe20000011606 */
[----:B------:R-:W-:-:S03]  /*fff0*/  IMAD R6, R24, UR4, RZ ;  /* 0x0000000418067c24 */ /* 0x000fc6000f8e02ff */
[----:B------:R-:W-:Y:S01]  /*10000*/  IADD3 R4, P0, R7, R4, RZ ;  /* 0x0000000407047210 */ /* 0x000fe20007f1e0ff */
[----:B------:R-:W-:-:S04]  /*10010*/  IMAD.MOV R9, RZ, RZ, -R7 ;  /* 0x000000ffff097224 */ /* 0x000fc800078e0a07 */
[----:B------:R-:W-:Y:S01]  /*10020*/  IMAD R9, R11, R9, R10 ;  /* 0x000000090b097224 */ /* 0x000fe200078e020a */
[----:B------:R-:W-:Y:S01]  /*10030*/  SHF.R.S32.HI R11, RZ, 0x1f, R7 ;  /* 0x0000001fff0b7819 */ /* 0x000fe20000011407 */
[----:B------:R-:W-:Y:S01]  /*10040*/  IMAD R10, R15, UR5, R6 ;  /* 0x000000050f0a7c24 */ /* 0x000fe2000f8e0206 */
[----:B------:R-:W-:Y:S02]  /*10050*/  ULDC.64 UR4, c[0x0][0xb88] ;  /* 0x0002e20000047ab9 */ /* 0x000fe40000000a00 */
[----:B------:R-:W-:Y:S02]  /*10060*/  SHF.R.S32.HI R6, RZ, 0x1f, R9 ;  /* 0x0000001fff067819 */ /* 0x000fe40000011409 */
[----:B------:R-:W-:-:S03]  /*10070*/  IADD3.X R5, R11, R5, R10, P0, !PT ;  /* 0x000000050b057210 */ /* 0x000fc600007fe40a */
[----:B------:R-:W-:Y:S02]  /*10080*/  IMAD R6, R6, UR4, RZ ;  /* 0x0000000406067c24 */ /* 0x000fe4000f8e02ff */
[----:B------:R-:W-:-:S04]  /*10090*/  IMAD.WIDE.U32 R4, R9, UR4, R4 ;  /* 0x0000000409047c25 */ /* 0x000fc8000f8e0004 */
[----:B------:R-:W-:Y:S01]  /*100a0*/  IMAD R7, R9, UR5, R6 ;  /* 0x0000000509077c24 */ /* 0x000fe2000f8e0206 */
[----:B------:R-:W-:Y:S02]  /*100b0*/  ULDC.64 UR4, c[0x0][0xb50] ;  /* 0x0002d40000047ab9 */ /* 0x000fe40000000a00 */
[----:B------:R-:W-:Y:S01]  /*100c0*/  LEA R6, P0, R4, UR4, 0x2 ;  /* 0x0000000404067c11 */ /* 0x000fe2000f8010ff */
[----:B------:R-:W-:-:S05]  /*100d0*/  IMAD.IADD R5, R5, 0x1, R7 ;  /* 0x0000000105057824 */ /* 0x000fca00078e0207 */
[----:B------:R-:W-:Y:S01]  /*100e0*/  LEA.HI.X R7, R4, UR5, R5, 0x2, P0 ;  /* 0x0000000504077c11 */ /* 0x000fe200080f1405 */
[----:B------:R-:W-:-:S05]  /*100f0*/  IMAD.MOV.U32 R5, RZ, RZ, -0x800000 ;  /* 0xff800000ff057424 */ /* 0x000fca00078e00ff */
[----:B------:R1:W-:Y:S02]  /*10100*/  STG.E desc[UR56][R6.64], R5 ;  /* 0x0000000506007986 */ /* 0x0003e4000c101938 */
.L_x_514:
[----:B------:R-:W-:Y:S05]  /*10110*/  BSYNC B1 ;  /* 0x0000000000017941 */ /* 0x000fea0003800000 */
.L_x_513:
[----:B------:R-:W2:Y:S01]  /*10120*/  @P2 LDC R9, c[0x0][0xbf0] ;  /* 0x0002fc00ff092b82 */ /* 0x000ea20000000800 */
[----:B------:R-:W-:Y:S01]  /*10130*/  ULDC.64 UR4, c[0x0][0xaa0] ;  /* 0x0002a80000047ab9 */ /* 0x000fe20000000a00 */
[----:B------:R-:W-:Y:S01]  /*10140*/  IMAD R3, R3, 0x30, R30 ;  /* 0x0000003003037824 */ /* 0x000fe200078e021e */
[----:B------:R-:W-:Y:S01]  /*10150*/  ULDC.64 UR6, c[0x0][0xa80] ;  /* 0x0002a00000067ab9 */ /* 0x000fe20000000a00 */
[----:B-1----:R-:W-:Y:S02]  /*10160*/  IMAD R5, R13, UR4, RZ ;  /* 0x000000040d057c24 */ /* 0x002fe4000f8e02ff */
[----:B------:R-:W-:Y:S02]  /*10170*/  IMAD R10, R26, 0xc0, R3 ;  /* 0x000000c01a0a7824 */ /* 0x000fe400078e0203 */
[C---:B------:R-:W-:Y:S02]  /*10180*/  IMAD R7, R0.reuse, UR5, R5 ;  /* 0x0000000500077c24 */ /* 0x040fe4000f8e0205 */
[----:B------:R-:W-:Y:S01]  /*10190*/  IMAD.WIDE.U32 R4, R0, UR4, RZ ;  /* 0x0000000400047c25 */ /* 0x000fe2000f8e00ff */
[----:B------:R-:W-:-:S03]  /*101a0*/  ULDC.64 UR4, c[0x0][0xae8] ;  /* 0x0002ba0000047ab9 */ /* 0x000fc60000000a00 */
[----:B------:R-:W-:Y:S02]  /*101b0*/  IMAD R0, R12, UR4, RZ ;  /* 0x000000040c007c24 */ /* 0x000fe4000f8e02ff */
[----:B------:R-:W-:Y:S02]  /*101c0*/  IMAD.IADD R5, R5, 0x1, R7 ;  /* 0x0000000105057824 */ /* 0x000fe400078e0207 */
[----:B------:R-:W-:Y:S02]  /*101d0*/  IMAD R7, R14, UR5, R0 ;  /* 0x000000050e077c24 */ /* 0x000fe4000f8e0200 */
[----:B0-----:R-:W-:-:S04]  /*101e0*/  @P2 IMAD.HI.U32 R0, R10, R31, RZ ;  /* 0x0000001f0a002227 */ /* 0x001fc800078e00ff */
[----:B------:R-:W-:Y:S01]  /*101f0*/  IMAD.MOV.U32 R3, RZ, RZ, R10 ;  /* 0x000000ffff037224 */ /* 0x000fe200078e000a */
[----:B--2---:R-:W-:Y:S01]  /*10200*/  @P2 SHF.R.U32.HI R3, RZ, R9, R0 ;  /* 0x00000009ff032219 */ /* 0x004fe20000011600 */
[----:B------:R-:W-:Y:S01]  /*10210*/  IMAD.WIDE.U32 R4, R14, UR4, R4 ;  /* 0x000000040e047c25 */ /* 0x000fe2000f8e0004 */
[----:B------:R-:W-:Y:S02]  /*10220*/  ULDC.64 UR4, c[0x0][0xaf0] ;  /* 0x0002bc0000047ab9 */ /* 0x000fe40000000a00 */
[----:B------:R-:W-:Y:S01]  /*10230*/  SHF.R.S32.HI R0, RZ, 0x1f, R3 ;  /* 0x0000001fff007819 */ /* 0x000fe20000011403 */
[----:B------:R-:W-:Y:S02]  /*10240*/  IMAD.IADD R5, R5, 0x1, R7 ;  /* 0x0000000105057824 */ /* 0x000fe400078e0207 */
[----:B------:R-:W-:Y:S02]  /*10250*/  IMAD R6, R24, UR4, RZ ;  /* 0x0000000418067c24 */ /* 0x000fe4000f8e02ff */
[----:B------:R-:W-:-:S02]  /*10260*/  IMAD.MOV R21, RZ, RZ, -R3 ;  /* 0x000000ffff157224 */ /* 0x000fc400078e0a03 */
[C---:B------:R-:W-:Y:S02]  /*10270*/  IMAD R7, R15.reuse, UR5, R6 ;  /* 0x000000050f077c24 */ /* 0x040fe4000f8e0206 */
[----:B------:R-:W-:Y:S01]  /*10280*/  IMAD.WIDE.U32 R4, R15, UR4, R4 ;  /* 0x000000040f047c25 */ /* 0x000fe2000f8e0004 */
[----:B------:R-:W-:-:S03]  /*10290*/  ULDC.64 UR4, c[0x0][0xae0] ;  /* 0x0002b80000047ab9 */ /* 0x000fc60000000a00 */
[----:B------:R-:W-:Y:S02]  /*102a0*/  IMAD R21, R27, R21, R10 ;  /* 0x000000151b157224 */ /* 0x000fe400078e020a */
[----:B------:R-:W-:Y:S02]  /*102b0*/  IMAD R6, R0, UR4, RZ ;  /* 0x0000000400067c24 */ /* 0x000fe4000f8e02ff */
[----:B------:R-:W-:Y:S01]  /*102c0*/  IMAD.IADD R5, R5, 0x1, R7 ;  /* 0x0000000105057824 */ /* 0x000fe200078e0207 */
[----:B------:R-:W-:Y:S01]  /*102d0*/  SHF.R.S32.HI R0, RZ, 0x1f, R21 ;  /* 0x0000001fff007819 */ /* 0x000fe20000011415 */
[C---:B------:R-:W-:Y:S02]  /*102e0*/  IMAD R7, R3.reuse, UR5, R6 ;  /* 0x0000000503077c24 */ /* 0x040fe4000f8e0206 */
[----:B------:R-:W-:Y:S01]  /*102f0*/  IMAD.WIDE.U32 R4, R3, UR4, R4 ;  /* 0x0000000403047c25 */ /* 0x000fe2000f8e0004 */
[----:B------:R-:W-:-:S03]  /*10300*/  ULDC.64 UR4, c[0x0][0xad8] ;  /* 0x0002b60000047ab9 */ /* 0x000fc60000000a00 */
[----:B------:R-:W-:Y:S02]  /*10310*/  IMAD R0, R0, UR4, RZ ;  /* 0x0000000400007c24 */ /* 0x000fe4000f8e02ff */
[----:B------:R-:W-:Y:S02]  /*10320*/  IMAD.IADD R5, R5, 0x1, R7 ;  /* 0x0000000105057824 */ /* 0x000fe400078e0207 */
[C---:B------:R-:W-:Y:S02]  /*10330*/  IMAD R3, R21.reuse, UR5, R0 ;  /* 0x0000000515037c24 */ /* 0x040fe4000f8e0200 */
[----:B------:R-:W-:Y:S01]  /*10340*/  IMAD.WIDE.U32 R20, R21, UR4, R4 ;  /* 0x0000000415147c25 */ /* 0x000fe2000f8e0004 */
[----:B------:R-:W-:Y:S02]  /*10350*/  ULDC UR4, c[0x0][0xac8] ;  /* 0x0002b20000047ab9 */ /* 0x000fe40000000800 */
[----:B------:R-:W-:Y:S01]  /*10360*/  ISETP.GE.AND P0, PT, R29, UR4, PT ;  /* 0x000000041d007c0c */ /* 0x000fe2000bf06270 */
[----:B------:R-:W-:Y:S01]  /*10370*/  IMAD.IADD R3, R21, 0x1, R3 ;  /* 0x0000000115037824 */ /* 0x000fe200078e0203 */
[----:B------:R-:W-:Y:S01]  /*10380*/  LEA R7, P1, R20, UR6, 0x1 ;  /* 0x0000000614077c11 */ /* 0x000fe2000f8208ff */
[----:B------:R-:W-:-:S03]  /*10390*/  UMOV UR4, 0xffffffff ;  /* 0xffffffff00047882 */ /* 0x000fc60000000000 */
[----:B------:R-:W-:Y:S01]  /*103a0*/  LEA.HI.X R20, R20, UR7, R3, 0x1, P1 ;  /* 0x0000000714147c11 */ /* 0x000fe200088f0c03 */
[----:B------:R-:W-:Y:S08]  /*103b0*/  BRA.DIV UR4, `(.L_x_515) ;  /* 0x0000006a04f87947 */ /* 0x000ff0000b800000 */
[----:B------:R-:W0:Y:S01]  /*103c0*/  SHFL.IDX PT, R3, R7, RZ, 0x181f ;  /* 0x00181fff07037589 */ /* 0x000e2200000e0000 */
[----:B------:R-:W-:Y:S02]  /*103d0*/  IMAD R21, R8, R27, RZ ;  /* 0x0000001b08157224 */ /* 0x000fe400078e02ff */
[----:B------:R-:W-:Y:S01]  /*103e0*/  IMAD R24, R26, 0xc0, R30 ;  /* 0x000000c01a187824 */ /* 0x000fe200078e021e */
[----:B------:R-:W1:Y:S03]  /*103f0*/  SHFL.IDX PT, R0, R20, RZ, 0x181f ;  /* 0x00181fff14007589 */ /* 0x000e6600000e0000 */
[C---:B------:R-:W-:Y:S01]  /*10400*/  VIADD R8, R24.reuse, 0x30 ;  /* 0x0000003018087836 */ /* 0x040fe20000000000 */
[----:B------:R-:W2:Y:S01]  /*10410*/  SHFL.IDX PT, R5, R7, 0x1, 0x181f ;  /* 0x00381f0007057f89 */ /* 0x000ea200000e0000 */
[C---:B------:R-:W-:Y:S01]  /*10420*/  ISETP.GE.OR P2, PT, R24.reuse, R21, P0 ;  /* 0x000000151800720c */ /* 0x040fe20000746670 */
[----:B------:R-:W-:-:S02]  /*10430*/  VIADD R10, R24, 0x60 ;  /* 0x00000060180a7836 */ /* 0x000fc40000000000 */
[----:B------:R-:W3:Y:S01]  /*10440*/  SHFL.IDX PT, R14, R7, 0x2, 0x181f ;  /* 0x00581f00070e7f89 */ /* 0x000ee200000e0000 */
[-C--:B------:R-:W-:Y:S02]  /*10450*/  ISETP.GE.OR P3, PT, R8, R21.reuse, P0 ;  /* 0x000000150800720c */ /* 0x080fe40000766670 */
[----:B------:R-:W-:Y:S01]  /*10460*/  ISETP.GE.OR P4, PT, R10, R21, P0 ;  /* 0x000000150a00720c */ /* 0x000fe20000786670 */
[----:B------:R-:W4:Y:S04]  /*10470*/  SHFL.IDX PT, R4, R20, 0x1, 0x181f ;  /* 0x00381f0014047f89 */ /* 0x000f2800000e0000 */
[----:B------:R-:W5:Y:S02]  /*10480*/  SHFL.IDX PT, R6, R20, 0x2, 0x181f ;  /* 0x00581f0014067f89 */ /* 0x000f6400000e0000 */
[----:B0-----:R-:W-:-:S04]  /*10490*/  @!P2 LEA R10, P5, R29, R3, 0x1 ;  /* 0x000000031d0aa211 */ /* 0x001fc800078a08ff */
[C---:B-1----:R-:W-:Y:S02]  /*104a0*/  @!P2 LEA.HI.X R3, R29.reuse, R0, R28, 0x1, P5 ;  /* 0x000000001d03a211 */ /* 0x042fe400028f0c1c */
[----:B------:R0:W1:Y:S01]  /*104b0*/  SHFL.IDX PT, R0, R20, 0x3, 0x181f ;  /* 0x00781f0014007f89 */ /* 0x00006200000e0000 */
[C---:B--2---:R-:W-:Y:S02]  /*104c0*/  @!P3 LEA R8, P1, R29.reuse, R5, 0x1 ;  /* 0x000000051d08b211 */ /* 0x044fe400078208ff */
[----:B------:R-:W-:Y:S01]  /*104d0*/  @!P2 IMAD.MOV.U32 R11, RZ, RZ, R3 ;  /* 0x000000ffff0ba224 */ /* 0x000fe200078e0003 */
[----:B---3--:R-:W-:-:S04]  /*104e0*/  @!P4 LEA R25, P5, R29, R14, 0x1 ;  /* 0x0000000e1d19c211 */ /* 0x008fc800078a08ff */
[----:B------:R0:W-:Y:S01]  /*104f0*/  @!P2 ST.E.128 desc[UR56][R10.64], RZ ;  /* 0x000000ff0a00a985 */ /* 0x0001e2000c101d38 */
[C-C-:B----4-:R-:W-:Y:S01]  /*10500*/  @!P3 LEA.HI.X R9, R29.reuse, R4, R28.reuse, 0x1, P1 ;  /* 0x000000041d09b211 */ /* 0x150fe200008f0c1c */
[----:B------:R-:W-:Y:S02]  /*10510*/  @!P4 IMAD.MOV.U32 R4, RZ, RZ, R25 ;  /* 0x000000ffff04c224 */ /* 0x000fe400078e0019 */
[----:B------:R0:W2:Y:S01]  /*10520*/  SHFL.IDX PT, R14, R7, 0x3, 0x181f ;  /* 0x00781f00070e7f89 */ /* 0x0000a200000e0000 */
[----:B-----5:R-:W-:-:S03]  /*10530*/  @!P4 LEA.HI.X R5, R29, R6, R28, 0x1, P5 ;  /* 0x000000061d05c211 */ /* 0x020fc600028f0c1c */
[----:B------:R0:W-:Y:S04]  /*10540*/  @!P3 ST.E.128 desc[UR56][R8.64], RZ ;  /* 0x000000ff0800b985 */ /* 0x0001e8000c101d38 */
[----:B------:R0:W-:Y:S02]  /*10550*/  @!P4 ST.E.128 desc[UR56][R4.64], RZ ;  /* 0x000000ff0400c985 */ /* 0x0001e4000c101d38 */
.L_x_688:
[----:B------:R-:W-:-:S05]  /*10560*/  VIADD R24, R24, 0x90 ;  /* 0x0000009018187836 */ /* 0x000fca0000000000 */
[----:B------:R-:W-:-:S13]  /*10570*/  ISETP.GE.OR P0, PT, R24, R21, P0 ;  /* 0x000000151800720c */ /* 0x000fda0000706670 */
[----:B--2---:R-:W-:-:S04]  /*10580*/  @!P0 LEA R14, P1, R29, R14, 0x1 ;  /* 0x0000000e1d0e8211 */ /* 0x004fc800078208ff */
[----:B-1----:R-:W-:-:S05]  /*10590*/  @!P0 LEA.HI.X R15, R29, R0, R28, 0x1, P1 ;  /* 0x000000001d0f8211 */ /* 0x002fca00008f0c1c */
[----:B------:R1:W-:Y:S04]  /*105a0*/  @!P0 ST.E.128 desc[UR56][R14.64], RZ ;  /* 0x000000ff0e008985 */ /* 0x0003e8000c101d38 */
.L_x_511:
[----:B------:R-:W-:Y:S05]  /*105b0*/  BSYNC B0 ;  /* 0x0000000000007941 */ /* 0x000fea0003800000 */
.L_x_508:
[----:B------:R-:W-:Y:S02]  /*105c0*/  ULDC UR4, c[0x0][0xc3c] ;  /* 0x00030f0000047ab9 */ /* 0x000fe40000000800 */
[----:B------:R-:W-:-:S13]  /*105d0*/  ISETP.GE.AND P0, PT, R35, UR4, PT ;  /* 0x0000000423007c0c */ /* 0x000fda000bf06270 */
[----:B------:R-:W-:Y:S05]  /*105e0*/  @!P0 BRA `(.L_x_516) ;  /* 0xffffff0800fc8947 */ /* 0x000fea000383ffff */
[----:B------:R-:W-:Y:S05]  /*105f0*/  BRA `(.L_x_396) ;  /* 0x0000006000787947 */ /* 0x000fea0003800000 */
.L_x_394:
[----:B------:R-:W-:-:S08]  /*10600*/  NOP ;  /* 0x0000000000007918 */ /* 0x000fd00000000000 */
[----:B--2---:R-:W0:-:S00]  /*10610*/  USETMAXREG.DEALLOC.CTAPOOL 0x20 ;  /* 0x00000020000079c8 */ /* 0x004e0000080e0500 */
[----:B0-----:R-:W2:Y:S01]  /*10620*/  LDL.LU R2, [R1] ;  /* 0x0000000001027983 */ /* 0x001ea20000300800 */
[----:B------:R-:W-:-:S06]  /*10630*/  LOP3.LUT R0, R0, 0x3, RZ, 0xc0, !PT ;  /* 0x0000000300007812 */ /* 0x000fcc00078ec0ff */
[----:B------:R-:W0:Y:S02]  /*10640*/  SHFL.IDX PT, R0, R0, RZ, 0x1f ;  /* 0x00001fff00007589 */ /* 0x000e2400000e0000 */
[----:B0-----:R-:W-:Y:S01]  /*10650*/  ISETP.NE.AND P0, PT, R0, RZ, PT ;  /* 0x000000ff0000720c */ /* 0x001fe20003f05270 */
[----:B------:R-:W-:Y:S01]  /*10660*/  IMAD.MOV.U32 R0, RZ, RZ, RZ ;  /* 0x000000ffff007224 */ /* 0x000fe200078e00ff */
[----:B--2---:R-:W-:-:S11]  /*10670*/  LOP3.LUT R2, R2, 0xfffffffd, RZ, 0xc0, !PT ;  /* 0xfffffffd02027812 */ /* 0x004fd600078ec0ff */
[----:B------:R-:W-:-:S05]  /*10680*/  @P0 LOP3.LUT R2, R2, 0x2, RZ, 0xfc, !PT ;  /* 0x0000000202020812 */ /* 0x000fca00078efcff */
[----:B------:R0:W-:Y:S01]  /*10690*/  STL [R1], R2 ;  /* 0x0000000201007387 */ /* 0x0001e20000100800 */
[----:B------:R-:W-:Y:S05]  /*106a0*/  @!P0 BRA `(.L_x_517) ;  /* 0x00000000001c8947 */ /* 0x000fea0003800000 */
[----:B------:R-:W1:Y:S08]  /*106b0*/  S2UR UR5, SR_CgaCtaId ;  /* 0x00000000000579c3 */ /* 0x000e700000008800 */
[----:B------:R-:W-:Y:S06]  /*106c0*/  BAR.SYNC.DEFER_BLOCKING 0x5, 0x200 ;  /* 0x0148000000007b1d */ /* 0x000fec0000010000 */
[----:B------:R-:W-:-:S02]  /*106d0*/  UMOV UR4, 0x400 ;  /* 0x0000040000047882 */ /* 0x000fc40000000000 */
[----:B-1----:R-:W-:-:S09]  /*106e0*/  ULEA UR4, UR5, UR4, 0x18 ;  /* 0x0000000405047291 */ /* 0x002fd2000f8ec03f */
[----:B------:R-:W1:Y:S01]  /*106f0*/  LDS.128 R16, [UR4+0x308d0] ;  /* 0x0308d004ff107984 */ /* 0x000e620008000c00 */
[----:B------:R-:W-:Y:S06]  /*10700*/  BAR.ARV 0x4, 0x200 ;  /* 0x0108000000007b1d */ /* 0x000fec0000002000 */
[----:B------:R-:W-:Y:S05]  /*10710*/  BRA `(.L_x_518) ;  /* 0x0000000800007947 */ /* 0x000fea0003800000 */
.L_x_517:
[----:B0-----:R-:W0:Y:S01]  /*10720*/  S2R R2, SR_TID.X ;  /* 0x0000000000027919 */ /* 0x001e220000002100 */
        /* <DEDUP_REMOVED lines=41> */
.L_x_523:
        /* <DEDUP_REMOVED lines=12> */
.L_x_522:
[----:B------:R-:W-:Y:S05]  /*10a80*/  BSYNC B0 ;  /* 0x0000000000007941 */ /* 0x000fea0003800000 */
.L_x_521:
        /* <DEDUP_REMOVED lines=21> */
.L_x_519:
        /* <DEDUP_REMOVED lines=13> */
[----:B------:R-:W-:-:S06]  /*10cb0*/  IADD3 R16, R19, -0x1, RZ ;  /* 0xffffffff13107810 */ /* 0x000fcc0007ffe0ff */
[----:B------:R2:W3:Y:S02]  /*10cc0*/  SHFL.IDX PT, R16, R7, R16, 0x1f ;  /* 0x00001f1007107589 */ /* 0x0004e400000e0000 */
.L_x_524:
        /* <DEDUP_REMOVED lines=23> */
[----:B------:R-:W-:-:S05]  /*10e40*/  @!P1 LOP3.LUT R2, RZ, R0, RZ, 0x33, !PT ;  /* 0x00000000ff029212 */ /* 0x000fca00078e33ff */
[--C-:B------:R-:W-:Y:S02]  /*10e50*/  IMAD.MOV R17, RZ, RZ, -R2.reuse ;  /* 0x000000ffff117224 */ /* 0x100fe400078e0a02 */
[----:B------:R-:W-:Y:S02]  /*10e60*/  IMAD.MOV.U32 R18, RZ, RZ, R2 ;  /* 0x000000ffff127224 */ /* 0x000fe400078e0002 */
[----:B------:R-:W-:Y:S01]  /*10e70*/  IMAD R17, R0, R17, R9 ;  /* 0x0000001100117224 */ /* 0x000fe200078e0209 */
[----:B------:R-:W-:Y:S06]  /*10e80*/  BRA `(.L_x_525) ;  /* 0x00000000000c7947 */ /* 0x000fec0003800000 */
.L_x_520:
[----:B------:R-:W-:Y:S02]  /*10e90*/  IMAD.MOV.U32 R17, RZ, RZ, RZ ;  /* 0x000000ffff117224 */ /* 0x000fe400078e00ff */
[----:B------:R-:W-:Y:S02]  /*10ea0*/  IMAD.U32 R16, RZ, RZ, UR6 ;  /* 0x00000006ff107e24 */ /* 0x000fe4000f8e00ff */
[----:B------:R-:W-:-:S07]  /*10eb0*/  IMAD.MOV.U32 R18, RZ, RZ, RZ ;  /* 0x000000ffff127224 */ /* 0x000fce00078e00ff */
.L_x_525:
[----:B------:R-:W-:-:S13]  /*10ec0*/  ISETP.NE.AND P0, PT, R5, RZ, PT ;  /* 0x000000ff0500720c */ /* 0x000fda0003f05270 */
[----:B------:R-:W0:Y:S01]  /*10ed0*/  @!P0 S2R R3, SR_CgaCtaId ;  /* 0x0000000000038919 */ /* 0x000e220000008800 */
[----:B------:R-:W-:-:S04]  /*10ee0*/  @!P0 MOV R0, 0x400 ;  /* 0x0000040000008802 */ /* 0x000fc80000000f00 */
[----:B0-----:R-:W-:-:S05]  /*10ef0*/  @!P0 LEA R0, R3, R0, 0x18 ;  /* 0x0000000003008211 */ /* 0x001fca00078ec0ff */
[----:B------:R0:W-:Y:S01]  /*10f00*/  @!P0 STS.128 [R0+0x308d0], R16 ;  /* 0x0308d01000008388 */ /* 0x0001e20000000c00 */
[----:B------:R-:W-:Y:S06]  /*10f10*/  BAR.ARV 0x5, 0x200 ;  /* 0x0148000000007b1d */ /* 0x000fec0000002000 */
.L_x_518:
[----:B------:R2:W-:Y:S01]  /*10f20*/  STL [R1+0x24], RZ ;  /* 0x000024ff01007387 */ /* 0x0005e20000100800 */
[----:B------:R-:W-:Y:S01]  /*10f30*/  ULDC UR4, c[0x0][0xc3c] ;  /* 0x00030f0000047ab9 */ /* 0x000fe20000000800 */
[----:B------:R-:W-:Y:S01]  /*10f40*/  IMAD.MOV.U32 R26, RZ, RZ, 0x1 ;  /* 0x00000001ff1a7424 */ /* 0x000fe200078e00ff */
[----:B-1----:R-:W-:Y:S01]  /*10f50*/  ISETP.GE.AND P0, PT, R19, UR4, PT ;  /* 0x0000000413007c0c */ /* 0x002fe2000bf06270 */
[----:B------:R-:W-:-:S12]  /*10f60*/  IMAD.MOV.U32 R23, RZ, RZ, RZ ;  /* 0x000000ffff177224 */ /* 0x000fd800078e00ff */
[----:B--2---:R-:W-:Y:S05]  /*10f70*/  @P0 BRA `(.L_x_526) ;  /* 0x00000054003c0947 */ /* 0x004fea0003800000 */
[----:B------:R-:W1:Y:S01]  /*10f80*/  S2R R5, SR_TID.X ;  /* 0x0000000000057919 */ /* 0x000e620000002100 */
[----:B------:R-:W2:Y:S01]  /*10f90*/  S2UR UR5, SR_CgaCtaId ;  /* 0x00000000000579c3 */ /* 0x000ea20000008800 */
[----:B------:R-:W-:Y:S01]  /*10fa0*/  UMOV UR4, 0x400 ;  /* 0x0000040000047882 */ /* 0x000fe20000000000 */
[----:B------:R-:W-:Y:S01]  /*10fb0*/  BSSY B8, `(.L_x_526) ;  /* 0x000054b000087945 */ /* 0x000fe20003800000 */
[----:B------:R-:W-:Y:S01]  /*10fc0*/  IMAD.MOV.U32 R26, RZ, RZ, 0x1 ;  /* 0x00000001ff1a7424 */ /* 0x000fe200078e00ff */
[----:B------:R-:W-:Y:S01]  /*10fd0*/  ULDC.64 UR38, c[0x0][0x198] ;  /* 0x0000660000267ab9 */ /* 0x000fe20000000a00 */
[----:B------:R-:W-:Y:S01]  /*10fe0*/  IMAD.MOV.U32 R23, RZ, RZ, RZ ;  /* 0x000000ffff177224 */ /* 0x000fe200078e00ff */
[----:B------:R-:W-:Y:S01]  /*10ff0*/  ULDC UR36, c[0x0][0xc] ;  /* 0x0000030000247ab9 */ /* 0x000fe20000000800 */
[----:B------:R-:W-:Y:S01]  /*11000*/  IMAD.MOV.U32 R29, RZ, RZ, RZ ;  /* 0x000000ffff1d7224 */ /* 0x000fe200078e00ff */
[----:B--2---:R-:W-:-:S06]  /*11010*/  ULEA UR4, UR5, UR4, 0x18 ;  /* 0x0000000405047291 */ /* 0x004fcc000f8ec03f */
[----:B------:R-:W-:Y:S01]  /*11020*/  IMAD.U32 R22, RZ, RZ, UR4 ;  /* 0x00000004ff167e24 */ /* 0x000fe2000f8e00ff */
[C---:B-1----:R-:W-:Y:S01]  /*11030*/  LOP3.LUT R4, R5.reuse, 0x7f, RZ, 0xc0, !PT ;  /* 0x0000007f05047812 */ /* 0x042fe200078ec0ff */
[----:B0-----:R-:W-:-:S04]  /*11040*/  IMAD.SHL.U32 R0, R5, 0x8, RZ ;  /* 0x0000000805007824 */ /* 0x001fc800078e00ff */
[----:B------:R-:W-:Y:S01]  /*11050*/  IMAD.SHL.U32 R3, R4, 0x8, RZ ;  /* 0x0000000804037824 */ /* 0x000fe200078e00ff */
[----:B------:R-:W-:Y:S02]  /*11060*/  LOP3.LUT R2, R0, 0x1f8, RZ, 0xc0, !PT ;  /* 0x000001f800027812 */ /* 0x000fe400078ec0ff */
[----:B------:R-:W-:Y:S02]  /*11070*/  SHF.R.U32.HI R4, RZ, 0x3, R4 ;  /* 0x00000003ff047819 */ /* 0x000fe40000011604 */
[----:B------:R-:W-:-:S04]  /*11080*/  LOP3.LUT R2, R2, 0x38, R5, 0x78, !PT ;  /* 0x0000003802027812 */ /* 0x000fc800078e7805 */
[----:B------:R-:W-:Y:S01]  /*11090*/  LOP3.LUT R3, R2, 0x200, R3, 0xf8, !PT ;  /* 0x0000020002037812 */ /* 0x000fe200078ef803 */
[----:B------:R-:W-:Y:S02]  /*110a0*/  IMAD.SHL.U32 R2, R5, 0x10, RZ ;  /* 0x0000001005027824 */ /* 0x000fe400078e00ff */
[----:B------:R-:W-:Y:S02]  /*110b0*/  IMAD.MOV.U32 R5, RZ, RZ, 0x1 ;  /* 0x00000001ff057424 */ /* 0x000fe400078e00ff */
[----:B------:R-:W-:Y:S01]  /*110c0*/  IMAD R0, R3, 0x2, R22 ;  /* 0x0000000203007824 */ /* 0x000fe200078e0216 */
[----:B------:R-:W-:Y:S02]  /*110d0*/  LOP3.LUT R2, R4, 0x70, R2, 0xf8, !PT ;  /* 0x0000007004027812 */ /* 0x000fe400078ef802 */
[----:B------:R0:W-:Y:S04]  /*110e0*/  STL [R1+0x4], R5 ;  /* 0x0000040501007387 */ /* 0x0001e80000100800 */
[----:B------:R0:W-:Y:S04]  /*110f0*/  STL [R1+0xc], R0 ;  /* 0x00000c0001007387 */ /* 0x0001e80000100800 */
[----:B------:R0:W-:Y:S02]  /*11100*/  STL [R1+0x24], RZ ;  /* 0x000024ff01007387 */ /* 0x0001e40000100800 */
.L_x_648:
[----:B-1----:R-:W1:Y:S02]  /*11110*/  LDC.64 R2, c[0x0][0xc88] ;  /* 0x00032200ff027b82 */ /* 0x002e640000000a00 */
[----:B-1----:R-:W-:-:S05]  /*11120*/  IMAD.WIDE R2, R19, 0x4, R2 ;  /* 0x0000000413027825 */ /* 0x002fca00078e0202 */
[----:B0-----:R-:W0:Y:S01]  /*11130*/  LDG.E R13, desc[UR56][R2.64] ;  /* 0x00000038020d7981 */ /* 0x001e22000c1e1900 */
[----:B------:R-:W-:Y:S05]  /*11140*/  YIELD ;  /* 0x0000000000007946 */ /* 0x000fea0003800000 */
[----:B------:R-:W-:Y:S01]  /*11150*/  ULDC.64 UR4, c[0x0][0xa28] ;  /* 0x00028a0000047ab9 */ /* 0x000fe20000000a00 */
[----:B------:R-:W-:Y:S01]  /*11160*/  ULDC.64 UR6, c[0x0][0xa00] ;  /* 0x0002800000067ab9 */ /* 0x000fe20000000a00 */
[----:B------:R-:W-:Y:S02]  /*11170*/  ISETP.NE.U32.AND P0, PT, RZ, UR4, PT ;  /* 0x00000004ff007c0c */ /* 0x000fe4000bf05070 */
[----:B------:R-:W-:Y:S01]  /*11180*/  CS2R R8, SRZ ;  /* 0x0000000000087805 */ /* 0x000fe2000001ff00 */
[----:B------:R-:W-:Y:S01]  /*11190*/  ULDC.64 UR8, c[0x0][0xa18] ;  /* 0x0002860000087ab9 */ /* 0x000fe20000000a00 */
[----:B------:R-:W-:-:S02]  /*111a0*/  ISETP.NE.AND.EX P1, PT, RZ, UR5, PT, P0 ;  /* 0x00000005ff007c0c */ /* 0x000fc4000bf25300 */
[----:B------:R-:W-:-:S04]  /*111b0*/  ISETP.NE.U32.AND P0, PT, RZ, UR6, PT ;  /* 0x00000006ff007c0c */ /* 0x000fc8000bf05070 */
[----:B------:R-:W-:Y:S02]  /*111c0*/  ISETP.NE.AND.EX P0, PT, RZ, UR7, PT, P0 ;  /* 0x00000007ff007c0c */ /* 0x000fe4000bf05300 */
[----:B0-----:R-:W-:Y:S01]  /*111d0*/  SHF.R.S32.HI R0, RZ, 0x1f, R13 ;  /* 0x0000001fff007819 */ /* 0x001fe2000001140d */
[----:B------:R-:W-:-:S04]  /*111e0*/  IMAD.SHL.U32 R24, R13, 0x4, RZ ;  /* 0x000000040d187824 */ /* 0x000fc800078e00ff */
[C---:B------:R-:W-:Y:S01]  /*111f0*/  @P1 LEA R4, P2, R13.reuse, UR4, 0x2 ;  /* 0x000000040d041c11 */ /* 0x040fe2000f8410ff */
[----:B------:R-:W-:Y:S01]  /*11200*/  STL [R1+0x10], R13 ;  /* 0x0000100d01007387 */ /* 0x000fe20000100800 */
[C-C-:B------:R-:W-:Y:S02]  /*11210*/  SHF.L.U64.HI R12, R13.reuse, 0x2, R0.reuse ;  /* 0x000000020d0c7819 */ /* 0x140fe40000010200 */
[----:B------:R-:W-:Y:S01]  /*11220*/  @P1 LEA.HI.X R5, R13, UR5, R0, 0x2, P2 ;  /* 0x000000050d051c11 */ /* 0x000fe200090f1400 */
[----:B------:R-:W-:Y:S01]  /*11230*/  ULDC.64 UR4, c[0x0][0xa08] ;  /* 0x0002820000047ab9 */ /* 0x000fe20000000a00 */
[----:B------:R-:W-:Y:S01]  /*11240*/  IADD3 R2, P2, R24, UR6, RZ ;  /* 0x0000000618027c10 */ /* 0x000fe2000ff5e0ff */
[----:B------:R0:W-:Y:S03]  /*11250*/  STL [R1+0x30], R0 ;  /* 0x0000300001007387 */ /* 0x0001e60000100800 */
[----:B------:R-:W-:Y:S01]  /*11260*/  IADD3.X R3, R12, UR7, RZ, P2, !PT ;  /* 0x000000070c037c10 */ /* 0x000fe200097fe4ff */
[----:B------:R-:W-:Y:S01]  /*11270*/  ULDC.64 UR6, c[0x0][0xa10] ;  /* 0x0002840000067ab9 */ /* 0x000fe20000000a00 */
[----:B------:R-:W-:Y:S01]  /*11280*/  ISETP.NE.U32.AND P3, PT, RZ, UR8, PT ;  /* 0x00000008ff007c0c */ /* 0x000fe2000bf65070 */
[----:B------:R1:W5:Y:S04]  /*11290*/  @P1 LDG.E R8, desc[UR56][R4.64] ;  /* 0x0000003804081981 */ /* 0x000368000c1e1900 */
[----:B--2---:R-:W2:Y:S01]  /*112a0*/  @P0 LDG.E R9, desc[UR56][R2.64] ;  /* 0x0000003802090981 */ /* 0x004ea2000c1e1900 */
[----:B------:R-:W-:-:S02]  /*112b0*/  ISETP.NE.AND.EX P3, PT, RZ, UR9, PT, P3 ;  /* 0x00000009ff007c0c */ /* 0x000fc4000bf65330 */
[----:B------:R-:W-:Y:S01]  /*112c0*/  IADD3 R6, P4, R24, UR4, RZ ;  /* 0x0000000418067c10 */ /* 0x000fe2000ff9e0ff */
[----:B------:R-:W-:Y:S03]  /*112d0*/  STL [R1+0x8], R12 ;  /* 0x0000080c01007387 */ /* 0x000fe60000100800 */
[----:B------:R-:W-:Y:S02]  /*112e0*/  IADD3.X R7, R12, UR5, RZ, P4, !PT ;  /* 0x000000050c077c10 */ /* 0x000fe4000a7fe4ff */
[----:B-1----:R-:W-:Y:S02]  /*112f0*/  IADD3 R4, P4, R24, UR6, RZ ;  /* 0x0000000618047c10 */ /* 0x002fe4000ff9e0ff */
[----:B------:R-:W-:Y:S02]  /*11300*/  ISETP.NE.U32.AND P1, PT, RZ, UR4, PT ;  /* 0x00000004ff007c0c */ /* 0x000fe4000bf25070 */
[----:B------:R-:W-:Y:S01]  /*11310*/  IADD3.X R5, R12, UR7, RZ, P4, !PT ;  /* 0x000000070c057c10 */ /* 0x000fe2000a7fe4ff */
[----:B------:R-:W-:Y:S01]  /*11320*/  ULDC UR4, c[0x0][0x288] ;  /* 0x0000a20000047ab9 */ /* 0x000fe20000000800 */
[----:B------:R-:W-:-:S02]  /*11330*/  ISETP.NE.U32.AND P2, PT, RZ, UR6, PT ;  /* 0x00000006ff007c0c */ /* 0x000fc4000bf45070 */
[----:B------:R-:W-:Y:S02]  /*11340*/  @P3 IADD3 R10, P4, R24, UR8, RZ ;  /* 0x00000008180a3c10 */ /* 0x000fe4000ff9e0ff */
[----:B------:R-:W-:Y:S02]  /*11350*/  ISETP.NE.AND.EX P1, PT, RZ, UR5, PT, P1 ;  /* 0x00000005ff007c0c */ /* 0x000fe4000bf25310 */
[----:B------:R-:W-:Y:S02]  /*11360*/  ISETP.NE.AND.EX P2, PT, RZ, UR7, PT, P2 ;  /* 0x00000007ff007c0c */ /* 0x000fe4000bf45320 */
[----:B------:R-:W-:Y:S01]  /*11370*/  @P3 IADD3.X R11, R12, UR9, RZ, P4, !PT ;  /* 0x000000090c0b3c10 */ /* 0x000fe2000a7fe4ff */
[----:B------:R-:W-:Y:S02]  /*11380*/  IMAD.MOV.U32 R28, RZ, RZ, RZ ;  /* 0x000000ffff1c7224 */ /* 0x000fe400078e00ff */
[----:B0-----:R-:W-:-:S06]  /*11390*/  IMAD.MOV.U32 R0, RZ, RZ, RZ ;  /* 0x000000ffff007224 */ /* 0x001fcc00078e00ff */
[----:B------:R-:W5:Y:S04]  /*113a0*/  @P1 LDG.E R28, desc[UR56][R6.64] ;  /* 0x00000038061c1981 */ /* 0x000f68000c1e1900 */
[----:B------:R-:W5:Y:S04]  /*113b0*/  @P2 LDG.E R0, desc[UR56][R4.64] ;  /* 0x0000003804002981 */ /* 0x000f68000c1e1900 */
[----:B--2---:R0:W-:Y:S02]  /*113c0*/  STL [R1+0x20], R9 ;  /* 0x0000200901007387 */ /* 0x0041e40000100800 */
[----:B0-----:R-:W-:Y:S01]  /*113d0*/  IMAD.U32 R9, RZ, RZ, UR4 ;  /* 0x00000004ff097e24 */ /* 0x001fe2000f8e00ff */
[----:B------:R-:W-:-:S05]  /*113e0*/  ULDC.64 UR4, c[0x0][0x418] ;  /* 0x0001060000047ab9 */ /* 0x000fca0000000a00 */
[----:B------:R0:W2:Y:S01]  /*113f0*/  @P3 LDG.E R9, desc[UR56][R10.64] ;  /* 0x000000380a093981 */ /* 0x0000a2000c1e1900 */
[----:B------:R-:W-:-:S03]  /*11400*/  UISETP.NE.U32.AND UP0, UPT, UR4, URZ, UPT ;  /* 0x0000003f0400728c */ /* 0x000fc6000bf05070 */
[----:B------:R-:W-:Y:S01]  /*11410*/  ULDC UR4, c[0x0][0x424] ;  /* 0x0001090000047ab9 */ /* 0x000fe20000000800 */
[----:B------:R-:W-:-:S03]  /*11420*/  UISETP.NE.AND.EX UP0, UPT, UR5, URZ, UPT, UP0 ;  /* 0x0000003f0500728c */ /* 0x000fc6000bf05300 */
[----:B------:R-:W-:Y:S01]  /*11430*/  ULDC UR5, c[0x0][0x2f0] ;  /* 0x0000bc0000057ab9 */ /* 0x000fe20000000800 */
[----:B------:R-:W-:-:S04]  /*11440*/  USEL UR4, UR4, 0x1, UP0 ;  /* 0x0000000104047887 */ /* 0x000fc80008000000 */
[----:B------:R-:W-:-:S03]  /*11450*/  UIMAD UR4, UR4, UR5, URZ ;  /* 0x00000005040472a4 */ /* 0x000fc6000f8e023f */
[----:B------:R-:W-:-:S03]  /*11460*/  ULDC UR5, c[0x0][0x348] ;  /* 0x0000d20000057ab9 */ /* 0x000fc60000000800 */
[----:B0-----:R-:W-:Y:S01]  /*11470*/  IMAD.U32 R10, RZ, RZ, UR4 ;  /* 0x00000004ff0a7e24 */ /* 0x001fe2000f8e00ff */
[----:B--2---:R0:W-:Y:S02]  /*11480*/  STL [R1+0x38], R9 ;  /* 0x0000380901007387 */ /* 0x0041e40000100800 */
[----:B0-----:R-:W-:Y:S01]  /*11490*/  IMAD.U32 R9, RZ, RZ, UR5 ;  /* 0x00000005ff097e24 */ /* 0x001fe2000f8e00ff */
[----:B------:R-:W-:Y:S06]  /*114a0*/  @P3 BRA `(.L_x_527) ;  /* 0x0000000000143947 */ /* 0x000fec0003800000 */
[----:B------:R-:W-:Y:S05]  /*114b0*/  @!P0 BRA `(.L_x_527) ;  /* 0x0000000000108947 */ /* 0x000fea0003800000 */
[----:B------:R-:W2:Y:S04]  /*114c0*/  LDG.E R11, desc[UR56][R2.64] ;  /* 0x00000038020b7981 */ /* 0x000ea8000c1e1900 */
[----:B------:R-:W2:Y:S02]  /*114d0*/  LDG.E R2, desc[UR56][R2.64+0x4] ;  /* 0x0000043802027981 */ /* 0x000ea4000c1e1900 */
[----:B--2---:R-:W-:-:S05]  /*114e0*/  IMAD.IADD R2, R2, 0x1, -R11 ;  /* 0x0000000102027824 */ /* 0x004fca00078e0a0b */
[----:B------:R0:W-:Y:S02]  /*114f0*/  STL [R1+0x38], R2 ;  /* 0x0000380201007387 */ /* 0x0001e40000100800 */
.L_x_527:
[----:B------:R-:W-:Y:S01]  /*11500*/  ULDC.64 UR4, c[0x0][0xa20] ;  /* 0x0002880000047ab9 */ /* 0x000fe20000000a00 */
[----:B-----5:R-:W-:Y:S01]  /*11510*/  IMAD.IADD R28, R28, 0x1, R8 ;  /* 0x000000011c1c7824 */ /* 0x020fe200078e0208 */
[----:B------:R-:W-:Y:S01]  /*11520*/  ISETP.NE.U32.AND P0, PT, RZ, UR4, PT ;  /* 0x00000004ff007c0c */ /* 0x000fe2000bf05070 */
[----:B------:R-:W-:-:S03]  /*11530*/  IMAD.MOV.U32 R25, RZ, RZ, R13 ;  /* 0x000000ffff197224 */ /* 0x000fc600078e000d */
[----:B------:R-:W-:-:S13]  /*11540*/  ISETP.NE.AND.EX P0, PT, RZ, UR5, PT, P0 ;  /* 0x00000005ff007c0c */ /* 0x000fda000bf05300 */
[----:B------:R-:W-:Y:S05]  /*11550*/  @!P0 BRA `(.L_x_528) ;  /* 0x0000000000108947 */ /* 0x000fea0003800000 */
[----:B0-----:R-:W-:-:S04]  /*11560*/  IADD3 R2, P0, R24, UR4, RZ ;  /* 0x0000000418027c10 */ /* 0x001fc8000ff1e0ff */
[----:B------:R-:W-:-:S05]  /*11570*/  IADD3.X R3, R12, UR5, RZ, P0, !PT ;  /* 0x000000050c037c10 */ /* 0x000fca00087fe4ff */
[----:B------:R1:W5:Y:S01]  /*11580*/  LDG.E R10, desc[UR56][R2.64] ;  /* 0x00000038020a7981 */ /* 0x000362000c1e1900 */
[----:B------:R-:W-:Y:S05]  /*11590*/  BRA `(.L_x_529) ;  /* 0x0000000000107947 */ /* 0x000fea0003800000 */
.L_x_528:
[----:B------:R-:W-:Y:S05]  /*115a0*/  @!P1 BRA `(.L_x_529) ;  /* 0x00000000000c9947 */ /* 0x000fea0003800000 */
[----:B------:R-:W2:Y:S04]  /*115b0*/  LDG.E R10, desc[UR56][R6.64] ;  /* 0x00000038060a7981 */ /* 0x000ea8000c1e1900 */
[----:B------:R-:W2:Y:S02]  /*115c0*/  LDG.E R6, desc[UR56][R6.64+0x4] ;  /* 0x0000043806067981 */ /* 0x000ea4000c1e1900 */
[----:B--2---:R-:W-:-:S07]  /*115d0*/  IMAD.IADD R10, R6, 0x1, -R10 ;  /* 0x00000001060a7824 */ /* 0x004fce00078e0a0a */
.L_x_529:
[----:B01----:R-:W2:Y:S01]  /*115e0*/  @P2 LDG.E R2, desc[UR56][R4.64] ;  /* 0x0000003804022981 */ /* 0x003ea2000c1e1900 */
[----:B-----5:R-:W-:-:S03]  /*115f0*/  IMAD.IADD R10, R10, 0x1, -R8 ;  /* 0x000000010a0a7824 */ /* 0x020fc600078e0a08 */
[----:B------:R-:W2:Y:S01]  /*11600*/  @P2 LDG.E R4, desc[UR56][R4.64+0x4] ;  /* 0x0000043804042981 */ /* 0x000ea2000c1e1900 */
[----:B------:R-:W-:Y:S01]  /*11610*/  BSSY B0, `(.L_x_530) ;  /* 0x00000e2000007945 */ /* 0x000fe20003800000 */
[----:B--2---:R-:W-:-:S05]  /*11620*/  @P2 IMAD.IADD R9, R4, 0x1, -R2 ;  /* 0x0000000104092824 */ /* 0x004fca00078e0a02 */
[----:B------:R-:W-:-:S05]  /*11630*/  IADD3 R3, R10, R9, RZ ;  /* 0x000000090a037210 */ /* 0x000fca0007ffe0ff */
[----:B------:R-:W-:-:S04]  /*11640*/  VIADD R2, R3, 0xbf ;  /* 0x000000bf03027836 */ /* 0x000fc80000000000 */
[----:B------:R-:W-:Y:S01]  /*11650*/  IMAD.HI R2, R2, 0x2aaaaaab, RZ ;  /* 0x2aaaaaab02027827 */ /* 0x000fe200078e02ff */
[----:B------:R0:W-:Y:S04]  /*11660*/  STL [R1+0x34], R3 ;  /* 0x0000340301007387 */ /* 0x0001e80000100800 */
[----:B0-----:R-:W-:-:S04]  /*11670*/  SHF.R.U32.HI R3, RZ, 0x1f, R2 ;  /* 0x0000001fff037819 */ /* 0x001fc80000011602 */
[----:B------:R-:W-:-:S05]  /*11680*/  LEA.HI.SX32 R4, R2, R3, 0x1b ;  /* 0x0000000302047211 */ /* 0x000fca00078fdaff */
[--C-:B------:R-:W-:Y:S02]  /*11690*/  IMAD R2, R4, 0xc0, -R10.reuse ;  /* 0x000000c004027824 */ /* 0x100fe400078e0a0a */
[----:B------:R-:W-:-:S03]  /*116a0*/  IMAD.MOV R10, RZ, RZ, -R10 ;  /* 0x000000ffff0a7224 */ /* 0x000fc600078e0a0a */
[----:B------:R-:W-:Y:S02]  /*116b0*/  VIMNMX R2, R2, R9, PT ;  /* 0x0000000902027248 */ /* 0x000fe40003fe0100 */
[----:B------:R-:W-:-:S04]  /*116c0*/  VIMNMX R10, RZ, R10, !PT ;  /* 0x0000000aff0a7248 */ /* 0x000fc80007fe0100 */
[----:B------:R-:W-:Y:S01]  /*116d0*/  ISETP.GT.AND P0, PT, R2, R10, PT ;  /* 0x0000000a0200720c */ /* 0x000fe20003f04270 */
[----:B------:R0:W-:-:S12]  /*116e0*/  STL [R1+0x18], R4 ;  /* 0x0000180401007387 */ /* 0x0001d80000100800 */
[----:B0-----:R-:W-:Y:S02]  /*116f0*/  @P0 VIADD R4, R2, 0xbf ;  /* 0x000000bf02040836 */ /* 0x001fe40000000000 */
[----:B------:R-:W-:-:S04]  /*11700*/  IMAD.WIDE.U32 R2, R10, -0x55555555, RZ ;  /* 0xaaaaaaab0a027825 */ /* 0x000fc800078e00ff */
[----:B------:R-:W-:Y:S01]  /*11710*/  @P0 IMAD.HI R2, R4, 0x2aaaaaab, RZ ;  /* 0x2aaaaaab04020827 */ /* 0x000fe200078e02ff */
[----:B------:R-:W-:-:S04]  /*11720*/  SHF.R.U32.HI R3, RZ, 0x7, R3 ;  /* 0x00000007ff037819 */ /* 0x000fc80000011603 */
[----:B------:R-:W-:Y:S01]  /*11730*/  @P0 SHF.R.U32.HI R5, RZ, 0x1f, R2 ;  /* 0x0000001fff050819 */ /* 0x000fe20000011602 */
[----:B------:R-:W-:-:S03]  /*11740*/  IMAD.MOV.U32 R4, RZ, RZ, R3 ;  /* 0x000000ffff047224 */ /* 0x000fc600078e0003 */
[----:B------:R-:W-:-:S04]  /*11750*/  @P0 LEA.HI.SX32 R4, R2, R5, 0x1b ;  /* 0x0000000502040211 */ /* 0x000fc800078fdaff */
[----:B------:R-:W-:Y:S02]  /*11760*/  ISETP.GT.AND P1, PT, R4, R3, PT ;  /* 0x000000030400720c */ /* 0x000fe40003f24270 */
[----:B------:R-:W-:-:S11]  /*11770*/  PLOP3.LUT P0, PT, PT, PT, PT, 0x80, 0x0 ;  /* 0x000000000000781c */ /* 0x000fd60003f0f070 */
[----:B------:R-:W-:Y:S05]  /*11780*/  @!P1 BRA `(.L_x_531) ;  /* 0x0000000c00289947 */ /* 0x000fea0003800000 */
[----:B------:R-:W-:Y:S01]  /*11790*/  UMOV UR4, 0xffffffff ;  /* 0xffffffff00047882 */ /* 0x000fe20000000000 */
[----:B------:R-:W-:Y:S02]  /*117a0*/  SEL R2, R25, RZ, !P2 ;  /* 0x000000ff19027207 */ /* 0x000fe40005000000 */
[----:B------:R-:W-:Y:S05]  /*117b0*/  BRA.DIV UR4, `(.L_x_532) ;  /* 0x0000005a04f87947 */ /* 0x000fea000b800000 */
[----:B------:R-:W0:Y:S02]  /*117c0*/  S2R R5, SR_TID.X ;  /* 0x0000000000057919 */ /* 0x000e240000002100 */
[----:B0-----:R-:W-:-:S04]  /*117d0*/  SHF.R.U32.HI R5, RZ, 0x5, R5 ;  /* 0x00000005ff057819 */ /* 0x001fc80000011605 */
[----:B------:R-:W-:-:S05]  /*117e0*/  LOP3.LUT R5, R5, 0x3, RZ, 0xc0, !PT ;  /* 0x0000000305057812 */ /* 0x000fca00078ec0ff */
[----:B------:R0:W1:Y:S02]  /*117f0*/  SHFL.IDX PT, R14, R5, RZ, 0x1f ;  /* 0x00001fff050e7589 */ /* 0x00006400000e0000 */
.L_x_691:
[----:B-1----:R-:W-:Y:S02]  /*11800*/  ISETP.NE.AND P0, PT, R14, RZ, PT ;  /* 0x000000ff0e00720c */ /* 0x002fe40003f05270 */
[----:B------:R-:W-:-:S11]  /*11810*/  PLOP3.LUT P6, PT, PT, PT, PT, 0x8, 0x0 ;  /* 0x000000000000781c */ /* 0x000fd60003fce170 */
[----:B------:R-:W-:Y:S05]  /*11820*/  @P0 BRA `(.L_x_533) ;  /* 0x00000000000c0947 */ /* 0x000fea0003800000 */
[----:B------:R-:W-:-:S03]  /*11830*/  UMOV UR4, 0xffffffff ;  /* 0xffffffff00047882 */ /* 0x000fc60000000000 */
[----:B------:R-:W-:Y:S05]  /*11840*/  BRA.DIV UR4, `(.L_x_534) ;  /* 0x0000005e04087947 */ /* 0x000fea000b800000 */
[----:B------:R-:W-:-:S13]  /*11850*/  ELECT P6, URZ, PT ;  /* 0x00000000003f782f */ /* 0x000fda00038c0000 */
.L_x_533:
[----:B0-----:R-:W2:Y:S01]  /*11860*/  LDL R5, [R1+0x24] ;  /* 0x0000240001057983 */ /* 0x001ea20000100800 */
[----:B------:R-:W-:Y:S01]  /*11870*/  BSSY B1, `(.L_x_535) ;  /* 0x0000008000017945 */ /* 0x000fe20003800000 */
[----:B--2---:R-:W-:-:S05]  /*11880*/  VIADD R5, R5, 0x1 ;  /* 0x0000000105057836 */ /* 0x004fca0000000000 */
[----:B------:R-:W-:-:S04]  /*11890*/  LEA.HI R6, R5, R5, RZ, 0x1 ;  /* 0x0000000505067211 */ /* 0x000fc800078f08ff */
[----:B------:R-:W-:-:S05]  /*118a0*/  LOP3.LUT R6, R6, 0xfffffffe, RZ, 0xc0, !PT ;  /* 0xfffffffe06067812 */ /* 0x000fca00078ec0ff */
[----:B------:R-:W-:-:S05]  /*118b0*/  IMAD.IADD R5, R5, 0x1, -R6 ;  /* 0x0000000105057824 */ /* 0x000fca00078e0a06 */
[----:B------:R-:W-:-:S04]  /*118c0*/  SHF.L.U32 R5, R5, 0x1f, RZ ;  /* 0x0000001f05057819 */ /* 0x000fc800000006ff */
[----:B------:R-:W0:Y:S02]  /*118d0*/  SYNCS.PHASECHK.TRANS64.TRYWAIT P0, [R22+URZ+0x30820], R5 ;  /* 0x03082005160075a7 */ /* 0x000e24000800017f */
[----:B0-----:R-:W-:Y:S05]  /*118e0*/  @!P0 BRA `(.L_x_536) ;  /* 0x0000005c00008947 */ /* 0x001fea0003800000 */
.L_x_694:
[----:B------:R-:W-:Y:S05]  /*118f0*/  BSYNC B1 ;  /* 0x0000000000017941 */ /* 0x000fea0003800000 */
.L_x_535:
[----:B------:R-:W-:Y:S04]  /*11900*/  BSSY B1, `(.L_x_537) ;  /* 0x000004e000017945 */ /* 0x000fe80003800000 */
[----:B------:R-:W-:Y:S05]  /*11910*/  @!P6 BRA `(.L_x_538) ;  /* 0x000000040030e947 */ /* 0x000fea0003800000 */
[----:B------:R-:W0:Y:S01]  /*11920*/  LDL R8, [R1+0x4] ;  /* 0x0000040001087983 */ /* 0x000e220000100800 */
[----:B------:R-:W1:Y:S02]  /*11930*/  S2R R6, SR_TID.X ;  /* 0x0000000000067919 */ /* 0x000e640000002100 */
[----:B-1----:R-:W-:Y:S01]  /*11940*/  LOP3.LUT R7, R6, 0x7f, RZ, 0xc0, !PT ;  /* 0x0000007f06077812 */ /* 0x002fe200078ec0ff */
[----:B------:R-:W-:Y:S01]  /*11950*/  IMAD R6, R29, 0x8, R22 ;  /* 0x000000081d067824 */ /* 0x000fe200078e0216 */
[----:B------:R-:W-:Y:S02]  /*11960*/  BSSY B2, `(.L_x_539) ;  /* 0x0000005000027945 */ /* 0x000fe40003800000 */
[----:B------:R-:W-:Y:S02]  /*11970*/  ISETP.NE.AND P1, PT, R7, RZ, PT ;  /* 0x000000ff0700720c */ /* 0x000fe40003f25270 */
[----:B0-----:R-:W-:-:S04]  /*11980*/  SHF.L.U32 R5, R8, 0x1f, RZ ;  /* 0x0000001f08057819 */ /* 0x001fc800000006ff */
[----:B------:R-:W0:Y:S02]  /*11990*/  SYNCS.PHASECHK.TRANS64.TRYWAIT P0, [R6+URZ+0x308a0], R5 ;  /* 0x0308a005060075a7 */ /* 0x000e24000800017f */
[----:B0-----:R-:W-:Y:S05]  /*119a0*/  @!P0 BRA `(.L_x_540) ;  /* 0x0000005800e48947 */ /* 0x001fea0003800000 */
.L_x_695:
[----:B------:R-:W-:Y:S05]  /*119b0*/  BSYNC B2 ;  /* 0x0000000000027941 */ /* 0x000fea0003800000 */
.L_x_539:
[----:B------:R-:W-:Y:S04]  /*119c0*/  BSSY B2, `(.L_x_541) ;  /* 0x0000009000027945 */ /* 0x000fe80003800000 */
[----:B------:R-:W-:Y:S05]  /*119d0*/  @P1 BRA `(.L_x_542) ;  /* 0x00000000001c1947 */ /* 0x000fea0003800000 */
[----:B------:R-:W1:Y:S02]  /*119e0*/  S2R R7, SR_TID.X ;  /* 0x0000000000077919 */ /* 0x000e640000002100 */
[----:B-1----:R-:W-:Y:S01]  /*119f0*/  LOP3.LUT R8, R7, 0x1f, RZ, 0xc0, !PT ;  /* 0x0000001f07087812 */ /* 0x002fe200078ec0ff */
[----:B------:R-:W-:-:S03]  /*11a00*/  IMAD.MOV.U32 R7, RZ, RZ, 0x6000 ;  /* 0x00006000ff077424 */ /* 0x000fc600078e00ff */
[----:B------:R-:W-:Y:S01]  /*11a10*/  ISETP.NE.AND P0, PT, R8, RZ, PT ;  /* 0x000000ff0800720c */ /* 0x000fe20003f05270 */
[----:B------:R1:W-:-:S12]  /*11a20*/  SYNCS.ARRIVE.TRANS64 RZ, [R6+URZ+0x30890], R7 ;  /* 0x0308900706ff79a7 */ /* 0x0003d8000800003f */
[----:B-1----:R-:W-:Y:S05]  /*11a30*/  @!P0 BRA `(.L_x_542) ;  /* 0x0000000000048947 */ /* 0x002fea0003800000 */
[----:B------:R-:W-:Y:S01]  /*11a40*/  BPT.TRAP 0x1 ;  /* 0x000000040000795c */ /* 0x000fe20000300000 */
.L_x_542:
[----:B------:R-:W-:Y:S05]  /*11a50*/  BSYNC B2 ;  /* 0x0000000000027941 */ /* 0x000fea0003800000 */
.L_x_541:
[----:B------:R-:W-:Y:S01]  /*11a60*/  IMAD.MOV.U32 R11, RZ, RZ, RZ ;  /* 0x000000ffff0b7224 */ /* 0x000fe200078e00ff */
[----:B------:R-:W-:Y:S01]  /*11a70*/  UIADD3 UR4, UP0, UR38, 0x570, URZ ;  /* 0x0000057026047890 */ /* 0x000fe2000ff1e03f */
[----:B------:R-:W-:Y:S01]  /*11a80*/  IMAD R7, R4, 0xc0, R0 ;  /* 0x000000c004077824 */ /* 0x000fe200078e0200 */
[----:B------:R-:W-:Y:S01]  /*11a90*/  PLOP3.LUT P0, PT, PT, PT, PT, 0x80, 0x0 ;  /* 0x000000000000781c */ /* 0x000fe20003f0f070 */
[----:B------:R-:W-:Y:S01]  /*11aa0*/  IMAD R10, R29, 0x6000, R22 ;  /* 0x000060001d0a7824 */ /* 0x000fe200078e0216 */
[----:B------:R-:W-:Y:S01]  /*11ab0*/  R2UR UR10, R11 ;  /* 0x000000000b0a72ca */ /* 0x000fe200000e0000 */
[----:B------:R-:W-:Y:S01]  /*11ac0*/  VIADD R7, R7, 0xffffff40 ;  /* 0xffffff4007077836 */ /* 0x000fe20000000000 */
[----:B------:R-:W-:Y:S01]  /*11ad0*/  UIADD3.X UR5, URZ, UR39, URZ, UP0, !UPT ;  /* 0x000000273f057290 */ /* 0x000fe200087fe43f */
[----:B------:R-:W-:Y:S01]  /*11ae0*/  VIADD R8, R6, 0x30890 ;  /* 0x0003089006087836 */ /* 0x000fe20000000000 */
[----:B------:R-:W-:Y:S01]  /*11af0*/  UMOV UR6, 0x0 ;  /* 0x0000000000067882 */ /* 0x000fe20000000000 */
[----:B------:R-:W-:Y:S01]  /*11b00*/  VIADD R9, R10, 0x12400 ;  /* 0x000124000a097836 */ /* 0x000fe20000000000 */
[----:B------:R-:W-:-:S09]  /*11b10*/  UMOV UR7, 0x12f00000 ;  /* 0x12f0000000077882 */ /* 0x000fd20000000000 */
.L_x_543:
        /* <DEDUP_REMOVED lines=10> */
[----:B------:R-:W1:Y:S01]  /*11bc0*/  SYNCS.PHASECHK.TRANS64.TRYWAIT P0, [R6+URZ+0x308c0], R5 ;  /* 0x0308c005060075a7 */ /* 0x000e62000800017f */
[----:B------:R-:W-:Y:S04]  /*11bd0*/  BSSY B2, `(.L_x_544) ;  /* 0x0000002000027945 */ /* 0x000fe80003800000 */
[----:B-1----:R-:W-:Y:S05]  /*11be0*/  @!P0 BRA `(.L_x_545) ;  /* 0x0000005800688947 */ /* 0x002fea0003800000 */
.L_x_696:
[----:B------:R-:W-:Y:S05]  /*11bf0*/  BSYNC B2 ;  /* 0x0000000000027941 */ /* 0x000fea0003800000 */
.L_x_544:
[----:B------:R-:W-:Y:S01]  /*11c00*/  BSSY B2, `(.L_x_546) ;  /* 0x000000b000027945 */ /* 0x000fe20003800000 */
[----:B------:R-:W-:Y:S02]  /*11c10*/  IMAD.MOV.U32 R8, RZ, RZ, 0x0 ;  /* 0x00000000ff087424 */ /* 0x000fe400078e00ff */
[----:B------:R-:W-:Y:S01]  /*11c20*/  IMAD.MOV.U32 R9, RZ, RZ, 0x12f00000 ;  /* 0x12f00000ff097424 */ /* 0x000fe200078e00ff */
[----:B------:R-:W-:Y:S06]  /*11c30*/  @P1 BRA `(.L_x_547) ;  /* 0x00000000001c1947 */ /* 0x000fec0003800000 */
[----:B------:R-:W2:Y:S01]  /*11c40*/  S2R R12, SR_TID.X ;  /* 0x00000000000c7919 */ /* 0x000ea20000002100 */
[----:B01----:R-:W-:-:S04]  /*11c50*/  IMAD.MOV.U32 R5, RZ, RZ, 0x6000 ;  /* 0x00006000ff057424 */ /* 0x003fc800078e00ff */
[----:B------:R3:W-:Y:S01]  /*11c60*/  SYNCS.ARRIVE.TRANS64 RZ, [R6+URZ+0x308b0], R5 ;  /* 0x0308b00506ff79a7 */ /* 0x0007e2000800003f */
[----:B--2---:R-:W-:-:S04]  /*11c70*/  LOP3.LUT R12, R12, 0x1f, RZ, 0xc0, !PT ;  /* 0x0000001f0c0c7812 */ /* 0x004fc800078ec0ff */
[----:B------:R-:W-:-:S13]  /*11c80*/  ISETP.NE.AND P0, PT, R12, RZ, PT ;  /* 0x000000ff0c00720c */ /* 0x000fda0003f05270 */
[----:B---3--:R-:W-:Y:S05]  /*11c90*/  @!P0 BRA `(.L_x_547) ;  /* 0x0000000000048947 */ /* 0x008fea0003800000 */
[----:B------:R-:W-:Y:S01]  /*11ca0*/  BPT.TRAP 0x1 ;  /* 0x000000040000795c */ /* 0x000fe20000300000 */
.L_x_547:
[----:B------:R-:W-:Y:S05]  /*11cb0*/  BSYNC B2 ;  /* 0x0000000000027941 */ /* 0x000fea0003800000 */
.L_x_546:
[----:B------:R-:W-:Y:S01]  /*11cc0*/  R2UR UR10, R11 ;  /* 0x000000000b0a72ca */ /* 0x000fe200000e0000 */
[----:B------:R-:W-:Y:S01]  /*11cd0*/  UIADD3 UR4, UP0, UR38, 0x670, URZ ;  /* 0x0000067026047890 */ /* 0x000fe2000ff1e03f */
[----:B------:R-:W-:Y:S01]  /*11ce0*/  R2UR UR6, R8 ;  /* 0x00000000080672ca */ /* 0x000fe200000e0000 */
[----:B------:R-:W-:Y:S01]  /*11cf0*/  VIADD R10, R10, 0x400 ;  /* 0x000004000a0a7836 */ /* 0x000fe20000000000 */
[----:B------:R-:W-:Y:S01]  /*11d00*/  R2UR UR7, R9 ;  /* 0x00000000090772ca */ /* 0x000fe200000e0000 */
[----:B01----:R-:W-:Y:S01]  /*11d10*/  VIADD R6, R6, 0x308b0 ;  /* 0x000308b006067836 */ /* 0x003fe20000000000 */
[----:B------:R-:W-:Y:S01]  /*11d20*/  PLOP3.LUT P0, PT, PT, PT, PT, 0x80, 0x0 ;  /* 0x000000000000781c */ /* 0x000fe20003f0f070 */
[----:B------:R-:W-:-:S12]  /*11d30*/  UIADD3.X UR5, URZ, UR39, URZ, UP0, !UPT ;  /* 0x000000273f057290 */ /* 0x000fd800087fe43f */
.L_x_548:
        /* <DEDUP_REMOVED lines=10> */
.L_x_538:
[----:B------:R-:W-:Y:S05]  /*11de0*/  BSYNC B1 ;  /* 0x0000000000017941 */ /* 0x000fea0003800000 */
.L_x_537:
[----:B------:R-:W2:Y:S01]  /*11df0*/  LDL.LU R8, [R1+0x4] ;  /* 0x0000040001087983 */ /* 0x000ea20000300800 */
[----:B------:R-:W-:Y:S01]  /*11e00*/  VIADD R29, R29, 0x1 ;  /* 0x000000011d1d7836 */ /* 0x000fe20000000000 */
[----:B------:R-:W-:Y:S01]  /*11e10*/  PLOP3.LUT P0, PT, PT, PT, PT, 0x8, 0x0 ;  /* 0x000000000000781c */ /* 0x000fe20003f0e170 */
[----:B------:R-:W-:-:S03]  /*11e20*/  VIADD R4, R4, 0xfffffffe ;  /* 0xfffffffe04047836 */ /* 0x000fc60000000000 */
[C---:B------:R-:W-:Y:S02]  /*11e30*/  ISETP.NE.AND P1, PT, R29.reuse, 0x2, PT ;  /* 0x000000021d00780c */ /* 0x040fe40003f25270 */
[----:B------:R-:W-:Y:S02]  /*11e40*/  ISETP.GE.AND P2, PT, R4, R3, PT ;  /* 0x000000030400720c */ /* 0x000fe40003f46270 */
[----:B0-----:R-:W-:Y:S02]  /*11e50*/  SEL R5, RZ, 0x1, P1 ;  /* 0x00000001ff057807 */ /* 0x001fe40000800000 */
[----:B------:R-:W-:Y:S02]  /*11e60*/  SEL R29, R29, RZ, P1 ;  /* 0x000000ff1d1d7207 */ /* 0x000fe40000800000 */
[----:B--2---:R-:W-:-:S05]  /*11e70*/  LOP3.LUT R8, R8, R5, RZ, 0x3c, !PT ;  /* 0x0000000508087212 */ /* 0x004fca00078e3cff */
[----:B------:R0:W-:Y:S02]  /*11e80*/  STL [R1+0x4], R8 ;  /* 0x0000040801007387 */ /* 0x0001e40000100800 */
[----:B------:R-:W-:Y:S05]  /*11e90*/  @!P2 BRA `(.L_x_531) ;  /* 0x000000040064a947 */ /* 0x000fea0003800000 */
.L_x_561:
[----:B------:R-:W-:Y:S05]  /*11ea0*/  YIELD ;  /* 0x0000000000007946 */ /* 0x000fea0003800000 */
[----:B------:R-:W-:Y:S04]  /*11eb0*/  BSSY B1, `(.L_x_549) ;  /* 0x000004d000017945 */ /* 0x000fe80003800000 */
[----:B-1----:R-:W-:Y:S05]  /*11ec0*/  @!P6 BRA `(.L_x_550) ;  /* 0x00000004002ce947 */ /* 0x002fea0003800000 */
[----:B------:R-:W2:Y:S01]  /*11ed0*/  LDL R6, [R1+0x4] ;  /* 0x0000040001067983 */ /* 0x000ea20000100800 */
[----:B------:R-:W1:Y:S02]  /*11ee0*/  S2R R5, SR_TID.X ;  /* 0x0000000000057919 */ /* 0x000e640000002100 */
[----:B-1----:R-:W-:Y:S01]  /*11ef0*/  LOP3.LUT R7, R5, 0x7f, RZ, 0xc0, !PT ;  /* 0x0000007f05077812 */ /* 0x002fe200078ec0ff */
[----:B------:R-:W-:Y:S01]  /*11f00*/  IMAD R5, R29, 0x8, R22 ;  /* 0x000000081d057824 */ /* 0x000fe200078e0216 */
[----:B------:R-:W-:Y:S02]  /*11f10*/  BSSY B2, `(.L_x_551) ;  /* 0x0000005000027945 */ /* 0x000fe40003800000 */
[----:B------:R-:W-:Y:S02]  /*11f20*/  ISETP.NE.AND P2, PT, R7, RZ, PT ;  /* 0x000000ff0700720c */ /* 0x000fe40003f45270 */
[----:B--2---:R-:W-:-:S04]  /*11f30*/  SHF.L.U32 R6, R6, 0x1f, RZ ;  /* 0x0000001f06067819 */ /* 0x004fc800000006ff */
[----:B------:R-:W1:Y:S02]  /*11f40*/  SYNCS.PHASECHK.TRANS64.TRYWAIT P1, [R5+URZ+0x308a0], R6 ;  /* 0x0308a006050075a7 */ /* 0x000e64000802017f */
[----:B-1----:R-:W-:Y:S05]  /*11f50*/  @!P1 BRA `(.L_x_552) ;  /* 0x0000005400a09947 */ /* 0x002fea0003800000 */
.L_x_697:
[----:B------:R-:W-:Y:S05]  /*11f60*/  BSYNC B2 ;  /* 0x0000000000027941 */ /* 0x000fea0003800000 */
.L_x_551:
[----:B------:R-:W-:Y:S04]  /*11f70*/  BSSY B2, `(.L_x_553) ;  /* 0x0000009000027945 */ /* 0x000fe80003800000 */
[----:B------:R-:W-:Y:S05]  /*11f80*/  @P2 BRA `(.L_x_554) ;  /* 0x00000000001c2947 */ /* 0x000fea0003800000 */
[----:B------:R-:W0:Y:S02]  /*11f90*/  S2R R7, SR_TID.X ;  /* 0x0000000000077919 */ /* 0x000e240000002100 */
[----:B0-----:R-:W-:Y:S01]  /*11fa0*/  LOP3.LUT R8, R7, 0x1f, RZ, 0xc0, !PT ;  /* 0x0000001f07087812 */ /* 0x001fe200078ec0ff */
[----:B------:R-:W-:-:S03]  /*11fb0*/  IMAD.MOV.U32 R7, RZ, RZ, 0x6000 ;  /* 0x00006000ff077424 */ /* 0x000fc600078e00ff */
[----:B------:R-:W-:Y:S01]  /*11fc0*/  ISETP.NE.AND P1, PT, R8, RZ, PT ;  /* 0x000000ff0800720c */ /* 0x000fe20003f25270 */
[----:B------:R2:W-:-:S12]  /*11fd0*/  SYNCS.ARRIVE.TRANS64 RZ, [R5+URZ+0x30890], R7 ;  /* 0x0308900705ff79a7 */ /* 0x0005d8000800003f */
[----:B--2---:R-:W-:Y:S05]  /*11fe0*/  @!P1 BRA `(.L_x_554) ;  /* 0x0000000000049947 */ /* 0x004fea0003800000 */
[----:B------:R-:W-:Y:S01]  /*11ff0*/  BPT.TRAP 0x1 ;  /* 0x000000040000795c */ /* 0x000fe20000300000 */
.L_x_554:
[----:B------:R-:W-:Y:S05]  /*12000*/  BSYNC B2 ;  /* 0x0000000000027941 */ /* 0x000fea0003800000 */
.L_x_553:
[----:B------:R-:W-:Y:S01]  /*12010*/  IMAD.MOV.U32 R11, RZ, RZ, RZ ;  /* 0x000000ffff0b7224 */ /* 0x000fe200078e00ff */
[----:B------:R-:W-:Y:S01]  /*12020*/  UIADD3 UR4, UP0, UR38, 0x570, URZ ;  /* 0x0000057026047890 */ /* 0x000fe2000ff1e03f */
[----:B------:R-:W-:Y:S01]  /*12030*/  IMAD R7, R29, 0x6000, R22 ;  /* 0x000060001d077824 */ /* 0x000fe200078e0216 */
[----:B------:R-:W-:Y:S01]  /*12040*/  PLOP3.LUT P1, PT, PT, PT, PT, 0x80, 0x0 ;  /* 0x000000000000781c */ /* 0x000fe20003f2f070 */
[----:B0-----:R-:W-:Y:S01]  /*12050*/  IMAD R8, R4, 0xc0, R0 ;  /* 0x000000c004087824 */ /* 0x001fe200078e0200 */
[----:B------:R-:W-:Y:S01]  /*12060*/  R2UR UR10, R11 ;  /* 0x000000000b0a72ca */ /* 0x000fe200000e0000 */
[----:B------:R-:W-:Y:S01]  /*12070*/  VIADD R9, R5, 0x30890 ;  /* 0x0003089005097836 */ /* 0x000fe20000000000 */
[----:B------:R-:W-:Y:S01]  /*12080*/  UIADD3.X UR5, URZ, UR39, URZ, UP0, !UPT ;  /* 0x000000273f057290 */ /* 0x000fe200087fe43f */
[----:B------:R-:W-:Y:S01]  /*12090*/  VIADD R10, R7, 0x12400 ;  /* 0x00012400070a7836 */ /* 0x000fe20000000000 */
[----:B------:R-:W-:Y:S01]  /*120a0*/  UMOV UR6, 0x0 ;  /* 0x0000000000067882 */ /* 0x000fe20000000000 */
[----:B------:R-:W-:-:S10]  /*120b0*/  UMOV UR7, 0x12f00000 ;  /* 0x12f0000000077882 */ /* 0x000fd40000000000 */
.L_x_555:
        /* <DEDUP_REMOVED lines=10> */
[----:B------:R-:W0:Y:S01]  /*12160*/  SYNCS.PHASECHK.TRANS64.TRYWAIT P1, [R5+URZ+0x308c0], R6 ;  /* 0x0308c006050075a7 */ /* 0x000e22000802017f */
[----:B------:R-:W-:Y:S04]  /*12170*/  BSSY B2, `(.L_x_556) ;  /* 0x0000002000027945 */ /* 0x000fe80003800000 */
[----:B0-----:R-:W-:Y:S05]  /*12180*/  @!P1 BRA `(.L_x_557) ;  /* 0x0000005400289947 */ /* 0x001fea0003800000 */
.L_x_698:
[----:B------:R-:W-:Y:S05]  /*12190*/  BSYNC B2 ;  /* 0x0000000000027941 */ /* 0x000fea0003800000 */
.L_x_556:
        /* <DEDUP_REMOVED lines=11> */
.L_x_559:
[----:B------:R-:W-:Y:S05]  /*12250*/  BSYNC B2 ;  /* 0x0000000000027941 */ /* 0x000fea0003800000 */
.L_x_558:
        /* <DEDUP_REMOVED lines=8> */
.L_x_560:
        /* <DEDUP_REMOVED lines=10> */
.L_x_550:
[----:B------:R-:W-:Y:S05]  /*12380*/  BSYNC B1 ;  /* 0x0000000000017941 */ /* 0x000fea0003800000 */
.L_x_549:
[----:B------:R-:W2:Y:S01]  /*12390*/  LDL.LU R6, [R1+0x4] ;  /* 0x0000040001067983 */ /* 0x000ea20000300800 */
[----:B------:R-:W-:Y:S01]  /*123a0*/  VIADD R29, R29, 0x1 ;  /* 0x000000011d1d7836 */ /* 0x000fe20000000000 */
[C---:B------:R-:W-:Y:S01]  /*123b0*/  ISETP.GT.AND P2, PT, R4.reuse, R3, PT ;  /* 0x000000030400720c */ /* 0x040fe20003f44270 */
[----:B------:R-:W-:-:S03]  /*123c0*/  VIADD R4, R4, 0xffffffff ;  /* 0xffffffff04047836 */ /* 0x000fc60000000000 */
[----:B------:R-:W-:-:S04]  /*123d0*/  ISETP.NE.AND P1, PT, R29, 0x2, PT ;  /* 0x000000021d00780c */ /* 0x000fc80003f25270 */
[----:B------:R-:W-:Y:S02]  /*123e0*/  SEL R5, RZ, 0x1, P1 ;  /* 0x00000001ff057807 */ /* 0x000fe40000800000 */
[----:B------:R-:W-:Y:S02]  /*123f0*/  SEL R29, R29, RZ, P1 ;  /* 0x000000ff1d1d7207 */ /* 0x000fe40000800000 */
[----:B--2---:R-:W-:-:S05]  /*12400*/  LOP3.LUT R6, R6, R5, RZ, 0x3c, !PT ;  /* 0x0000000506067212 */ /* 0x004fca00078e3cff */
[----:B------:R1:W-:Y:S01]  /*12410*/  STL [R1+0x4], R6 ;  /* 0x0000040601007387 */ /* 0x0003e20000100800 */
[----:B------:R-:W-:Y:S05]  /*12420*/  @P2 BRA `(.L_x_561) ;  /* 0xfffffff8009c2947 */ /* 0x000fea000383ffff */
.L_x_531:
[----:B------:R-:W-:Y:S05]  /*12430*/  BSYNC B0 ;  /* 0x0000000000007941 */ /* 0x000fea0003800000 */
.L_x_530:
[----:B------:R-:W2:Y:S01]  /*12440*/  LDL R5, [R1+0x34] ;  /* 0x0000340001057983 */ /* 0x000ea20000100800 */
[----:B------:R-:W-:Y:S05]  /*12450*/  @!P0 WARPSYNC.ALL ;  /* 0x0000000000008948 */ /* 0x000fea0003800000 */
[----:B------:R-:W-:Y:S06]  /*12460*/  @!P0 BAR.SYNC.DEFER_BLOCKING 0xc, 0x200 ;  /* 0x0308000000008b1d */ /* 0x000fec0000010000 */
[----:B------:R-:W-:Y:S01]  /*12470*/  BSSY B7, `(.L_x_562) ;  /* 0x000035f000077945 */ /* 0x000fe20003800000 */
[----:B--2---:R-:W-:-:S13]  /*12480*/  ISETP.GT.AND P0, PT, R5, RZ, PT ;  /* 0x000000ff0500720c */ /* 0x004fda0003f04270 */
[----:B------:R-:W-:Y:S05]  /*12490*/  @P0 BRA `(.L_x_563) ;  /* 0x0000000000440947 */ /* 0x000fea0003800000 */
[----:B------:R-:W2:Y:S02]  /*124a0*/  S2R R5, SR_TID.X ;  /* 0x0000000000057919 */ /* 0x000ea40000002100 */
[----:B--2---:R-:W-:-:S04]  /*124b0*/  LOP3.LUT R5, R5, 0x7f, RZ, 0xc0, !PT ;  /* 0x0000007f05057812 */ /* 0x004fc800078ec0ff */
[----:B------:R-:W-:-:S13]  /*124c0*/  ISETP.NE.AND P0, PT, R5, RZ, PT ;  /* 0x000000ff0500720c */ /* 0x000fda0003f05270 */
[----:B------:R-:W-:Y:S05]  /*124d0*/  @P0 BRA `(.L_x_564) ;  /* 0x0000003400600947 */ /* 0x000fea0003800000 */
[----:B------:R-:W2:Y:S01]  /*124e0*/  S2R R5, SR_LANEID ;  /* 0x0000000000057919 */ /* 0x000ea20000000000 */
[----:B------:R-:W-:Y:S01]  /*124f0*/  VOTEU.ANY UR4, UPT, PT ;  /* 0x0000000000047886 */ /* 0x000fe200038e0100 */
[----:B------:R-:W3:Y:S01]  /*12500*/  LDC.64 R2, c[0x0][0xc60] ;  /* 0x00031800ff027b82 */ /* 0x000ee20000000a00 */
[----:B------:R-:W2:Y:S02]  /*12510*/  FLO.U32 R0, UR4 ;  /* 0x0000000400007d00 */ /* 0x000ea400080e0000 */
[----:B--2---:R-:W-:-:S06]  /*12520*/  ISETP.EQ.U32.AND P0, PT, R0, R5, PT ;  /* 0x000000050000720c */ /* 0x004fcc0003f02070 */
[----:B------:R-:W3:Y:S07]  /*12530*/  POPC R5, UR4 ;  /* 0x0000000400057d09 */ /* 0x000eee0008000000 */
[----:B---3--:R-:W2:Y:S01]  /*12540*/  @P0 ATOMG.E.ADD.STRONG.GPU PT, R3, desc[UR56][R2.64], R5 ;  /* 0x00000005020309a8 */ /* 0x008ea200081ee1f8 */
[----:B------:R-:W3:Y:S02]  /*12550*/  S2R R4, SR_LTMASK ;  /* 0x0000000000047919 */ /* 0x000ee40000003900 */
[----:B---3--:R-:W-:-:S04]  /*12560*/  LOP3.LUT R4, R4, UR4, RZ, 0xc0, !PT ;  /* 0x0000000404047c12 */ /* 0x008fc8000f8ec0ff */
[----:B------:R-:W3:Y:S01]  /*12570*/  POPC R7, R4 ;  /* 0x0000000400077309 */ /* 0x000ee20000000000 */
[----:B--2---:R-:W3:Y:S02]  /*12580*/  SHFL.IDX PT, R0, R3, R0, 0x1f ;  /* 0x00001f0003007589 */ /* 0x004ee400000e0000 */
[----:B---3--:R-:W-:Y:S01]  /*12590*/  IADD3 R16, R0, UR36, R7 ;  /* 0x0000002400107c10 */ /* 0x008fe2000fffe007 */
[----:B------:R-:W-:Y:S06]  /*125a0*/  BRA `(.L_x_564) ;  /* 0x00000034002c7947 */ /* 0x000fec0003800000 */
.L_x_563:
        /* <DEDUP_REMOVED lines=8> */
[----:B------:R-:W-:Y:S01]  /*12630*/  IMAD.U32 R4, RZ, RZ, UR6 ;  /* 0x00000006ff047e24 */ /* 0x000fe2000f8e00ff */
[----:B0-----:R-:W-:Y:S01]  /*12640*/  MOV R8, 0x70 ;  /* 0x0000007000087802 */ /* 0x001fe20000000f00 */
[----:B------:R-:W0:Y:S01]  /*12650*/  LDC.64 R2, c[0x4][R2] ;  /* 0x0100000002027b82 */ /* 0x000e220000000a00 */
[----:B------:R-:W-:Y:S02]  /*12660*/  IMAD.U32 R5, RZ, RZ, UR7 ;  /* 0x00000007ff057e24 */ /* 0x000fe4000f8e00ff */
[----:B-1----:R-:W-:Y:S02]  /*12670*/  IMAD.U32 R6, RZ, RZ, UR8 ;  /* 0x00000008ff067e24 */ /* 0x002fe4000f8e00ff */
[----:B------:R-:W-:-:S02]  /*12680*/  IMAD.U32 R7, RZ, RZ, UR9 ;  /* 0x00000009ff077e24 */ /* 0x000fc4000f8e00ff */
[----:B------:R-:W-:Y:S02]  /*12690*/  IMAD.U32 R10, RZ, RZ, UR4 ;  /* 0x00000004ff0a7e24 */ /* 0x000fe4000f8e00ff */
[----:B------:R-:W-:Y:S02]  /*126a0*/  IMAD.U32 R11, RZ, RZ, UR5 ;  /* 0x00000005ff0b7e24 */ /* 0x000fe4000f8e00ff */
[----:B------:R-:W-:Y:S02]  /*126b0*/  IMAD.MOV.U32 R12, RZ, RZ, 0x1 ;  /* 0x00000001ff0c7424 */ /* 0x000fe400078e00ff */
[----:B------:R-:W-:-:S07]  /*126c0*/  IMAD.MOV.U32 R13, RZ, RZ, RZ ;  /* 0x000000ffff0d7224 */ /* 0x000fce00078e00ff */
[----:B------:R-:W-:-:S07]  /*126d0*/  LEPC R20, `(.L_x_566) ;  /* 0x000000001014794e */ /* 0x000fce0000000000 */
[----:B0-----:R-:W-:Y:S05]  /*126e0*/  CALL.ABS.NOINC R2 ;  /* 0x0000000002007343 */ /* 0x001fea0003c00000 */
.L_x_566:
[----:B------:R-:W-:Y:S05]  /*126f0*/  BSYNC B6 ;  /* 0x0000000000067941 */ /* 0x000fea0003800000 */
.L_x_565:
        /* <DEDUP_REMOVED lines=8> */
[----:B------:R2:W3:Y:S01]  /*12780*/  LDC.64 R2, c[0x4][R0] ;  /* 0x0100000000027b82 */ /* 0x0004e20000000a00 */
[----:B------:R-:W-:Y:S02]  /*12790*/  IMAD.U32 R4, RZ, RZ, UR6 ;  /* 0x00000006ff047e24 */ /* 0x000fe4000f8e00ff */
[----:B------:R-:W-:Y:S02]  /*127a0*/  IMAD.U32 R5, RZ, RZ, UR7 ;  /* 0x00000007ff057e24 */ /* 0x000fe4000f8e00ff */
[----:B-1----:R-:W-:Y:S02]  /*127b0*/  IMAD.U32 R6, RZ, RZ, UR8 ;  /* 0x00000008ff067e24 */ /* 0x002fe4000f8e00ff */
[----:B------:R-:W-:-:S02]  /*127c0*/  IMAD.U32 R7, RZ, RZ, UR9 ;  /* 0x00000009ff077e24 */ /* 0x000fc4000f8e00ff */
[----:B------:R-:W-:Y:S02]  /*127d0*/  IMAD.U32 R10, RZ, RZ, UR4 ;  /* 0x00000004ff0a7e24 */ /* 0x000fe4000f8e00ff */
[----:B------:R-:W-:Y:S02]  /*127e0*/  IMAD.U32 R11, RZ, RZ, UR5 ;  /* 0x00000005ff0b7e24 */ /* 0x000fe4000f8e00ff */
[----:B0-----:R-:W-:Y:S02]  /*127f0*/  IMAD.MOV.U32 R8, RZ, RZ, 0x70 ;  /* 0x00000070ff087424 */ /* 0x001fe400078e00ff */
[----:B------:R-:W-:Y:S02]  /*12800*/  IMAD.MOV.U32 R12, RZ, RZ, 0x1 ;  /* 0x00000001ff0c7424 */ /* 0x000fe400078e00ff */
[----:B--2---:R-:W-:-:S07]  /*12810*/  IMAD.MOV.U32 R13, RZ, RZ, RZ ;  /* 0x000000ffff0d7224 */ /* 0x004fce00078e00ff */
[----:B------:R-:W-:-:S07]  /*12820*/  LEPC R20, `(.L_x_569) ;  /* 0x000000001014794e */ /* 0x000fce0000000000 */
[----:B---3--:R-:W-:Y:S05]  /*12830*/  CALL.ABS.NOINC R2 ;  /* 0x0000000002007343 */ /* 0x008fea0003c00000 */
.L_x_569:
[----:B------:R-:W-:Y:S01]  /*12840*/  MOV R2, 0x0 ;  /* 0x0000000000027802 */ /* 0x000fe20000000f00 */
        /* <DEDUP_REMOVED lines=14> */
[----:B0-----:R-:W-:Y:S05]  /*12930*/  CALL.ABS.NOINC R2 ;  /* 0x0000000002007343 */ /* 0x001fea0003c00000 */
.L_x_568:
[----:B------:R-:W-:Y:S05]  /*12940*/  BSYNC B6 ;  /* 0x0000000000067941 */ /* 0x000fea0003800000 */
.L_x_567:
[----:B------:R-:W2:Y:S01]  /*12950*/  LDL.LU R21, [R1+0x8] ;  /* 0x0000080001157983 */ /* 0x000ea20000300800 */
[----:B------:R-:W-:Y:S02]  /*12960*/  ULDC.64 UR4, c[0x0][0x9f8] ;  /* 0x00027e0000047ab9 */ /* 0x000fe40000000a00 */
[----:B------:R-:W-:Y:S01]  /*12970*/  ISETP.NE.U32.AND P0, PT, RZ, UR4, PT ;  /* 0x00000004ff007c0c */ /* 0x000fe2000bf05070 */
[----:B------:R-:W0:Y:S03]  /*12980*/  LDL R20, [R1+0x18] ;  /* 0x0000180001147983 */ /* 0x000e260000100800 */
[----:B------:R-:W-:-:S13]  /*12990*/  ISETP.NE.AND.EX P0, PT, RZ, UR5, PT, P0 ;  /* 0x00000005ff007c0c */ /* 0x000fda000bf05300 */
[----:B------:R-:W-:-:S04]  /*129a0*/  @P0 IADD3 R2, P1, R24, UR4, RZ ;  /* 0x0000000418020c10 */ /* 0x000fc8000ff3e0ff */
[----:B--2---:R-:W-:Y:S01]  /*129b0*/  @P0 IADD3.X R3, R21, UR5, RZ, P1, !PT ;  /* 0x0000000515030c10 */ /* 0x004fe20008ffe4ff */
[----:B------:R-:W-:-:S04]  /*129c0*/  ULDC.64 UR4, c[0x0][0xa08] ;  /* 0x0002820000047ab9 */ /* 0x000fc80000000a00 */
[----:B------:R2:W3:Y:S01]  /*129d0*/  @P0 LDG.E R25, desc[UR56][R2.64] ;  /* 0x0000003802190981 */ /* 0x0004e2000c1e1900 */
[----:B0-----:R-:W-:-:S05]  /*129e0*/  VIADD R8, R20, 0xffffffff ;  /* 0xffffffff14087836 */ /* 0x001fca0000000000 */
[----:B------:R0:W-:Y:S01]  /*129f0*/  STL [R1+0x1c], R8 ;  /* 0x00001c0801007387 */ /* 0x0001e20000100800 */
[----:B--2---:R-:W2:Y:S02]  /*12a00*/  LDC.64 R2, c[0x0][0x418] ;  /* 0x00010600ff027b82 */ /* 0x004ea40000000a00 */
[----:B--2---:R-:W-:Y:S01]  /*12a10*/  LOP3.LUT P0, RZ, R2, UR4, RZ, 0xfc, !PT ;  /* 0x0000000402ff7c12 */ /* 0x004fe2000f80fcff */
[----:B------:R-:W-:-:S03]  /*12a20*/  UMOV UR4, 0xffffffff ;  /* 0xffffffff00047882 */ /* 0x000fc60000000000 */
[----:B------:R-:W-:Y:S02]  /*12a30*/  LOP3.LUT P0, RZ, R3, UR5, RZ, 0xfc, P0 ;  /* 0x0000000503ff7c12 */ /* 0x000fe4000800fcff */
[----:B---3--:R-:W-:Y:S02]  /*12a40*/  SHF.R.S32.HI R7, RZ, 0x1f, R25 ;  /* 0x0000001fff077819 */ /* 0x008fe40000011419 */
[----:B------:R-:W-:-:S03]  /*12a50*/  SEL R24, R25, RZ, !P0 ;  /* 0x000000ff19187207 */ /* 0x000fc60004000000 */
[----:B------:R0:W-:Y:S01]  /*12a60*/  STL [R1+0x8], R7 ;  /* 0x0000080701007387 */ /* 0x0001e20000100800 */
[----:B------:R-:W-:Y:S05]  /*12a70*/  BRA.DIV UR4, `(.L_x_570) ;  /* 0x0000004e04007947 */ /* 0x000fea000b800000 */
[----:B------:R-:W2:Y:S02]  /*12a80*/  S2R R0, SR_TID.X ;  /* 0x0000000000007919 */ /* 0x000ea40000002100 */
[----:B--2---:R-:W-:-:S04]  /*12a90*/  SHF.R.U32.HI R0, RZ, 0x5, R0 ;  /* 0x00000005ff007819 */ /* 0x004fc80000011600 */
[----:B------:R-:W-:-:S05]  /*12aa0*/  LOP3.LUT R0, R0, 0x3, RZ, 0xc0, !PT ;  /* 0x0000000300007812 */ /* 0x000fca00078ec0ff */
[----:B------:R2:W3:Y:S02]  /*12ab0*/  SHFL.IDX PT, R14, R0, RZ, 0x1f ;  /* 0x00001fff000e7589 */ /* 0x0004e400000e0000 */
.L_x_701:
[----:B--2---:R-:W2:Y:S01]  /*12ac0*/  LDL.LU R0, [R1] ;  /* 0x0000000001007983 */ /* 0x004ea20000300800 */
[----:B------:R-:W-:Y:S02]  /*12ad0*/  PLOP3.LUT P1, PT, PT, PT, PT, 0x8, 0x0 ;  /* 0x000000000000781c */ /* 0x000fe40003f2e170 */
[----:B---3--:R-:W-:Y:S02]  /*12ae0*/  ISETP.NE.AND P0, PT, R14, RZ, PT ;  /* 0x000000ff0e00720c */ /* 0x008fe40003f05270 */
[----:B--2---:R-:W-:-:S09]  /*12af0*/  LOP3.LUT R0, R0, 0xfffffffe, RZ, 0xc0, !PT ;  /* 0xfffffffe00007812 */ /* 0x004fd200078ec0ff */
[----:B------:R-:W-:-:S05]  /*12b00*/  @P1 LOP3.LUT R0, R0, 0x1, RZ, 0xfc, !PT ;  /* 0x0000000100001812 */ /* 0x000fca00078efcff */
[----:B------:R2:W-:Y:S01]  /*12b10*/  STL [R1], R0 ;  /* 0x0000000001007387 */ /* 0x0005e20000100800 */
[----:B------:R-:W-:Y:S05]  /*12b20*/  @P0 BRA `(.L_x_571) ;  /* 0x0000000000fc0947 */ /* 0x000fea0003800000 */
[----:B------:R-:W-:-:S03]  /*12b30*/  UMOV UR4, 0xffffffff ;  /* 0xffffffff00047882 */ /* 0x000fc60000000000 */
[----:B------:R-:W-:Y:S05]  /*12b40*/  BRA.DIV UR4, `(.L_x_572) ;  /* 0x0000004e04007947 */ /* 0x000fea000b800000 */
[----:B------:R-:W-:-:S13]  /*12b50*/  ELECT P6, URZ, PT ;  /* 0x00000000003f782f */ /* 0x000fda00038c0000 */
.L_x_704:
[----:B------:R-:W-:Y:S05]  /*12b60*/  @!P6 BRA `(.L_x_571) ;  /* 0x0000000000ece947 */ /* 0x000fea0003800000 */
[----:B------:R-:W-:Y:S01]  /*12b70*/  ISETP.NE.U32.AND P0, PT, R2, RZ, PT ;  /* 0x000000ff0200720c */ /* 0x000fe20003f05070 */
[----:B------:R-:W-:-:S03]  /*12b80*/  IMAD.MOV.U32 R27, RZ, RZ, R8 ;  /* 0x000000ffff1b7224 */ /* 0x000fc600078e0008 */
[----:B------:R-:W-:-:S13]  /*12b90*/  ISETP.NE.AND.EX P0, PT, R3, RZ, PT, P0 ;  /* 0x000000ff0300720c */ /* 0x000fda0003f05300 */
[----:B------:R-:W-:Y:S05]  /*12ba0*/  @!P0 BRA `(.L_x_573) ;  /* 0x0000000000488947 */ /* 0x000fea0003800000 */
[----:B-1----:R-:W1:Y:S01]  /*12bb0*/  LDC R6, c[0x0][0x43c] ;  /* 0x00010f00ff067b82 */ /* 0x002e620000000800 */
[----:B--2---:R-:W-:Y:S01]  /*12bc0*/  IMAD.MOV.U32 R0, RZ, RZ, R8 ;  /* 0x000000ffff007224 */ /* 0x004fe200078e0008 */
[----:B------:R-:W-:Y:S01]  /*12bd0*/  ULDC.64 UR4, c[0x0][0x428] ;  /* 0x00010a0000047ab9 */ /* 0x000fe20000000a00 */
[----:B-1----:R-:W-:-:S13]  /*12be0*/  ISETP.NE.AND P0, PT, R6, 0x1, PT ;  /* 0x000000010600780c */ /* 0x002fda0003f05270 */
[----:B------:R-:W1:Y:S02]  /*12bf0*/  @P0 LDC.64 R4, c[0x0][0x440] ;  /* 0x00011000ff040b82 */ /* 0x000e640000000a00 */
[----:B-1----:R-:W-:-:S05]  /*12c00*/  @P0 IMAD.HI.U32 R4, R8, R4, RZ ;  /* 0x0000000408040227 */ /* 0x002fca00078e00ff */
[----:B------:R-:W-:-:S04]  /*12c10*/  @P0 SHF.R.U32.HI R0, RZ, R5, R4 ;  /* 0x00000005ff000219 */ /* 0x000fc80000011604 */
[--C-:B------:R-:W-:Y:S01]  /*12c20*/  SHF.R.S32.HI R5, RZ, 0x1f, R0.reuse ;  /* 0x0000001fff057819 */ /* 0x100fe20000011400 */
[--C-:B------:R-:W-:Y:S02]  /*12c30*/  IMAD.MOV R27, RZ, RZ, -R0.reuse ;  /* 0x000000ffff1b7224 */ /* 0x100fe400078e0a00 */
[----:B------:R-:W-:Y:S02]  /*12c40*/  IMAD.MOV.U32 R4, RZ, RZ, R0 ;  /* 0x000000ffff047224 */ /* 0x000fe400078e0000 */
        /* <DEDUP_REMOVED lines=8> */
.L_x_573:
[----:B--2---:R-:W-:Y:S01]  /*12cd0*/  IMAD R0, R23, 0x8, R22 ;  /* 0x0000000817007824 */ /* 0x004fe200078e0216 */
[----:B---3--:R-:W-:-:S04]  /*12ce0*/  SHF.L.U32 R2, R26, 0x1f, RZ ;  /* 0x0000001f1a027819 */ /* 0x008fc800000006ff */
[----:B------:R-:W2:Y:S02]  /*12cf0*/  SYNCS.PHASECHK.TRANS64.TRYWAIT P0, [R0+URZ+0x30840], R2 ;  /* 0x03084002000075a7 */ /* 0x000ea4000800017f */
[----:B--2---:R-:W-:Y:S05]  /*12d00*/  @!P0 BRA `(.L_x_574) ;  /* 0x0000004800b08947 */ /* 0x004fea0003800000 */
.L_x_705:
[----:B------:R-:W3:Y:S02]  /*12d10*/  S2R R3, SR_TID.X ;  /* 0x0000000000037919 */ /* 0x000ee40000002100 */
[----:B---3--:R-:W-:-:S04]  /*12d20*/  LOP3.LUT R3, R3, 0x7f, RZ, 0xc0, !PT ;  /* 0x0000007f03037812 */ /* 0x008fc800078ec0ff */
[----:B------:R-:W-:-:S13]  /*12d30*/  ISETP.NE.AND P0, PT, R3, RZ, PT ;  /* 0x000000ff0300720c */ /* 0x000fda0003f05270 */
[----:B------:R-:W-:Y:S05]  /*12d40*/  @P0 BRA `(.L_x_575) ;  /* 0x00000000001c0947 */ /* 0x000fea0003800000 */
[----:B------:R-:W3:Y:S01]  /*12d50*/  S2R R3, SR_TID.X ;  /* 0x0000000000037919 */ /* 0x000ee20000002100 */
[----:B--2---:R-:W-:-:S04]  /*12d60*/  IMAD.MOV.U32 R2, RZ, RZ, 0x6000 ;  /* 0x00006000ff027424 */ /* 0x004fc800078e00ff */
[----:B------:R4:W-:Y:S01]  /*12d70*/  SYNCS.ARRIVE.TRANS64 RZ, [R0+URZ+0x30830], R2 ;  /* 0x0308300200ff79a7 */ /* 0x0009e2000800003f */
[----:B---3--:R-:W-:-:S04]  /*12d80*/  LOP3.LUT R3, R3, 0x1f, RZ, 0xc0, !PT ;  /* 0x0000001f03037812 */ /* 0x008fc800078ec0ff */
[----:B------:R-:W-:-:S13]  /*12d90*/  ISETP.NE.AND P0, PT, R3, RZ, PT ;  /* 0x000000ff0300720c */ /* 0x000fda0003f05270 */
[----:B----4-:R-:W-:Y:S05]  /*12da0*/  @!P0 BRA `(.L_x_575) ;  /* 0x0000000000048947 */ /* 0x010fea0003800000 */
[----:B------:R-:W-:Y:S01]  /*12db0*/  BPT.TRAP 0x1 ;  /* 0x000000040000795c */ /* 0x000fe20000300000 */
.L_x_575:
[----:B--2---:R-:W2:Y:S01]  /*12dc0*/  LDL.LU R2, [R1] ;  /* 0x0000000001027983 */ /* 0x004ea20000300800 */
[----:B------:R-:W-:Y:S01]  /*12dd0*/  R2UR UR9, R0 ;  /* 0x00000000000972ca */ /* 0x000fe200000e0000 */
[----:B------:R-:W-:Y:S01]  /*12de0*/  IMAD R0, R23, 0x6000, R22 ;  /* 0x0000600017007824 */ /* 0x000fe200078e0216 */
[----:B------:R-:W-:Y:S01]  /*12df0*/  R2UR UR11, R27 ;  /* 0x000000001b0b72ca */ /* 0x000fe200000e0000 */
[----:B------:R-:W-:Y:S01]  /*12e00*/  UIADD3 UR6, UP0, UR38, 0x370, URZ ;  /* 0x0000037026067890 */ /* 0x000fe2000ff1e03f */
[----:B------:R-:W-:Y:S01]  /*12e10*/  R2UR UR4, R28 ;  /* 0x000000001c0472ca */ /* 0x000fe200000e0000 */
[----:B------:R-:W-:Y:S01]  /*12e20*/  UMOV UR5, 0x14f00000 ;  /* 0x14f0000000057882 */ /* 0x000fe20000000000 */
[----:B------:R-:W-:Y:S01]  /*12e30*/  R2UR UR8, R0 ;  /* 0x00000000000872ca */ /* 0x000fe200000e0000 */
[----:B------:R-:W-:Y:S01]  /*12e40*/  UIADD3.X UR7, URZ, UR39, URZ, UP0, !UPT ;  /* 0x000000273f077290 */ /* 0x000fe200087fe43f */
[----:B------:R-:W-:Y:S01]  /*12e50*/  PLOP3.LUT P0, PT, PT, PT, PT, 0x80, 0x0 ;  /* 0x000000000000781c */ /* 0x000fe20003f0f070 */
[----:B------:R-:W-:Y:S01]  /*12e60*/  UMOV UR10, URZ ;  /* 0x0000003f000a7c82 */ /* 0x000fe20008000000 */
[----:B------:R-:W-:-:S02]  /*12e70*/  R2UR UR12, R18 ;  /* 0x00000000120c72ca */ /* 0x000fc400000e0000 */
[----:B-----5:R-:W-:Y:S01]  /*12e80*/  R2UR UR13, R24 ;  /* 0x00000000180d72ca */ /* 0x020fe200000e0000 */
[----:B------:R-:W-:-:S04]  /*12e90*/  UIADD3 UR9, UR9, 0x30830, URZ ;  /* 0x0003083009097890 */ /* 0x000fc8000fffe03f */
[----:B------:R-:W-:Y:S02]  /*12ea0*/  UIMAD UR11, UR11, 0xc0, UR4 ;  /* 0x000000c00b0b78a4 */ /* 0x000fe4000f8e0204 */
[----:B------:R-:W-:Y:S01]  /*12eb0*/  UIADD3 UR8, UR8, 0x12400, URZ ;  /* 0x0001240008087890 */ /* 0x000fe2000fffe03f */
[----:B------:R-:W-:-:S08]  /*12ec0*/  UMOV UR4, 0x0 ;  /* 0x0000000000047882 */ /* 0x000fd00000000000 */
[----:B------:R3:W-:Y:S01]  /*12ed0*/  UTMALDG.4D [UR8], [UR6], desc[UR4] ;  /* 0x00000408060075b4 */ /* 0x0007e20008019000 */
[----:B--2---:R-:W-:-:S04]  /*12ee0*/  LOP3.LUT R2, R2, 0xfffffffe, RZ, 0xc0, !PT ;  /* 0xfffffffe02027812 */ /* 0x004fc800078ec0ff */
[----:B------:R-:W-:-:S05]  /*12ef0*/  @P0 LOP3.LUT R2, R2, 0x1, RZ, 0xfc, !PT ;  /* 0x0000000102020812 */ /* 0x000fca00078efcff */
[----:B------:R3:W-:Y:S01]  /*12f00*/  STL [R1], R2 ;  /* 0x0000000201007387 */ /* 0x0007e20000100800 */
[----:B------:R-:W-:Y:S01]  /*12f10*/  NOP ;  /* 0x0000000000007918 */ /* 0x000fe20000000000 */
.L_x_571:
[----:B------:R-:W4:Y:S04]  /*12f20*/  LDL.LU R4, [R1+0x20] ;  /* 0x0000200001047983 */ /* 0x000f280000300800 */
[----:B-1----:R-:W5:Y:S04]  /*12f30*/  LDL.LU R6, [R1+0x10] ;  /* 0x0000100001067983 */ /* 0x002f680000300800 */
[----:B------:R-:W5:Y:S01]  /*12f40*/  LDL.LU R3, [R1+0x30] ;  /* 0x0000300001037983 */ /* 0x000f620000300800 */
[----:B------:R-:W-:Y:S05]  /*12f50*/  WARPSYNC.ALL ;  /* 0x0000000000007948 */ /* 0x000fea0003800000 */
[----:B---3--:R-:W-:Y:S01]  /*12f60*/  ULDC.64 UR6, c[0x0][0xa00] ;  /* 0x0002800000067ab9 */ /* 0x008fe20000000a00 */
[----:B------:R-:W-:Y:S01]  /*12f70*/  ULDC.64 UR4, c[0x0][0x298] ;  /* 0x0000a60000047ab9 */ /* 0x000fe20000000a00 */
[----:B------:R-:W-:Y:S01]  /*12f80*/  BAR.SYNC.DEFER_BLOCKING 0x8, 0x200 ;  /* 0x0208000000007b1d */ /* 0x000fe20000010000 */
[----:B------:R-:W-:Y:S01]  /*12f90*/  ISETP.NE.U32.AND P0, PT, RZ, UR6, PT ;  /* 0x00000006ff007c0c */ /* 0x000fe2000bf05070 */
[----:B--2---:R-:W-:-:S03]  /*12fa0*/  VIADD R0, R22, 0xc400 ;  /* 0x0000c40016007836 */ /* 0x004fc60000000000 */
[----:B------:R-:W-:Y:S01]  /*12fb0*/  ISETP.NE.AND.EX P0, PT, RZ, UR7, PT, P0 ;  /* 0x00000007ff007c0c */ /* 0x000fe2000bf05300 */
[----:B------:R-:W-:Y:S01]  /*12fc0*/  BSSY B6, `(.L_x_576) ;  /* 0x0000020000067945 */ /* 0x000fe20003800000 */
[----:B------:R-:W-:Y:S02]  /*12fd0*/  LOP3.LUT P1, RZ, R0, 0x3ff, RZ, 0xc0, !PT ;  /* 0x000003ff00ff7812 */ /* 0x000fe4000782c0ff */
[----:B----4-:R-:W-:-:S05]  /*12fe0*/  SHF.R.S32.HI R2, RZ, 0x1f, R4 ;  /* 0x0000001fff027819 */ /* 0x010fca0000011404 */
[----:B------:R-:W-:Y:S01]  /*12ff0*/  IMAD R2, R2, UR4, RZ ;  /* 0x0000000402027c24 */ /* 0x000fe2000f8e02ff */
[----:B-----5:R-:W-:-:S03]  /*13000*/  SEL R3, R3, RZ, !P0 ;  /* 0x000000ff03037207 */ /* 0x020fc60004000000 */
[----:B------:R-:W-:Y:S01]  /*13010*/  IMAD R0, R4, UR5, R2 ;  /* 0x0000000504007c24 */ /* 0x000fe2000f8e0202 */
[----:B------:R-:W-:Y:S01]  /*13020*/  SEL R2, R6, RZ, !P0 ;  /* 0x000000ff06027207 */ /* 0x000fe20004000000 */
        /* <DEDUP_REMOVED lines=13> */
[----:B------:R-:W-:Y:S01]  /*13100*/  IMAD.U32 R4, RZ, RZ, UR4 ;  /* 0x00000004ff047e24 */ /* 0x000fe2000f8e00ff */
[----:B------:R-:W-:Y:S01]  /*13110*/  MOV R12, 0x1 ;  /* 0x00000001000c7802 */ /* 0x000fe20000000f00 */
[----:B------:R-:W1:Y:S01]  /*13120*/  LDC.64 R2, c[0x4][R2] ;  /* 0x0100000002027b82 */ /* 0x000e620000000a00 */
[----:B------:R-:W-:Y:S02]  /*13130*/  IMAD.U32 R5, RZ, RZ, UR5 ;  /* 0x00000005ff057e24 */ /* 0x000fe4000f8e00ff */
[----:B------:R-:W-:Y:S02]  /*13140*/  IMAD.U32 R6, RZ, RZ, UR6 ;  /* 0x00000006ff067e24 */ /* 0x000fe4000f8e00ff */
[----:B0-----:R-:W-:-:S02]  /*13150*/  IMAD.U32 R7, RZ, RZ, UR7 ;  /* 0x00000007ff077e24 */ /* 0x001fc4000f8e00ff */
[----:B------:R-:W-:Y:S02]  /*13160*/  IMAD.U32 R10, RZ, RZ, UR8 ;  /* 0x00000008ff0a7e24 */ /* 0x000fe4000f8e00ff */
[----:B------:R-:W-:Y:S02]  /*13170*/  IMAD.U32 R11, RZ, RZ, UR9 ;  /* 0x00000009ff0b7e24 */ /* 0x000fe4000f8e00ff */
[----:B------:R-:W-:Y:S02]  /*13180*/  IMAD.MOV.U32 R8, RZ, RZ, 0x70 ;  /* 0x00000070ff087424 */ /* 0x000fe400078e00ff */
[----:B------:R-:W-:-:S07]  /*13190*/  IMAD.MOV.U32 R13, RZ, RZ, RZ ;  /* 0x000000ffff0d7224 */ /* 0x000fce00078e00ff */
[----:B------:R-:W-:-:S07]  /*131a0*/  LEPC R20, `(.L_x_577) ;  /* 0x000000001014794e */ /* 0x000fce0000000000 */
[----:B-1----:R-:W-:Y:S05]  /*131b0*/  CALL.ABS.NOINC R2 ;  /* 0x0000000002007343 */ /* 0x002fea0003c00000 */
.L_x_577:
[----:B------:R-:W-:Y:S05]  /*131c0*/  BSYNC B6 ;  /* 0x0000000000067941 */ /* 0x000fea0003800000 */
.L_x_576:
        /* <DEDUP_REMOVED lines=33> */
[----:B----4-:R-:W-:-:S04]  /*133e0*/  @P0 IMAD.HI.U32 R0, R6, R4, RZ ;  /* 0x0000000406000227 */ /* 0x010fc800078e00ff */
[----:B------:R-:W-:Y:S01]  /*133f0*/  IMAD.MOV.U32 R4, RZ, RZ, R6 ;  /* 0x000000ffff047224 */ /* 0x000fe200078e0006 */
[----:B-1----:R-:W-:-:S04]  /*13400*/  @P0 SHF.R.U32.HI R4, RZ, R5, R0 ;  /* 0x00000005ff040219 */ /* 0x002fc80000011600 */
        /* <DEDUP_REMOVED lines=44> */
[----:B------:R-:W-:Y:S01]  /*136d0*/  SHFL.IDX PT, R8, R5, RZ, 0x181f ;  /* 0x00181fff05087589 */ /* 0x000fe200000e0000 */
        /* <DEDUP_REMOVED lines=64> */
[----:B0-----:R-:W-:-:S05]  /*13ae0*/  @!P1 LEA R7, P2, R20, R7, 0x1 ;  /* 0x0000000714079211 */ /* 0x001fca00078408ff */
[----:B-1----:R-:W-:-:S05]  /*13af0*/  @!P1 IMAD.X R6, RZ, RZ, R6, P2 ;  /* 0x000000ffff069224 */ /* 0x002fca00010e0606 */
        /* <DEDUP_REMOVED lines=15> */
[----:B0-----:R-:W-:-:S04]  /*13bf0*/  @!P2 IMAD.X R0, RZ, RZ, R0, P1 ;  /* 0x000000ffff00a224 */ /* 0x001fc800008e0600 */
[----:B------:R-:W-:Y:S02]  /*13c00*/  @!P2 IMAD.MOV.U32 R7, RZ, RZ, R0 ;  /* 0x000000ffff07a224 */ /* 0x000fe400078e0000 */
[----:B------:R-:W-:-:S03]  /*13c10*/  VIADD R0, R17, 0x90 ;  /* 0x0000009011007836 */ /* 0x000fc60000000000 */
[----:B------:R0:W-:Y:S02]  /*13c20*/  @!P2 LDGSTS.E.BYPASS.LTC128B.128 [R10+0x10400], desc[UR56][R6.64], !P0 ;  /* 0x10400000060aafae */ /* 0x0001e4000c101d78 */
[----:B------:R-:W-:Y:S02]  /*13c30*/  ISETP.GE.AND P1, PT, R0, R3, PT ;  /* 0x000000030000720c */ /* 0x000fe40003f26270 */
[----:B------:R-:W-:Y:S04]  /*13c40*/  SHFL.IDX PT, R0, R2, 0x1, 0x181f ;  /* 0x00381f0002007f89 */ /* 0x000fe800000e0000 */
[----:B0-----:R-:W0:Y:S07]  /*13c50*/  SHFL.IDX PT, R6, R5, 0x1, 0x181f ;  /* 0x00381f0005067f89 */ /* 0x001e2e00000e0000 */
[----:B0-----:R-:W-:-:S05]  /*13c60*/  @!P1 LEA R6, P2, R20, R6, 0x1 ;  /* 0x0000000614069211 */ /* 0x001fca00078408ff */
[----:B------:R-:W-:-:S04]  /*13c70*/  @!P1 IMAD.X R0, RZ, RZ, R0, P2 ;  /* 0x000000ffff009224 */ /* 0x000fc800010e0600 */
[----:B------:R-:W-:Y:S02]  /*13c80*/  @!P1 IMAD.MOV.U32 R7, RZ, RZ, R0 ;  /* 0x000000ffff079224 */ /* 0x000fe400078e0000 */
[----:B------:R-:W-:-:S03]  /*13c90*/  VIADD R0, R17, 0xa0 ;  /* 0x000000a011007836 */ /* 0x000fc60000000000 */
[----:B------:R0:W-:Y:S02]  /*13ca0*/  @!P1 LDGSTS.E.BYPASS.LTC128B.128 [R10+0x10c00], desc[UR56][R6.64], !P0 ;  /* 0x10c00000060a9fae */ /* 0x0001e4000c101d78 */
[----:B------:R-:W-:Y:S02]  /*13cb0*/  ISETP.GE.AND P1, PT, R0, R3, PT ;  /* 0x000000030000720c */ /* 0x000fe40003f26270 */
[----:B------:R-:W-:Y:S04]  /*13cc0*/  SHFL.IDX PT, R0, R2, 0x2, 0x181f ;  /* 0x00581f0002007f89 */ /* 0x000fe800000e0000 */
[----:B0-----:R-:W0:Y:S07]  /*13cd0*/  SHFL.IDX PT, R6, R5, 0x2, 0x181f ;  /* 0x00581f0005067f89 */ /* 0x001e2e00000e0000 */
[----:B0-----:R-:W-:-:S04]  /*13ce0*/  @!P1 LEA R6, P2, R20, R6, 0x1 ;  /* 0x0000000614069211 */ /* 0x001fc800078408ff */
[----:B------:R-:W-:-:S05]  /*13cf0*/  @!P1 IADD3.X R0, RZ, R0, RZ, P2, !PT ;  /* 0x00000000ff009210 */ /* 0x000fca00017fe4ff */
[----:B------:R-:W-:Y:S02]  /*13d00*/  @!P1 IMAD.MOV.U32 R7, RZ, RZ, R0 ;  /* 0x000000ffff079224 */ /* 0x000fe400078e0000 */
[----:B------:R0:W1:Y:S04]  /*13d10*/  SHFL.IDX PT, R0, R2, 0x3, 0x181f ;  /* 0x00781f0002007f89 */ /* 0x00006800000e0000 */
[----:B------:R0:W-:Y:S04]  /*13d20*/  @!P1 LDGSTS.E.BYPASS.LTC128B.128 [R10+0x11400], desc[UR56][R6.64], !P0 ;  /* 0x11400000060a9fae */ /* 0x0001e8000c101d78 */
[----:B------:R0:W2:Y:S02]  /*13d30*/  SHFL.IDX PT, R2, R5, 0x3, 0x181f ;  /* 0x00781f0005027f89 */ /* 0x0000a400000e0000 */
.L_x_730:
[----:B------:R-:W-:Y:S02]  /*13d40*/  VIADD R17, R17, 0xb0 ;  /* 0x000000b011117836 */ /* 0x000fe40000000000 */
[----:B------:R-:W-:-:S03]  /*13d50*/  VIADD R8, R22, 0x30800 ;  /* 0x0003080016087836 */ /* 0x000fc60000000000 */
[----:B------:R-:W-:-:S13]  /*13d60*/  ISETP.GE.AND P1, PT, R17, R3, PT ;  /* 0x000000031100720c */ /* 0x000fda0003f26270 */
[----:B0-2---:R-:W-:-:S05]  /*13d70*/  @!P1 LEA R2, P2, R20, R2, 0x1 ;  /* 0x0000000214029211 */ /* 0x005fca00078408ff */
[----:B-1----:R-:W-:-:S05]  /*13d80*/  @!P1 IMAD.X R3, RZ, RZ, R0, P2 ;  /* 0x000000ffff039224 */ /* 0x002fca00010e0600 */
[----:B------:R-:W-:Y:S01]  /*13d90*/  @!PT LDS RZ, [RZ] ;  /* 0x00000000fffff984 */ /* 0x000fe20000000800 */
[----:B------:R-:W-:Y:S01]  /*13da0*/  @!PT LDS RZ, [RZ] ;  /* 0x00000000fffff984 */ /* 0x000fe20000000800 */
[----:B------:R-:W-:Y:S01]  /*13db0*/  @!PT LDS RZ, [RZ] ;  /* 0x00000000fffff984 */ /* 0x000fe20000000800 */
[----:B------:R0:W-:Y:S01]  /*13dc0*/  @!P1 LDGSTS.E.BYPASS.LTC128B.128 [R10+0x11c00], desc[UR56][R2.64], !P0 ;  /* 0x11c00000020a9fae */ /* 0x0001e2000c101d78 */
[----:B------:R-:W-:Y:S01]  /*13dd0*/  PLOP3.LUT P0, PT, PT, PT, PT, 0x80, 0x0 ;  /* 0x000000000000781c */ /* 0x000fe20003f0f070 */
[----:B------:R-:W-:-:S12]  /*13de0*/  NOP ;  /* 0x0000000000007918 */ /* 0x000fd80000000000 */
.L_x_579:
        /* <DEDUP_REMOVED lines=8> */
[----:B------:R0:W-:Y:S01]  /*13e70*/  STL [R1+0x24], R2 ;  /* 0x0000240201007387 */ /* 0x0001e20000100800 */
[----:B------:R-:W-:-:S04]  /*13e80*/  LEA.HI R0, R2, R2, RZ, 0x1 ;  /* 0x0000000202007211 */ /* 0x000fc800078f08ff */
[----:B------:R-:W-:-:S05]  /*13e90*/  LOP3.LUT R0, R0, 0xfffffffe, RZ, 0xc0, !PT ;  /* 0xfffffffe00007812 */ /* 0x000fca00078ec0ff */
[----:B------:R-:W-:-:S05]  /*13ea0*/  IMAD.IADD R0, R2, 0x1, -R0 ;  /* 0x0000000102007824 */ /* 0x000fca00078e0a00 */
[----:B------:R-:W-:Y:S01]  /*13eb0*/  SHF.L.U32 R3, R0, 0x1f, RZ ;  /* 0x0000001f00037819 */ /* 0x000fe200000006ff */
[----:B------:R-:W-:Y:S01]  /*13ec0*/  NOP ;  /* 0x0000000000007918 */ /* 0x000fe20000000000 */
[----:B0-----:R-:W2:Y:S01]  /*13ed0*/  LDL.LU R2, [R1+0x34] ;  /* 0x0000340001027983 */ /* 0x001ea20000300800 */
[----:B------:R0:W-:Y:S01]  /*13ee0*/  SYNCS.ARRIVE.TRANS64.A1T0 RZ, [R22+URZ+0x30800], RZ ;  /* 0x030800ff16ff79a7 */ /* 0x0001e2000810003f */
[----:B------:R-:W-:Y:S01]  /*13ef0*/  BSSY B0, `(.L_x_580) ;  /* 0x0000004000007945 */ /* 0x000fe20003800000 */
[----:B------:R-:W1:Y:S01]  /*13f00*/  SYNCS.PHASECHK.TRANS64.TRYWAIT P0, [R22+URZ+0x30820], R3 ;  /* 0x03082003160075a7 */ /* 0x000e62000800017f */
[----:B--2---:R-:W-:Y:S02]  /*13f10*/  ISETP.GE.AND P1, PT, R2, 0xc1, PT ;  /* 0x000000c10200780c */ /* 0x004fe40003f26270 */
[----:B01----:R-:W-:Y:S11]  /*13f20*/  @!P0 BRA `(.L_x_581) ;  /* 0x0000004800248947 */ /* 0x003ff60003800000 */
.L_x_731:
[----:B------:R-:W-:Y:S05]  /*13f30*/  BSYNC B0 ;  /* 0x0000000000007941 */ /* 0x000fea0003800000 */
.L_x_580:
[----:B------:R-:W-:Y:S04]  /*13f40*/  BSSY B0, `(.L_x_582) ;  /* 0x0000170000007945 */ /* 0x000fe80003800000 */
[----:B------:R-:W-:Y:S05]  /*13f50*/  @!P1 BRA `(.L_x_583) ;  /* 0x0000001400b89947 */ /* 0x000fea0003800000 */
[----:B------:R-:W2:Y:S01]  /*13f60*/  LDL R2, [R1+0x18] ;  /* 0x0000180001027983 */ /* 0x000ea20000100800 */
[----:B------:R-:W-:Y:S01]  /*13f70*/  IMAD.MOV.U32 R0, RZ, RZ, 0x1 ;  /* 0x00000001ff007424 */ /* 0x000fe200078e00ff */
[----:B------:R-:W-:Y:S01]  /*13f80*/  BSSY B2, `(.L_x_584) ;  /* 0x000007f000027945 */ /* 0x000fe20003800000 */
[----:B--2---:R-:W-:-:S05]  /*13f90*/  IMAD.MOV R7, RZ, RZ, -R2 ;  /* 0x000000ffff077224 */ /* 0x004fca00078e0a02 */
[----:B------:R-:W-:-:S05]  /*13fa0*/  VIADDMNMX R7, R7, R0, 0xffffffff, !PT ;  /* 0xffffffff07077446 */ /* 0x000fca0007800100 */
[----:B------:R-:W-:-:S05]  /*13fb0*/  IMAD.IADD R0, R2, 0x1, R7 ;  /* 0x0000000102007824 */ /* 0x000fca00078e0207 */
[----:B------:R-:W-:-:S04]  /*13fc0*/  LOP3.LUT R0, R0, 0x1, RZ, 0xc0, !PT ;  /* 0x0000000100007812 */ /* 0x000fc800078ec0ff */
[----:B------:R-:W-:Y:S01]  /*13fd0*/  ISETP.NE.U32.AND P0, PT, R0, 0x1, PT ;  /* 0x000000010000780c */ /* 0x000fe20003f05070 */
[----:B------:R-:W-:-:S12]  /*13fe0*/  VIADD R0, R2, 0xfffffffe ;  /* 0xfffffffe02007836 */ /* 0x000fd80000000000 */
[----:B------:R-:W-:Y:S05]  /*13ff0*/  @P0 BRA `(.L_x_585) ;  /* 0x0000000400dc0947 */ /* 0x000fea0003800000 */
[----:B------:R-:W2:Y:S01]  /*14000*/  LDL R2, [R1] ;  /* 0x0000000001027983 */ /* 0x000ea20000100800 */
[----:B------:R-:W-:Y:S01]  /*14010*/  VIADD R6, R23, 0x1 ;  /* 0x0000000117067836 */ /* 0x000fe20000000000 */
[----:B------:R-:W-:Y:S04]  /*14020*/  BSSY B1, `(.L_x_586) ;  /* 0x0000070000017945 */ /* 0x000fe80003800000 */
[----:B------:R-:W-:-:S04]  /*14030*/  ISETP.NE.AND P0, PT, R6, 0x2, PT ;  /* 0x000000020600780c */ /* 0x000fc80003f05270 */
[----:B------:R-:W-:Y:S02]  /*14040*/  SEL R9, RZ, 0x1, P0 ;  /* 0x00000001ff097807 */ /* 0x000fe40000000000 */
[----:B------:R-:W-:Y:S02]  /*14050*/  SEL R6, R6, RZ, P0 ;  /* 0x000000ff06067207 */ /* 0x000fe40000000000 */
[----:B------:R-:W-:Y:S02]  /*14060*/  LOP3.LUT R9, R26, R9, RZ, 0x3c, !PT ;  /* 0x000000091a097212 */ /* 0x000fe400078e3cff */
[----:B--2---:R-:W-:-:S13]  /*14070*/  LOP3.LUT P2, RZ, R2, 0x1, RZ, 0xc0, !PT ;  /* 0x0000000102ff7812 */ /* 0x004fda000784c0ff */
[----:B------:R-:W-:Y:S05]  /*14080*/  @!P2 BRA `(.L_x_587) ;  /* 0x0000000400a4a947 */ /* 0x000fea0003800000 */
[----:B------:R-:W-:Y:S01]  /*14090*/  ULDC.64 UR4, c[0x0][0x418] ;  /* 0x0001060000047ab9 */ /* 0x000fe20000000a00 */
[----:B------:R-:W-:Y:S01]  /*140a0*/  IMAD.MOV.U32 R4, RZ, RZ, R24 ;  /* 0x000000ffff047224 */ /* 0x000fe200078e0018 */
[----:B------:R-:W-:-:S04]  /*140b0*/  ISETP.NE.U32.AND P0, PT, RZ, UR4, PT ;  /* 0x00000004ff007c0c */ /* 0x000fc8000bf05070 */
[----:B------:R-:W-:-:S13]  /*140c0*/  ISETP.NE.AND.EX P0, PT, RZ, UR5, PT, P0 ;  /* 0x00000005ff007c0c */ /* 0x000fda000bf05300 */
[----:B------:R-:W-:Y:S05]  /*140d0*/  @!P0 BRA `(.L_x_588) ;  /* 0x0000000000488947 */ /* 0x000fea0003800000 */
[----:B------:R-:W2:Y:S01]  /*140e0*/  LDL R10, [R1+0x8] ;  /* 0x00000800010a7983 */ /* 0x000ea20000100800 */
        /* <DEDUP_REMOVED lines=17> */
.L_x_588:
[----:B------:R-:W-:Y:S01]  /*14200*/  IMAD R2, R6, 0x8, R22 ;  /* 0x0000000806027824 */ /* 0x000fe200078e0216 */
[----:B0-----:R-:W-:Y:S01]  /*14210*/  SHF.L.U32 R3, R9, 0x1f, RZ ;  /* 0x0000001f09037819 */ /* 0x001fe200000006ff */
[----:B------:R-:W-:Y:S03]  /*14220*/  BSSY B3, `(.L_x_589) ;  /* 0x0000003000037945 */ /* 0x000fe60003800000 */
[----:B------:R-:W0:Y:S02]  /*14230*/  SYNCS.PHASECHK.TRANS64.TRYWAIT P0, [R2+URZ+0x30840], R3 ;  /* 0x03084003020075a7 */ /* 0x000e24000800017f */
[----:B0-----:R-:W-:Y:S05]  /*14240*/  @!P0 BRA `(.L_x_590) ;  /* 0x0000004400708947 */ /* 0x001fea0003800000 */
.L_x_732:
[----:B------:R-:W-:Y:S05]  /*14250*/  BSYNC B3 ;  /* 0x0000000000037941 */ /* 0x000fea0003800000 */
.L_x_589:
        /* <DEDUP_REMOVED lines=12> */
.L_x_592:
[----:B------:R-:W-:Y:S05]  /*14320*/  BSYNC B3 ;  /* 0x0000000000037941 */ /* 0x000fea0003800000 */
.L_x_591:
        /* <DEDUP_REMOVED lines=11> */
.L_x_593:
        /* <DEDUP_REMOVED lines=15> */
.L_x_733:
[----:B------:R-:W-:Y:S05]  /*144d0*/  BSYNC B3 ;  /* 0x0000000000037941 */ /* 0x000fea0003800000 */
.L_x_594:
        /* <DEDUP_REMOVED lines=12> */
.L_x_597:
[----:B------:R-:W-:Y:S05]  /*145a0*/  BSYNC B3 ;  /* 0x0000000000037941 */ /* 0x000fea0003800000 */
.L_x_596:
        /* <DEDUP_REMOVED lines=11> */
.L_x_598:
        /* <DEDUP_REMOVED lines=12> */
.L_x_587:
[----:B------:R-:W-:Y:S05]  /*14720*/  BSYNC B1 ;  /* 0x0000000000017941 */ /* 0x000fea0003800000 */
.L_x_586:
[----:B------:R-:W2:Y:S01]  /*14730*/  LDL.LU R0, [R1+0x18] ;  /* 0x0000180001007983 */ /* 0x000ea20000300800 */
[----:B------:R-:W-:Y:S02]  /*14740*/  IMAD.MOV.U32 R23, RZ, RZ, R6 ;  /* 0x000000ffff177224 */ /* 0x000fe400078e0006 */
[----:B------:R-:W-:Y:S02]  /*14750*/  IMAD.MOV.U32 R26, RZ, RZ, R9 ;  /* 0x000000ffff1a7224 */ /* 0x000fe400078e0009 */
[----:B--2---:R-:W-:-:S07]  /*14760*/  VIADD R0, R0, 0xfffffffd ;  /* 0xfffffffd00007836 */ /* 0x004fce0000000000 */
.L_x_585:
[----:B------:R-:W-:Y:S05]  /*14770*/  BSYNC B2 ;  /* 0x0000000000027941 */ /* 0x000fea0003800000 */
.L_x_584:
[----:B------:R-:W2:Y:S01]  /*14780*/  LDL.LU R2, [R1+0x1c] ;  /* 0x00001c0001027983 */ /* 0x000ea20000300800 */
[----:B------:R-:W-:-:S05]  /*14790*/  IMAD.MOV R7, RZ, RZ, -R7 ;  /* 0x000000ffff077224 */ /* 0x000fca00078e0a07 */
[----:B--2---:R-:W-:-:S13]  /*147a0*/  ISETP.NE.AND P0, PT, R2, R7, PT ;  /* 0x000000070200720c */ /* 0x004fda0003f05270 */
[----:B------:R-:W-:Y:S05]  /*147b0*/  @!P0 BRA `(.L_x_583) ;  /* 0x0000000c00a08947 */ /* 0x000fea0003800000 */
[----:B------:R-:W-:-:S07]  /*147c0*/  IMAD.MOV.U32 R4, RZ, RZ, R24 ;  /* 0x000000ffff047224 */ /* 0x000fce00078e0018 */
.L_x_625:
[----:B------:R-:W2:Y:S01]  /*147d0*/  LDL R2, [R1] ;  /* 0x0000000001027983 */ /* 0x000ea20000100800 */
[----:B------:R-:W-:Y:S01]  /*147e0*/  VIADD R6, R23, 0x1 ;  /* 0x0000000117067836 */ /* 0x000fe20000000000 */
[----:B------:R-:W-:Y:S05]  /*147f0*/  YIELD ;  /* 0x0000000000007946 */ /* 0x000fea0003800000 */
[----:B------:R-:W-:Y:S01]  /*14800*/  ISETP.NE.AND P0, PT, R6, 0x2, PT ;  /* 0x000000020600780c */ /* 0x000fe20003f05270 */
[----:B------:R-:W-:Y:S03]  /*14810*/  BSSY B1, `(.L_x_599) ;  /* 0x000006d000017945 */ /* 0x000fe60003800000 */
[----:B------:R-:W-:-:S02]  /*14820*/  SEL R7, RZ, 0x1, P0 ;  /* 0x00000001ff077807 */ /* 0x000fc40000000000 */
        /* <DEDUP_REMOVED lines=16> */
[----:B------:R-:W-:-:S04]  /*14930*/  @P0 SHF.R.U32.HI R2, RZ, R3, R4 ;  /* 0x00000003ff020219 */ /* 0x000fc80000011604 */
[----:B------:R-:W-:-:S05]  /*14940*/  IADD3 R3, -R2, RZ, RZ ;  /* 0x000000ff02037210 */ /* 0x000fca0007ffe1ff */
        /* <DEDUP_REMOVED lines=9> */
.L_x_601:
[----:B------:R-:W-:Y:S01]  /*149e0*/  IMAD R2, R6, 0x8, R22 ;  /* 0x0000000806027824 */ /* 0x000fe200078e0216 */
[----:B0-----:R-:W-:Y:S01]  /*149f0*/  SHF.L.U32 R3, R7, 0x1f, RZ ;  /* 0x0000001f07037819 */ /* 0x001fe200000006ff */
[----:B------:R-:W-:Y:S03]  /*14a00*/  BSSY B2, `(.L_x_602) ;  /* 0x0000003000027945 */ /* 0x000fe60003800000 */
[----:B------:R-:W0:Y:S02]  /*14a10*/  SYNCS.PHASECHK.TRANS64.TRYWAIT P0, [R2+URZ+0x30840], R3 ;  /* 0x03084003020075a7 */ /* 0x000e24000800017f */
[----:B0-----:R-:W-:Y:S05]  /*14a20*/  @!P0 BRA `(.L_x_603) ;  /* 0x0000003c00a08947 */ /* 0x001fea0003800000 */
.L_x_734:
[----:B------:R-:W-:Y:S05]  /*14a30*/  BSYNC B2 ;  /* 0x0000000000027941 */ /* 0x000fea0003800000 */
.L_x_602:
        /* <DEDUP_REMOVED lines=12> */
.L_x_605:
[----:B------:R-:W-:Y:S05]  /*14b00*/  BSYNC B2 ;  /* 0x0000000000027941 */ /* 0x000fea0003800000 */
.L_x_604:
        /* <DEDUP_REMOVED lines=11> */
.L_x_606:
        /* <DEDUP_REMOVED lines=15> */
.L_x_735:
[----:B------:R-:W-:Y:S05]  /*14cb0*/  BSYNC B2 ;  /* 0x0000000000027941 */ /* 0x000fea0003800000 */
.L_x_607:
[----:B------:R-:W-:Y:S01]  /*14cc0*/  BSSY B2, `(.L_x_609) ;  /* 0x000000b000027945 */ /* 0x000fe20003800000 */
[----:B------:R-:W-:Y:S02]  /*14cd0*/  IMAD.MOV.U32 R2, RZ, RZ, 0x0 ;  /* 0x00000000ff027424 */ /* 0x000fe400078e00ff */
[----:B------:R-:W-:Y:S01]  /*14ce0*/  IMAD.MOV.U32 R3, RZ, RZ, 0x14f00000 ;  /* 0x14f00000ff037424 */ /* 0x000fe200078e00ff */
[----:B------:R-:W-:Y:S06]  /*14cf0*/  @P1 BRA `(.L_x_610) ;  /* 0x00000000001c1947 */ /* 0x000fec0003800000 */
[----:B------:R-:W1:Y:S02]  /*14d00*/  S2R R11, SR_TID.X ;  /* 0x00000000000b7919 */ /* 0x000e640000002100 */
[----:B-1----:R-:W-:Y:S01]  /*14d10*/  LOP3.LUT R12, R11, 0x1f, RZ, 0xc0, !PT ;  /* 0x0000001f0b0c7812 */ /* 0x002fe200078ec0ff */
[----:B------:R-:W-:-:S03]  /*14d20*/  IMAD.MOV.U32 R11, RZ, RZ, 0x6000 ;  /* 0x00006000ff0b7424 */ /* 0x000fc600078e00ff */
[----:B------:R-:W-:Y:S01]  /*14d30*/  ISETP.NE.AND P0, PT, R12, RZ, PT ;  /* 0x000000ff0c00720c */ /* 0x000fe20003f05270 */
[----:B------:R1:W-:-:S12]  /*14d40*/  SYNCS.ARRIVE.TRANS64 RZ, [R10+URZ+0x50], R11 ;  /* 0x0000500b0aff79a7 */ /* 0x0003d8000800003f */
[----:B-1----:R-:W-:Y:S05]  /*14d50*/  @!P0 BRA `(.L_x_610) ;  /* 0x0000000000048947 */ /* 0x002fea0003800000 */
[----:B------:R-:W-:Y:S01]  /*14d60*/  BPT.TRAP 0x1 ;  /* 0x000000040000795c */ /* 0x000fe20000300000 */
.L_x_610:
[----:B------:R-:W-:Y:S05]  /*14d70*/  BSYNC B2 ;  /* 0x0000000000027941 */ /* 0x000fea0003800000 */
.L_x_609:
[----:B------:R-:W-:Y:S01]  /*14d80*/  R2UR UR10, R5 ;  /* 0x00000000050a72ca */ /* 0x000fe200000e0000 */
[----:B------:R-:W-:Y:S01]  /*14d90*/  IMAD R23, R23, 0x6000, R22 ;  /* 0x0000600017177824 */ /* 0x000fe200078e0216 */
[----:B------:R-:W-:Y:S01]  /*14da0*/  R2UR UR7, R3 ;  /* 0x00000000030772ca */ /* 0x000fe200000e0000 */
[----:B------:R-:W-:Y:S01]  /*14db0*/  UIADD3 UR4, UP0, UR38, 0x470, URZ ;  /* 0x0000047026047890 */ /* 0x000fe2000ff1e03f */
[----:B------:R-:W-:Y:S01]  /*14dc0*/  R2UR UR6, R2 ;  /* 0x00000000020672ca */ /* 0x000fe200000e0000 */
[----:B------:R-:W-:Y:S01]  /*14dd0*/  IMAD R2, R27, 0xc0, R28 ;  /* 0x000000c01b027824 */ /* 0x000fe200078e021c */
[----:B------:R-:W-:Y:S01]  /*14de0*/  PLOP3.LUT P0, PT, PT, PT, PT, 0x80, 0x0 ;  /* 0x000000000000781c */ /* 0x000fe20003f0f070 */
[----:B0-----:R-:W-:Y:S01]  /*14df0*/  VIADD R10, R10, 0x50 ;  /* 0x000000500a0a7836 */ /* 0x001fe20000000000 */
[----:B------:R-:W-:Y:S01]  /*14e00*/  UIADD3.X UR5, URZ, UR39, URZ, UP0, !UPT ;  /* 0x000000273f057290 */ /* 0x000fe200087fe43f */
[----:B------:R-:W-:-:S11]  /*14e10*/  VIADD R23, R23, 0x400 ;  /* 0x0000040017177836 */ /* 0x000fd60000000000 */
.L_x_611:
        /* <DEDUP_REMOVED lines=12> */
.L_x_600:
[----:B------:R-:W-:Y:S05]  /*14ee0*/  BSYNC B1 ;  /* 0x0000000000017941 */ /* 0x000fea0003800000 */
.L_x_599:
        /* <DEDUP_REMOVED lines=10> */
[----:B------:R-:W-:Y:S01]  /*14f90*/  VIADD R9, R0, 0xffffffff ;  /* 0xffffffff00097836 */ /* 0x000fe20000000000 */
        /* <DEDUP_REMOVED lines=21> */
.L_x_614:
[----:B------:R-:W-:Y:S01]  /*150f0*/  IMAD R2, R23, 0x8, R22 ;  /* 0x0000000817027824 */ /* 0x000fe200078e0216 */
[----:B0-----:R-:W-:Y:S01]  /*15100*/  SHF.L.U32 R3, R26, 0x1f, RZ ;  /* 0x0000001f1a037819 */ /* 0x001fe200000006ff */
[----:B------:R-:W-:Y:S03]  /*15110*/  BSSY B2, `(.L_x_615) ;  /* 0x0000003000027945 */ /* 0x000fe60003800000 */
[----:B------:R-:W0:Y:S02]  /*15120*/  SYNCS.PHASECHK.TRANS64.TRYWAIT P0, [R2+URZ+0x30840], R3 ;  /* 0x03084003020075a7 */ /* 0x000e24000800017f */
[----:B0-----:R-:W-:Y:S05]  /*15130*/  @!P0 BRA `(.L_x_616) ;  /* 0x0000003800048947 */ /* 0x001fea0003800000 */
.L_x_736:
[----:B------:R-:W-:Y:S05]  /*15140*/  BSYNC B2 ;  /* 0x0000000000027941 */ /* 0x000fea0003800000 */
.L_x_615:
        /* <DEDUP_REMOVED lines=12> */
.L_x_618:
[----:B------:R-:W-:Y:S05]  /*15210*/  BSYNC B2 ;  /* 0x0000000000027941 */ /* 0x000fea0003800000 */
.L_x_617:
        /* <DEDUP_REMOVED lines=12> */
.L_x_619:
        /* <DEDUP_REMOVED lines=15> */
.L_x_737:
[----:B------:R-:W-:Y:S05]  /*153d0*/  BSYNC B2 ;  /* 0x0000000000027941 */ /* 0x000fea0003800000 */
.L_x_620:
        /* <DEDUP_REMOVED lines=11> */
.L_x_623:
[----:B------:R-:W-:Y:S05]  /*15490*/  BSYNC B2 ;  /* 0x0000000000027941 */ /* 0x000fea0003800000 */
.L_x_622:
        /* <DEDUP_REMOVED lines=10> */
.L_x_624:
        /* <DEDUP_REMOVED lines=12> */
.L_x_613:
[----:B------:R-:W-:Y:S05]  /*15600*/  BSYNC B1 ;  /* 0x0000000000017941 */ /* 0x000fea0003800000 */
.L_x_612:
[C---:B------:R-:W-:Y:S01]  /*15610*/  ISETP.GT.AND P0, PT, R0.reuse, 0x1, PT ;  /* 0x000000010000780c */ /* 0x040fe20003f04270 */
[----:B------:R-:W-:-:S12]  /*15620*/  VIADD R0, R0, 0xfffffffe ;  /* 0xfffffffe00007836 */ /* 0x000fd80000000000 */
[----:B------:R-:W-:Y:S05]  /*15630*/  @P0 BRA `(.L_x_625) ;  /* 0xfffffff000640947 */ /* 0x000fea000383ffff */
.L_x_583:
[----:B------:R-:W-:Y:S05]  /*15640*/  BSYNC B0 ;  /* 0x0000000000007941 */ /* 0x000fea0003800000 */
.L_x_582:
        /* <DEDUP_REMOVED lines=17> */
.L_x_627:
[----:B------:R-:W-:Y:S05]  /*15760*/  BSYNC B0 ;  /* 0x0000000000007941 */ /* 0x000fea0003800000 */
.L_x_626:
[----:B------:R-:W2:Y:S01]  /*15770*/  LDL R0, [R1] ;  /* 0x0000000001007983 */ /* 0x000ea20000100800 */
[----:B------:R-:W-:Y:S01]  /*15780*/  BSSY B0, `(.L_x_628) ;  /* 0x0000028000007945 */ /* 0x000fe20003800000 */
[----:B--2---:R-:W-:-:S13]  /*15790*/  LOP3.LUT P0, RZ, R0, 0x1, RZ, 0xc0, !PT ;  /* 0x0000000100ff7812 */ /* 0x004fda000780c0ff */
[----:B------:R-:W-:Y:S05]  /*157a0*/  @!P0 BRA `(.L_x_629) ;  /* 0x0000000000948947 */ /* 0x000fea0003800000 */
[----:B0-----:R-:W-:Y:S01]  /*157b0*/  IMAD R3, R23, 0x8, R22 ;  /* 0x0000000817037824 */ /* 0x001fe200078e0216 */
[----:B------:R-:W-:Y:S01]  /*157c0*/  SHF.L.U32 R0, R26, 0x1f, RZ ;  /* 0x0000001f1a007819 */ /* 0x000fe200000006ff */
[----:B------:R-:W-:Y:S01]  /*157d0*/  BSSY B1, `(.L_x_630) ;  /* 0x0000004000017945 */ /* 0x000fe20003800000 */
[----:B------:R-:W-:Y:S02]  /*157e0*/  ISETP.NE.AND P1, PT, R6, RZ, PT ;  /* 0x000000ff0600720c */ /* 0x000fe40003f25270 */
[----:B------:R-:W0:Y:S02]  /*157f0*/  SYNCS.PHASECHK.TRANS64.TRYWAIT P0, [R3+URZ+0x30860], R0 ;  /* 0x03086000030075a7 */ /* 0x000e24000800017f */
[----:B0-----:R-:W-:Y:S09]  /*15800*/  @!P0 BRA `(.L_x_631) ;  /* 0x0000003000788947 */ /* 0x001ff20003800000 */
.L_x_738:
[----:B------:R-:W-:Y:S05]  /*15810*/  BSYNC B1 ;  /* 0x0000000000017941 */ /* 0x000fea0003800000 */
.L_x_630:
        /* <DEDUP_REMOVED lines=9> */
.L_x_633:
[----:B------:R-:W-:Y:S05]  /*158b0*/  BSYNC B1 ;  /* 0x0000000000017941 */ /* 0x000fea0003800000 */
.L_x_632:
        /* <DEDUP_REMOVED lines=10> */
.L_x_634:
        /* <DEDUP_REMOVED lines=10> */
.L_x_629:
[----:B------:R-:W-:Y:S05]  /*15a00*/  BSYNC B0 ;  /* 0x0000000000007941 */ /* 0x000fea0003800000 */
.L_x_628:
[----:B------:R-:W-:-:S04]  /*15a10*/  IADD3 R23, R23, 0x1, RZ ;  /* 0x0000000117177810 */ /* 0x000fc80007ffe0ff */
[----:B------:R-:W-:-:S04]  /*15a20*/  ISETP.NE.AND P0, PT, R23, 0x2, PT ;  /* 0x000000021700780c */ /* 0x000fc80003f05270 */
[----:B0-----:R-:W-:Y:S02]  /*15a30*/  SEL R3, RZ, 0x1, P0 ;  /* 0x00000001ff037807 */ /* 0x001fe40000000000 */
[----:B------:R-:W-:Y:S02]  /*15a40*/  SEL R23, R23, RZ, P0 ;  /* 0x000000ff17177207 */ /* 0x000fe40000000000 */
[----:B------:R-:W-:-:S07]  /*15a50*/  LOP3.LUT R26, R26, R3, RZ, 0x3c, !PT ;  /* 0x000000031a1a7212 */ /* 0x000fce00078e3cff */
.L_x_564:
[----:B------:R-:W-:Y:S05]  /*15a60*/  BSYNC B7 ;  /* 0x0000000000077941 */ /* 0x000fea0003800000 */
.L_x_562:
[----:B------:R-:W2:Y:S02]  /*15a70*/  LDL R0, [R1] ;  /* 0x0000000001007983 */ /* 0x000ea40000100800 */
[----:B--2---:R-:W-:-:S13]  /*15a80*/  LOP3.LUT P0, RZ, R0, 0x2, RZ, 0xc0, !PT ;  /* 0x0000000200ff7812 */ /* 0x004fda000780c0ff */
[----:B------:R-:W-:Y:S05]  /*15a90*/  @!P0 BRA `(.L_x_635) ;  /* 0x0000000000248947 */ /* 0x000fea0003800000 */
[----:B------:R-:W-:Y:S05]  /*15aa0*/  WARPSYNC.ALL ;  /* 0x0000000000007948 */ /* 0x000fea0003800000 */
[----:B------:R-:W2:Y:S08]  /*15ab0*/  S2UR UR5, SR_CgaCtaId ;  /* 0x00000000000579c3 */ /* 0x000eb00000008800 */
[----:B------:R-:W-:Y:S06]  /*15ac0*/  BAR.SYNC.DEFER_BLOCKING 0x5, 0x200 ;  /* 0x0148000000007b1d */ /* 0x000fec0000010000 */
[----:B------:R-:W-:-:S02]  /*15ad0*/  UMOV UR4, 0x400 ;  /* 0x0000040000047882 */ /* 0x000fc40000000000 */
[----:B--2---:R-:W-:-:S06]  /*15ae0*/  ULEA UR4, UR5, UR4, 0x18 ;  /* 0x0000000405047291 */ /* 0x004fcc000f8ec03f */
[----:B------:R-:W-:-:S05]  /*15af0*/  IMAD.U32 R22, RZ, RZ, UR4 ;  /* 0x00000004ff167e24 */ /* 0x000fca000f8e00ff */
[----:B------:R2:W3:Y:S01]  /*15b00*/  LDS.128 R16, [R22+0x308d0] ;  /* 0x0308d00016107984 */ /* 0x0004e20000000c00 */
[----:B------:R-:W-:Y:S06]  /*15b10*/  BAR.ARV 0x4, 0x200 ;  /* 0x0108000000007b1d */ /* 0x000fec0000002000 */
[----:B------:R-:W-:Y:S05]  /*15b20*/  BRA `(.L_x_636) ;  /* 0x0000000800407947 */ /* 0x000fea0003800000 */
.L_x_635:
        /* <DEDUP_REMOVED lines=10> */
[----:B------:R0:W2:Y:S01]  /*15bd0*/  @!P1 LDG.E R3, desc[UR56][R2.64] ;  /* 0x0000003802039981 */ /* 0x0000a2000c1e1900 */
[C---:B------:R-:W-:Y:S02]  /*15be0*/  ISETP.GE.U32.AND P2, PT, R8.reuse, 0x2, PT ;  /* 0x000000020800780c */ /* 0x040fe40003f46070 */
[C---:B------:R-:W-:Y:S01]  /*15bf0*/  ISETP.GE.U32.AND P3, PT, R8.reuse, 0x4, PT ;  /* 0x000000040800780c */ /* 0x040fe20003f66070 */
[----:B------:R-:W-:Y:S01]  /*15c00*/  SHFL.IDX PT, R0, R16, RZ, 0x1f ;  /* 0x00001fff10007589 */ /* 0x000fe200000e0000 */
[C---:B------:R-:W-:Y:S02]  /*15c10*/  ISETP.GE.U32.AND P4, PT, R8.reuse, 0x8, PT ;  /* 0x000000080800780c */ /* 0x040fe40003f86070 */
[C---:B------:R-:W-:Y:S01]  /*15c20*/  ISETP.GE.U32.AND P5, PT, R8.reuse, 0x10, PT ;  /* 0x000000100800780c */ /* 0x040fe20003fa6070 */
[----:B------:R-:W-:Y:S01]  /*15c30*/  SHFL.IDX PT, R4, R16, 0x1, 0x1f ;  /* 0x00201f0010047f89 */ /* 0x000fe200000e0000 */
[----:B0-----:R-:W-:Y:S02]  /*15c40*/  IMAD.MOV.U32 R2, RZ, RZ, RZ ;  /* 0x000000ffff027224 */ /* 0x001fe400078e00ff */
[----:B--2---:R-:W-:Y:S01]  /*15c50*/  @!P1 IMAD.MOV.U32 R2, RZ, RZ, R3 ;  /* 0x000000ffff029224 */ /* 0x004fe200078e0003 */
[----:B------:R-:W-:-:S04]  /*15c60*/  ISETP.NE.AND P1, PT, R8, RZ, PT ;  /* 0x000000ff0800720c */ /* 0x000fc80003f25270 */
[----:B------:R-:W0:Y:S02]  /*15c70*/  SHFL.UP PT, R14, R2, 0x1, RZ ;  /* 0x04200000020e7989 */ /* 0x000e2400000e00ff */
[----:B0-----:R-:W-:-:S05]  /*15c80*/  SEL R5, R14, RZ, P1 ;  /* 0x000000ff0e057207 */ /* 0x001fca0000800000 */
[----:B------:R-:W-:-:S05]  /*15c90*/  IMAD.IADD R5, R2, 0x1, R5 ;  /* 0x0000000102057824 */ /* 0x000fca00078e0205 */
[----:B------:R-:W1:Y:S02]  /*15ca0*/  SHFL.UP PT, R14, R5, 0x2, RZ ;  /* 0x04400000050e7989 */ /* 0x000e6400000e00ff */
        /* <DEDUP_REMOVED lines=12> */
.L_x_748:
[----:B------:R-:W-:Y:S02]  /*15d70*/  ULDC UR4, c[0x0][0xc38] ;  /* 0x00030e0000047ab9 */ /* 0x000fe40000000800 */
[----:B------:R-:W-:-:S04]  /*15d80*/  IMAD.U32 R16, RZ, RZ, UR4 ;  /* 0x00000004ff107e24 */ /* 0x000fc8000f8e00ff */
[----:B-1----:R-:W-:-:S04]  /*15d90*/  IMAD R5, R14, R16, RZ ;  /* 0x000000100e057224 */ /* 0x002fc800078e02ff */
[----:B------:R-:W-:-:S05]  /*15da0*/  IMAD.IADD R4, R4, 0x1, R5 ;  /* 0x0000000104047824 */ /* 0x000fca00078e0205 */
[----:B------:R-:W-:-:S13]  /*15db0*/  ISETP.GT.AND P6, PT, R4, R0, PT ;  /* 0x000000000400720c */ /* 0x000fda0003fc4270 */
[----:B------:R-:W-:Y:S05]  /*15dc0*/  @P6 BRA `(.L_x_638) ;  /* 0x00000000009c6947 */ /* 0x000fea0003800000 */
.L_x_643:
[----:B------:R-:W1:Y:S01]  /*15dd0*/  LDC R6, c[0x0][0xc3c] ;  /* 0x00030f00ff067b82 */ /* 0x000e620000000800 */
[----:B------:R-:W-:-:S05]  /*15de0*/  VIADD R19, R19, 0x1f ;  /* 0x0000001f13137836 */ /* 0x000fca0000000000 */
[----:B-1----:R-:W-:-:S13]  /*15df0*/  ISETP.GE.AND P6, PT, R19, R6, PT ;  /* 0x000000061300720c */ /* 0x002fda0003fc6270 */
[----:B------:R-:W-:Y:S05]  /*15e00*/  @P6 BRA `(.L_x_639) ;  /* 0x0000000400446947 */ /* 0x000fea0003800000 */
[----:B------:R-:W1:Y:S01]  /*15e10*/  S2R R2, SR_TID.X ;  /* 0x0000000000027919 */ /* 0x000e620000002100 */
[----:B------:R-:W-:Y:S01]  /*15e20*/  BSSY B0, `(.L_x_640) ;  /* 0x0000009000007945 */ /* 0x000fe20003800000 */
[----:B-1----:R-:W-:-:S05]  /*15e30*/  LOP3.LUT R2, R2, 0x1f, RZ, 0xc0, !PT ;  /* 0x0000001f02027812 */ /* 0x002fca00078ec0ff */
[----:B------:R-:W-:Y:S02]  /*15e40*/  IMAD.IADD R5, R19, 0x1, R2 ;  /* 0x0000000113057824 */ /* 0x000fe400078e0202 */
[----:B------:R-:W-:-:S03]  /*15e50*/  IMAD.MOV.U32 R2, RZ, RZ, RZ ;  /* 0x000000ffff027224 */ /* 0x000fc600078e00ff */
[----:B------:R-:W-:-:S13]  /*15e60*/  ISETP.GE.OR P6, PT, R5, R6, !P0 ;  /* 0x000000060500720c */ /* 0x000fda00047c6670 */
[----:B------:R-:W-:Y:S05]  /*15e70*/  @P6 BRA `(.L_x_641) ;  /* 0x00000000000c6947 */ /* 0x000fea0003800000 */
[----:B0-----:R-:W0:Y:S02]  /*15e80*/  LDC.64 R2, c[0x0][0xc80] ;  /* 0x00032000ff027b82 */ /* 0x001e240000000a00 */
[----:B0-----:R-:W-:-:S06]  /*15e90*/  IMAD.WIDE R2, R5, 0x4, R2 ;  /* 0x0000000405027825 */ /* 0x001fcc00078e0202 */
[----:B------:R1:W5:Y:S02]  /*15ea0*/  LDG.E R2, desc[UR56][R2.64] ;  /* 0x0000003802027981 */ /* 0x000364000c1e1900 */
.L_x_641:
[----:B------:R-:W-:Y:S05]  /*15eb0*/  BSYNC B0 ;  /* 0x0000000000007941 */ /* 0x000fea0003800000 */
.L_x_640:
[----:B------:R-:W-:-:S03]  /*15ec0*/  UMOV UR4, 0xffffffff ;  /* 0xffffffff00047882 */ /* 0x000fc60000000000 */
[----:B------:R-:W-:Y:S05]  /*15ed0*/  BRA.DIV UR4, `(.L_x_642) ;  /* 0x0000002e04fc7947 */ /* 0x000fea000b800000 */
[----:B-----5:R-:W2:Y:S02]  /*15ee0*/  SHFL.UP PT, R14, R2, 0x1, RZ ;  /* 0x04200000020e7989 */ /* 0x020ea400000e00ff */
[----:B--2---:R-:W-:-:S05]  /*15ef0*/  SEL R13, R14, RZ, P1 ;  /* 0x000000ff0e0d7207 */ /* 0x004fca0000800000 */
[----:B------:R-:W-:-:S05]  /*15f00*/  IMAD.IADD R13, R2, 0x1, R13 ;  /* 0x00000001020d7824 */ /* 0x000fca00078e020d */
[----:B------:R-:W2:Y:S02]  /*15f10*/  SHFL.UP PT, R14, R13, 0x2, RZ ;  /* 0x044000000d0e7989 */ /* 0x000ea400000e00ff */
[----:B--2---:R-:W-:-:S05]  /*15f20*/  SEL R14, R14, RZ, P2 ;  /* 0x000000ff0e0e7207 */ /* 0x004fca0001000000 */
[----:B01----:R-:W-:-:S05]  /*15f30*/  IMAD.IADD R3, R13, 0x1, R14 ;  /* 0x000000010d037824 */ /* 0x003fca00078e020e */
        /* <DEDUP_REMOVED lines=10> */
.L_x_756:
[----:B------:R-:W-:Y:S02]  /*15fe0*/  ULDC UR4, c[0x0][0xc38] ;  /* 0x00030e0000047ab9 */ /* 0x000fe40000000800 */
[----:B------:R-:W-:-:S04]  /*15ff0*/  IMAD.U32 R16, RZ, RZ, UR4 ;  /* 0x00000004ff107e24 */ /* 0x000fc8000f8e00ff */
[----:B-1----:R-:W-:-:S04]  /*16000*/  IMAD R5, R14, R16, RZ ;  /* 0x000000100e057224 */ /* 0x002fc800078e02ff */
[----:B------:R-:W-:-:S05]  /*16010*/  IMAD.IADD R4, R5, 0x1, R4 ;  /* 0x0000000105047824 */ /* 0x000fca00078e0204 */
[----:B------:R-:W-:-:S13]  /*16020*/  ISETP.GT.AND P6, PT, R4, R0, PT ;  /* 0x000000000400720c */ /* 0x000fda0003fc4270 */
[----:B------:R-:W-:Y:S05]  /*16030*/  @!P6 BRA `(.L_x_643) ;  /* 0xfffffffc0064e947 */ /* 0x000fea000383ffff */
.L_x_638:
        /* <DEDUP_REMOVED lines=8> */
.L_x_760:
[----:B------:R-:W-:Y:S01]  /*160c0*/  ISETP.NE.AND P0, PT, R6, RZ, PT ;  /* 0x000000ff0600720c */ /* 0x000fe20003f05270 */
[----:B------:R-:W-:-:S12]  /*160d0*/  IMAD.MOV.U32 R14, RZ, RZ, RZ ;  /* 0x000000ffff0e7224 */ /* 0x000fd800078e00ff */
[----:B------:R-:W-:Y:S05]  /*160e0*/  @!P0 BRA `(.L_x_645) ;  /* 0x0000000000108947 */ /* 0x000fea0003800000 */
[----:B------:R-:W-:Y:S01]  /*160f0*/  UMOV UR4, 0xffffffff ;  /* 0xffffffff00047882 */ /* 0x000fe20000000000 */
[----:B------:R-:W-:Y:S02]  /*16100*/  VIADD R12, R4, 0xffffffff ;  /* 0xffffffff040c7836 */ /* 0x000fe40000000000 */
[----:B------:R-:W-:Y:S05]  /*16110*/  BRA.DIV UR4, `(.L_x_646) ;  /* 0x0000003204707947 */ /* 0x000fea000b800000 */
[----:B------:R3:W4:Y:S02]  /*16120*/  SHFL.IDX PT, R14, R3, R12, 0x1f ;  /* 0x00001f0c030e7589 */ /* 0x00072400000e0000 */
.L_x_645:
[----:B--2---:R-:W-:Y:S01]  /*16130*/  IABS R6, R17 ;  /* 0x0000001100067213 */ /* 0x004fe20000000000 */
[----:B----4-:R-:W-:Y:S02]  /*16140*/  IMAD R16, R14, R16, R5 ;  /* 0x000000100e107224 */ /* 0x010fe400078e0205 */
[----:B------:R-:W-:Y:S01]  /*16150*/  IMAD.IADD R19, R4, 0x1, R19 ;  /* 0x0000000104137824 */ /* 0x000fe200078e0213 */
[----:B------:R-:W2:Y:S01]  /*16160*/  I2F.RP R7, R6 ;  /* 0x0000000600077306 */ /* 0x000ea20000209400 */
[----:B------:R-:W-:-:S07]  /*16170*/  IMAD.IADD R0, R0, 0x1, -R16 ;  /* 0x0000000100007824 */ /* 0x000fce00078e0a10 */
[----:B--2---:R-:W1:Y:S02]  /*16180*/  MUFU.RCP R7, R7 ;  /* 0x0000000700077308 */ /* 0x004e640000001000 */
[----:B-1----:R-:W-:-:S06]  /*16190*/  VIADD R2, R7, 0xffffffe ;  /* 0x0ffffffe07027836 */ /* 0x002fcc0000000000 */
[----:B0--3--:R0:W1:Y:S02]  /*161a0*/  F2I.FTZ.U32.TRUNC.NTZ R3, R2 ;  /* 0x0000000200037305 */ /* 0x009064000021f000 */
[----:B0-----:R-:W-:Y:S02]  /*161b0*/  IMAD.MOV.U32 R2, RZ, RZ, RZ ;  /* 0x000000ffff027224 */ /* 0x001fe400078e00ff */
[----:B-1----:R-:W-:-:S04]  /*161c0*/  IMAD.MOV R5, RZ, RZ, -R3 ;  /* 0x000000ffff057224 */ /* 0x002fc800078e0a03 */
        /* <DEDUP_REMOVED lines=21> */
.L_x_639:
[----:B------:R-:W-:Y:S01]  /*16320*/  UMOV UR4, URZ ;  /* 0x0000003f00047c82 */ /* 0x000fe20008000000 */
[----:B------:R-:W-:Y:S01]  /*16330*/  UMOV UR5, URZ ;  /* 0x0000003f00057c82 */ /* 0x000fe20008000000 */
[----:B------:R-:W-:Y:S01]  /*16340*/  ULDC UR6, c[0x0][0xc3c] ;  /* 0x00030f0000067ab9 */ /* 0x000fe20000000800 */
[----:B------:R-:W-:Y:S01]  /*16350*/  IMAD.MOV.U32 R16, RZ, RZ, R0 ;  /* 0x000000ffff107224 */ /* 0x000fe200078e0000 */
[----:B------:R-:W-:Y:S01]  /*16360*/  MOV R18, UR5 ;  /* 0x0000000500127c02 */ /* 0x000fe20008000f00 */
[----:B------:R-:W-:Y:S02]  /*16370*/  IMAD.U32 R17, RZ, RZ, UR4 ;  /* 0x00000004ff117e24 */ /* 0x000fe4000f8e00ff */
[----:B------:R-:W-:-:S07]  /*16380*/  IMAD.U32 R19, RZ, RZ, UR6 ;  /* 0x00000006ff137e24 */ /* 0x000fce000f8e00ff */
.L_x_647:
[----:B------:R-:W1:Y:S01]  /*16390*/  S2R R0, SR_TID.X ;  /* 0x0000000000007919 */ /* 0x000e620000002100 */
[----:B------:R-:W-:Y:S05]  /*163a0*/  WARPSYNC.ALL ;  /* 0x0000000000007948 */ /* 0x000fea0003800000 */
[----:B------:R-:W-:Y:S01]  /*163b0*/  BAR.SYNC.DEFER_BLOCKING 0x4, 0x200 ;  /* 0x0108000000007b1d */ /* 0x000fe20000010000 */
[----:B-1----:R-:W-:-:S04]  /*163c0*/  LOP3.LUT R0, R0, 0x1f, RZ, 0xc0, !PT ;  /* 0x0000001f00007812 */ /* 0x002fc800078ec0ff */
[----:B------:R-:W-:-:S13]  /*163d0*/  ISETP.NE.AND P0, PT, R0, RZ, PT ;  /* 0x000000ff0000720c */ /* 0x000fda0003f05270 */
[----:B0-----:R-:W0:Y:S01]  /*163e0*/  @!P0 S2R R3, SR_CgaCtaId ;  /* 0x0000000000038919 */ /* 0x001e220000008800 */
[----:B------:R-:W-:-:S04]  /*163f0*/  @!P0 MOV R0, 0x400 ;  /* 0x0000040000008802 */ /* 0x000fc80000000f00 */
[----:B0-----:R-:W-:-:S05]  /*16400*/  @!P0 LEA R22, R3, R0, 0x18 ;  /* 0x0000000003168211 */ /* 0x001fca00078ec0ff */
[----:B------:R0:W-:Y:S01]  /*16410*/  @!P0 STS.128 [R22+0x308d0], R16 ;  /* 0x0308d01016008388 */ /* 0x0001e20000000c00 */
[----:B------:R-:W-:Y:S06]  /*16420*/  BAR.ARV 0x5, 0x200 ;  /* 0x0148000000007b1d */ /* 0x000fec0000002000 */
.L_x_636:
[----:B------:R-:W-:Y:S02]  /*16430*/  ULDC UR4, c[0x0][0xc3c] ;  /* 0x00030f0000047ab9 */ /* 0x000fe40000000800 */
[----:B---3--:R-:W-:-:S13]  /*16440*/  ISETP.GE.AND P0, PT, R19, UR4, PT ;  /* 0x0000000413007c0c */ /* 0x008fda000bf06270 */
[----:B------:R-:W-:Y:S05]  /*16450*/  @!P0 BRA `(.L_x_648) ;  /* 0xffffffac002c8947 */ /* 0x000fea000383ffff */
[----:B------:R-:W-:Y:S05]  /*16460*/  BSYNC B8 ;  /* 0x0000000000087941 */ /* 0x000fea0003800000 */
.L_x_526:
[----:B0-----:R-:W3:Y:S01]  /*16470*/  LDL.LU R0, [R1+0x24] ;  /* 0x0000240001007983 */ /* 0x001ee20000300800 */
[----:B------:R-:W-:Y:S01]  /*16480*/  BSSY B0, `(.L_x_649) ;  /* 0x000000b000007945 */ /* 0x000fe20003800000 */
[----:B------:R-:W0:Y:S01]  /*16490*/  S2R R5, SR_CgaCtaId ;  /* 0x0000000000057919 */ /* 0x000e220000008800 */
[----:B---3--:R-:W-:-:S05]  /*164a0*/  VIADD R0, R0, 0x1 ;  /* 0x0000000100007836 */ /* 0x008fca0000000000 */
[----:B------:R-:W-:-:S04]  /*164b0*/  LEA.HI R2, R0, R0, RZ, 0x1 ;  /* 0x0000000000027211 */ /* 0x000fc800078f08ff */
[----:B------:R-:W-:Y:S02]  /*164c0*/  LOP3.LUT R3, R2, 0xfffffffe, RZ, 0xc0, !PT ;  /* 0xfffffffe02037812 */ /* 0x000fe400078ec0ff */
[----:B------:R-:W-:-:S03]  /*164d0*/  MOV R2, 0x400 ;  /* 0x0000040000027802 */ /* 0x000fc60000000f00 */
[----:B------:R-:W-:Y:S01]  /*164e0*/  IMAD.IADD R0, R0, 0x1, -R3 ;  /* 0x0000000100007824 */ /* 0x000fe200078e0a03 */
[----:B0-----:R-:W-:-:S04]  /*164f0*/  LEA R9, R5, R2, 0x18 ;  /* 0x0000000205097211 */ /* 0x001fc800078ec0ff */
[----:B------:R-:W-:-:S04]  /*16500*/  SHF.L.U32 R0, R0, 0x1f, RZ ;  /* 0x0000001f00007819 */ /* 0x000fc800000006ff */
[----:B------:R-:W0:Y:S02]  /*16510*/  SYNCS.PHASECHK.TRANS64.TRYWAIT P0, [R9+URZ+0x30820], R0 ;  /* 0x03082000090075a7 */ /* 0x000e24000800017f */
[----:B0-----:R-:W-:Y:S05]  /*16520*/  @!P0 BRA `(.L_x_650) ;  /* 0x0000002c00908947 */ /* 0x001fea0003800000 */
.L_x_763:
[----:B------:R-:W-:Y:S05]  /*16530*/  BSYNC B0 ;  /* 0x0000000000007941 */ /* 0x000fea0003800000 */
.L_x_649:
[----:B------:R-:W-:-:S03]  /*16540*/  UMOV UR4, 0xffffffff ;  /* 0xffffffff00047882 */ /* 0x000fc60000000000 */
[----:B------:R-:W-:Y:S05]  /*16550*/  BRA.DIV UR4, `(.L_x_651) ;  /* 0x0000002e04987947 */ /* 0x000fea000b800000 */
[----:B0-----:R-:W0:Y:S02]  /*16560*/  S2R R0, SR_TID.X ;  /* 0x0000000000007919 */ /* 0x001e240000002100 */
[----:B0-----:R-:W-:-:S04]  /*16570*/  SHF.R.U32.HI R0, RZ, 0x5, R0 ;  /* 0x00000005ff007819 */ /* 0x001fc80000011600 */
[----:B------:R-:W-:-:S05]  /*16580*/  LOP3.LUT R0, R0, 0x3, RZ, 0xc0, !PT ;  /* 0x0000000300007812 */ /* 0x000fca00078ec0ff */
[----:B------:R0:W3:Y:S02]  /*16590*/  SHFL.IDX PT, R14, R0, RZ, 0x1f ;  /* 0x00001fff000e7589 */ /* 0x0000e400000e0000 */
.L_x_766:
[----:B---3--:R-:W-:-:S13]  /*165a0*/  ISETP.NE.AND P0, PT, R14, RZ, PT ;  /* 0x000000ff0e00720c */ /* 0x008fda0003f05270 */
[----:B------:R-:W-:Y:S05]  /*165b0*/  @P0 BRA `(.L_x_396) ;  /* 0x0000000000880947 */ /* 0x000fea0003800000 */
[----:B------:R-:W-:-:S03]  /*165c0*/  UMOV UR4, 0xffffffff ;  /* 0xffffffff00047882 */ /* 0x000fc60000000000 */
[----:B------:R-:W-:Y:S05]  /*165d0*/  BRA.DIV UR4, `(.L_x_652) ;  /* 0x0000002e04ac7947 */ /* 0x000fea000b800000 */
[----:B------:R-:W-:-:S13]  /*165e0*/  ELECT P6, URZ, PT ;  /* 0x00000000003f782f */ /* 0x000fda00038c0000 */
.L_x_769:
[----:B------:R-:W-:Y:S05]  /*165f0*/  @!P6 BRA `(.L_x_396) ;  /* 0x000000000078e947 */ /* 0x000fea0003800000 */
[----:B0-----:R-:W3:Y:S02]  /*16600*/  LDL.LU R0, [R1+0x4c] ;  /* 0x00004c0001007983 */ /* 0x001ee40000300800 */
[----:B---3--:R-:W-:-:S04]  /*16610*/  LOP3.LUT R0, R0, 0x2, RZ, 0xfc, !PT ;  /* 0x0000000200007812 */ /* 0x008fc800078efcff */
[----:B------:R-:W-:-:S13]  /*16620*/  ISETP.NE.AND P2, PT, R0, 0x3, PT ;  /* 0x000000030000780c */ /* 0x000fda0003f45270 */
[----:B------:R-:W-:Y:S05]  /*16630*/  @!P2 BRA `(.L_x_653) ;  /* 0x000000000004a947 */ /* 0x000fea0003800000 */
[----:B------:R-:W-:Y:S01]  /*16640*/  BPT.TRAP 0x1 ;  /* 0x000000040000795c */ /* 0x000fe20000300000 */
.L_x_653:
        /* <DEDUP_REMOVED lines=12> */
.L_x_770:
[----:B------:R-:W3:Y:S02]  /*16710*/  SYNCS.PHASECHK.TRANS64.TRYWAIT P0, [R3+URZ], R2 ;  /* 0x00000002030075a7 */ /* 0x000ee4000800017f */
[----:B---3--:R-:W-:Y:S05]  /*16720*/  @!P0 BRA `(.L_x_655) ;  /* 0x0000002c008c8947 */ /* 0x008fea0003800000 */
.L_x_771:
[----:B------:R-:W-:Y:S05]  /*16730*/  @!P2 BRA `(.L_x_656) ;  /* 0x000000000004a947 */ /* 0x000fea0003800000 */
[----:B------:R-:W-:Y:S01]  /*16740*/  BPT.TRAP 0x1 ;  /* 0x000000040000795c */ /* 0x000fe20000300000 */
.L_x_656:
[----:B------:R-:W-:-:S04]  /*16750*/  VIADD R0, R9, 0x30860 ;  /* 0x0003086009007836 */ /* 0x000fc80000000000 */
[----:B------:R-:W-:-:S04]  /*16760*/  IMAD R23, R23, 0x8, R0 ;  /* 0x0000000817177824 */ /* 0x000fc800078e0200 */
[----:B------:R-:W4:Y:S02]  /*16770*/  SYNCS.PHASECHK.TRANS64.TRYWAIT P0, [R23+URZ], R4 ;  /* 0x00000004170075a7 */ /* 0x000f24000800017f */
[----:B----4-:R-:W-:Y:S05]  /*16780*/  @!P0 BRA `(.L_x_657) ;  /* 0x0000002c00888947 */ /* 0x010fea0003800000 */
.L_x_772:
[----:B------:R-:W-:-:S07]  /*16790*/  IMAD R7, R7, 0x8, R0 ;  /* 0x0000000807077824 */ /* 0x000fce00078e0200 */
.L_x_658:
[----:B------:R0:W0:Y:S02]  /*167a0*/  SYNCS.PHASECHK.TRANS64.TRYWAIT P0, [R7+URZ], R2 ;  /* 0x00000002070075a7 */ /* 0x000024000800017f */
[----:B0-----:R-:W-:Y:S05]  /*167b0*/  @!P0 NANOSLEEP.SYNCS 0x989680 ;  /* 0x009896800000895d */ /* 0x001fea0003900000 */
[----:B------:R-:W0:Y:S02]  /*167c0*/  @!P0 SYNCS.PHASECHK.TRANS64 P0, [R7+URZ], R2 ;  /* 0x00000002070085a7 */ /* 0x000e24000800007f */
[----:B0-----:R-:W-:Y:S05]  /*167d0*/  @!P0 BRA `(.L_x_658) ;  /* 0xfffffffc00f08947 */ /* 0x001fea000383ffff */
.L_x_396:
[----:B------:R-:W-:Y:S05]  /*167e0*/  BSYNC B9 ;  /* 0x0000000000097941 */ /* 0x000fea0003800000 */
.L_x_393:
[----:B------:R-:W-:Y:S05]  /*167f0*/  EXIT ;  /* 0x000000000000794d */ /* 0x000fea0003800000 */
.L_x_414:
[----:B0-----:R0:W1:Y:S02]  /*16800*/  SYNCS.PHASECHK.TRANS64.TRYWAIT P6, [R81+URZ+0x30890], R93 ;  /* 0x0308905d510075a7 */ /* 0x00106400080c017f */
[----:B-1----:R-:W-:Y:S05]  /*16810*/  @!P6 NANOSLEEP.SYNCS 0x989680 ;  /* 0x009896800000e95d */ /* 0x002fea0003900000 */
[----:B------:R-:W1:Y:S02]  /*16820*/  @!P6 SYNCS.PHASECHK.TRANS64 P6, [R81+URZ+0x30890], R93 ;  /* 0x0308905d5100e5a7 */ /* 0x000e6400080c007f */
[----:B-1----:R-:W-:Y:S05]  /*16830*/  @!P6 BRA `(.L_x_414) ;  /* 0xfffffffc00f0e947 */ /* 0x002fea000383ffff */
[----:B------:R-:W-:Y:S05]  /*16840*/  BRA `(.L_x_659) ;  /* 0xfffffec400387947 */ /* 0x000fea000383ffff */
.L_x_434:
[----:B0-----:R0:W1:Y:S02]  /*16850*/  SYNCS.PHASECHK.TRANS64.TRYWAIT P5, [R81+URZ+0x30890], R93 ;  /* 0x0308905d510075a7 */ /* 0x00106400080a017f */
[----:B-1----:R-:W-:Y:S05]  /*16860*/  @!P5 NANOSLEEP.SYNCS 0x989680 ;  /* 0x009896800000d95d */ /* 0x002fea0003900000 */
[----:B------:R-:W1:Y:S02]  /*16870*/  @!P5 SYNCS.PHASECHK.TRANS64 P5, [R81+URZ+0x30890], R93 ;  /* 0x0308905d5100d5a7 */ /* 0x000e6400080a007f */
[----:B-1----:R-:W-:Y:S05]  /*16880*/  @!P5 BRA `(.L_x_434) ;  /* 0xfffffffc00f0d947 */ /* 0x002fea000383ffff */
[----:B------:R-:W-:Y:S05]  /*16890*/  BRA `(.L_x_660) ;  /* 0xfffffed800007947 */ /* 0x000fea000383ffff */
.L_x_443:
[----:B-1----:R1:W2:Y:S02]  /*168a0*/  SYNCS.PHASECHK.TRANS64.TRYWAIT P4, [R81+URZ+0x30890], R93 ;  /* 0x0308905d510075a7 */ /* 0x0022a4000808017f */
[----:B--2---:R-:W-:Y:S05]  /*168b0*/  @!P4 NANOSLEEP.SYNCS 0x989680 ;  /* 0x009896800000c95d */ /* 0x004fea0003900000 */
[----:B------:R-:W2:Y:S02]  /*168c0*/  @!P4 SYNCS.PHASECHK.TRANS64 P4, [R81+URZ+0x30890], R93 ;  /* 0x0308905d5100c5a7 */ /* 0x000ea4000808007f */
[----:B--2---:R-:W-:Y:S05]  /*168d0*/  @!P4 BRA `(.L_x_443) ;  /* 0xfffffffc00f0c947 */ /* 0x004fea000383ffff */
[----:B------:R-:W-:Y:S05]  /*168e0*/  BRA `(.L_x_661) ;  /* 0xfffffee800547947 */ /* 0x000fea000383ffff */
.L_x_449:
[----:B--2---:R2:W3:Y:S02]  /*168f0*/  SYNCS.PHASECHK.TRANS64.TRYWAIT P3, [R81+URZ+0x308b0], R93 ;  /* 0x0308b05d510075a7 */ /* 0x0044e4000806017f */
[----:B---3--:R-:W-:Y:S05]  /*16900*/  @!P3 NANOSLEEP.SYNCS 0x989680 ;  /* 0x009896800000b95d */ /* 0x008fea0003900000 */
[----:B------:R-:W3:Y:S02]  /*16910*/  @!P3 SYNCS.PHASECHK.TRANS64 P3, [R81+URZ+0x308b0], R93 ;  /* 0x0308b05d5100b5a7 */ /* 0x000ee4000806007f */
[----:B---3--:R-:W-:Y:S05]  /*16920*/  @!P3 BRA `(.L_x_449) ;  /* 0xfffffffc00f0b947 */ /* 0x008fea000383ffff */
[----:B------:R-:W-:Y:S05]  /*16930*/  BRA `(.L_x_662) ;  /* 0xfffffee800e87947 */ /* 0x000fea000383ffff */
.L_x_457:
[----:B------:R-:W0:Y:S01]  /*16940*/  S2R R3, SR_TID.X ;  /* 0x0000000000037919 */ /* 0x000e220000002100 */
[----:B------:R-:W-:Y:S01]  /*16950*/  BSSY B0, `(.L_x_663) ;  /* 0x000000c000007945 */ /* 0x000fe20003800000 */
[----:B------:R-:W-:Y:S02]  /*16960*/  IMAD.MOV.U32 R12, RZ, RZ, RZ ;  /* 0x000000ffff0c7224 */ /* 0x000fe400078e00ff */
[----:B------:R-:W-:Y:S02]  /*16970*/  IMAD.MOV.U32 R11, RZ, RZ, 0x1f ;  /* 0x0000001fff0b7424 */ /* 0x000fe400078e00ff */
[----:B------:R-:W-:Y:S02]  /*16980*/  IMAD.MOV.U32 R15, RZ, RZ, -0x1 ;  /* 0xffffffffff0f7424 */ /* 0x000fe400078e00ff */
[----:B0-----:R-:W-:-:S05]  /*16990*/  VIADD R4, R3, 0xffffff80 ;  /* 0xffffff8003047836 */ /* 0x001fca0000000000 */
[----:B------:R-:W-:-:S04]  /*169a0*/  SHF.R.S32.HI R3, RZ, 0x1f, R4 ;  /* 0x0000001fff037819 */ /* 0x000fc80000011404 */
[----:B------:R-:W-:-:S04]  /*169b0*/  LEA.HI R3, R3, R4, RZ, 0x7 ;  /* 0x0000000403037211 */ /* 0x000fc800078f38ff */
[----:B------:R-:W-:-:S05]  /*169c0*/  SHF.R.S32.HI R3, RZ, 0x7, R3 ;  /* 0x00000007ff037819 */ /* 0x000fca0000011403 */
[----:B------:R-:W-:-:S07]  /*169d0*/  IMAD.MOV.U32 R13, RZ, RZ, R3 ;  /* 0x000000ffff0d7224 */ /* 0x000fce00078e0003 */
[----:B-----5:R-:W-:Y:S05]  /*169e0*/  WARPSYNC.COLLECTIVE R15, `(.L_x_664) ;  /* 0x000000000f087348 */ /* 0x020fea0003c00000 */
[----:B------:R0:W1:Y:S02]  /*169f0*/  SHFL.IDX P6, R14, R13, R12, R11 ;  /* 0x0000000c0d0e7389 */ /* 0x00006400000c000b */
[----:B01---5:R-:W-:Y:S01]  /*16a00*/  ENDCOLLECTIVE ;  /* 0x000000000000791b */ /* 0x023fe20003800000 */
.L_x_664:
[----:B------:R-:W-:Y:S05]  /*16a10*/  BSYNC B0 ;  /* 0x0000000000007941 */ /* 0x000fea0003800000 */
.L_x_663:
[----:B------:R1:W-:Y:S01]  /*16a20*/  STL [R1+0x3c], R14 ;  /* 0x00003c0e01007387 */ /* 0x0003e20000100800 */
[----:B------:R-:W-:Y:S05]  /*16a30*/  BRA `(.L_x_665) ;  /* 0xfffffef000387947 */ /* 0x000fea000383ffff */
.L_x_469:
[----:B------:R-:W-:Y:S01]  /*16a40*/  BSSY B1, `(.L_x_666) ;  /* 0x0000008000017945 */ /* 0x000fe20003800000 */
[----:B------:R-:W-:Y:S02]  /*16a50*/  IMAD.MOV.U32 R13, RZ, RZ, R26 ;  /* 0x000000ffff0d7224 */ /* 0x000fe400078e001a */
[----:B------:R-:W-:Y:S02]  /*16a60*/  IMAD.MOV.U32 R12, RZ, RZ, RZ ;  /* 0x000000ffff0c7224 */ /* 0x000fe400078e00ff */
[----:B------:R-:W-:Y:S02]  /*16a70*/  IMAD.MOV.U32 R11, RZ, RZ, 0x1c1f ;  /* 0x00001c1fff0b7424 */ /* 0x000fe400078e00ff */
[----:B------:R-:W-:-:S07]  /*16a80*/  IMAD.MOV.U32 R15, RZ, RZ, -0x1 ;  /* 0xffffffffff0f7424 */ /* 0x000fce00078e00ff */
[----:B-1----:R-:W-:Y:S05]  /*16a90*/  WARPSYNC.COLLECTIVE R15, `(.L_x_667) ;  /* 0x000000000f087348 */ /* 0x002fea0003c00000 */
[----:B-1----:R0:W1:Y:S02]  /*16aa0*/  SHFL.IDX P6, R14, R13, R12, R11 ;  /* 0x0000000c0d0e7389 */ /* 0x00206400000c000b */
[----:B01----:R-:W-:Y:S01]  /*16ab0*/  ENDCOLLECTIVE ;  /* 0x000000000000791b */ /* 0x003fe20003800000 */
.L_x_667:
[----:B------:R-:W-:Y:S05]  /*16ac0*/  BSYNC B1 ;  /* 0x0000000000017941 */ /* 0x000fea0003800000 */
.L_x_666:
[----:B------:R-:W-:Y:S02]  /*16ad0*/  IMAD.MOV.U32 R13, RZ, RZ, R24 ;  /* 0x000000ffff0d7224 */ /* 0x000fe400078e0018 */
[----:B------:R-:W-:Y:S02]  /*16ae0*/  IMAD.MOV.U32 R12, RZ, RZ, RZ ;  /* 0x000000ffff0c7224 */ /* 0x000fe400078e00ff */
[----:B------:R-:W-:Y:S02]  /*16af0*/  IMAD.MOV.U32 R11, RZ, RZ, 0x1c1f ;  /* 0x00001c1fff0b7424 */ /* 0x000fe400078e00ff */
[----:B------:R-:W-:Y:S02]  /*16b00*/  IMAD.MOV.U32 R15, RZ, RZ, -0x1 ;  /* 0xffffffffff0f7424 */ /* 0x000fe400078e00ff */
[----:B------:R-:W-:-:S07]  /*16b10*/  IMAD.MOV.U32 R3, RZ, RZ, R14 ;  /* 0x000000ffff037224 */ /* 0x000fce00078e000e */
[----:B------:R-:W-:Y:S05]  /*16b20*/  WARPSYNC.COLLECTIVE R15, `(.L_x_668) ;  /* 0x000000000f087348 */ /* 0x000fea0003c00000 */
[----:B------:R0:W1:Y:S02]  /*16b30*/  SHFL.IDX P6, R14, R13, R12, R11 ;  /* 0x0000000c0d0e7389 */ /* 0x00006400000c000b */
[----:B01----:R-:W-:Y:S01]  /*16b40*/  ENDCOLLECTIVE ;  /* 0x000000000000791b */ /* 0x003fe20003800000 */
.L_x_668:
[----:B------:R-:W-:Y:S02]  /*16b50*/  IMAD.MOV.U32 R13, RZ, RZ, R28 ;  /* 0x000000ffff0d7224 */ /* 0x000fe400078e001c */
[----:B------:R-:W-:-:S07]  /*16b60*/  IMAD.MOV.U32 R0, RZ, RZ, R14 ;  /* 0x000000ffff007224 */ /* 0x000fce00078e000e */
[----:B------:R-:W-:Y:S05]  /*16b70*/  WARPSYNC.COLLECTIVE R15, `(.L_x_669) ;  /* 0x000000000f087348 */ /* 0x000fea0003c00000 */
[----:B------:R0:W1:Y:S02]  /*16b80*/  SHFL.IDX P6, R14, R13, R12, R11 ;  /* 0x0000000c0d0e7389 */ /* 0x00006400000c000b */
[----:B01----:R-:W-:Y:S01]  /*16b90*/  ENDCOLLECTIVE ;  /* 0x000000000000791b */ /* 0x003fe20003800000 */
.L_x_669:
[----:B------:R-:W-:Y:S02]  /*16ba0*/  IMAD.MOV.U32 R13, RZ, RZ, R27 ;  /* 0x000000ffff0d7224 */ /* 0x000fe400078e001b */
[----:B------:R-:W-:-:S07]  /*16bb0*/  IMAD.MOV.U32 R5, RZ, RZ, R14 ;  /* 0x000000ffff057224 */ /* 0x000fce00078e000e */
[----:B------:R-:W-:Y:S05]  /*16bc0*/  WARPSYNC.COLLECTIVE R15, `(.L_x_670) ;  /* 0x000000000f087348 */ /* 0x000fea0003c00000 */
[----:B------:R0:W1:Y:S02]  /*16bd0*/  SHFL.IDX P6, R14, R13, R12, R11 ;  /* 0x0000000c0d0e7389 */ /* 0x00006400000c000b */
[----:B01----:R-:W-:Y:S01]  /*16be0*/  ENDCOLLECTIVE ;  /* 0x000000000000791b */ /* 0x003fe20003800000 */
.L_x_670:
[----:B------:R-:W-:Y:S05]  /*16bf0*/  BRA `(.L_x_671) ;  /* 0xfffffef4003c7947 */ /* 0x000fea000383ffff */
.L_x_473:
[----:B0-----:R0:W1:Y:S02]  /*16c00*/  SYNCS.PHASECHK.TRANS64.TRYWAIT P0, [R2+URZ+0x30800], R27 ;  /* 0x0308001b020075a7 */ /* 0x001064000800017f */
[----:B-1----:R-:W-:Y:S05]  /*16c10*/  @!P0 NANOSLEEP.SYNCS 0x989680 ;  /* 0x009896800000895d */ /* 0x002fea0003900000 */
[----:B------:R-:W1:Y:S02]  /*16c20*/  @!P0 SYNCS.PHASECHK.TRANS64 P0, [R2+URZ+0x30800], R27 ;  /* 0x0308001b020085a7 */ /* 0x000e64000800007f */
[----:B-1----:R-:W-:Y:S05]  /*16c30*/  @!P0 BRA `(.L_x_473) ;  /* 0xfffffffc00f08947 */ /* 0x002fea000383ffff */
[----:B------:R-:W-:Y:S05]  /*16c40*/  BRA `(.L_x_672) ;  /* 0xfffffef8006c7947 */ /* 0x000fea000383ffff */
.L_x_481:
        /* <DEDUP_REMOVED lines=8> */
.L_x_674:
[----:B------:R-:W-:Y:S05]  /*16cd0*/  BSYNC B1 ;  /* 0x0000000000017941 */ /* 0x000fea0003800000 */
.L_x_673:
        /* <DEDUP_REMOVED lines=8> */
.L_x_675:
[----:B------:R-:W-:Y:S01]  /*16d60*/  MOV R13, R28 ;  /* 0x0000001c000d7202 */ /* 0x000fe20000000f00 */
[----:B------:R-:W-:-:S07]  /*16d70*/  IMAD.MOV.U32 R3, RZ, RZ, R14 ;  /* 0x000000ffff037224 */ /* 0x000fce00078e000e */
[----:B------:R-:W-:Y:S05]  /*16d80*/  WARPSYNC.COLLECTIVE R15, `(.L_x_676) ;  /* 0x000000000f087348 */ /* 0x000fea0003c00000 */
[----:B------:R0:W1:Y:S02]  /*16d90*/  SHFL.IDX P6, R14, R13, R12, R11 ;  /* 0x0000000c0d0e7389 */ /* 0x00006400000c000b */
[----:B01----:R-:W-:Y:S01]  /*16da0*/  ENDCOLLECTIVE ;  /* 0x000000000000791b */ /* 0x003fe20003800000 */
.L_x_676:
[----:B------:R-:W-:Y:S02]  /*16db0*/  IMAD.MOV.U32 R13, RZ, RZ, R27 ;  /* 0x000000ffff0d7224 */ /* 0x000fe400078e001b */
[----:B------:R-:W-:-:S07]  /*16dc0*/  IMAD.MOV.U32 R20, RZ, RZ, R14 ;  /* 0x000000ffff147224 */ /* 0x000fce00078e000e */
[----:B------:R-:W-:Y:S05]  /*16dd0*/  WARPSYNC.COLLECTIVE R15, `(.L_x_677) ;  /* 0x000000000f087348 */ /* 0x000fea0003c00000 */
[----:B------:R0:W1:Y:S02]  /*16de0*/  SHFL.IDX P6, R14, R13, R12, R11 ;  /* 0x0000000c0d0e7389 */ /* 0x00006400000c000b */
[----:B01----:R-:W-:Y:S01]  /*16df0*/  ENDCOLLECTIVE ;  /* 0x000000000000791b */ /* 0x003fe20003800000 */
.L_x_677:
[----:B------:R-:W-:Y:S05]  /*16e00*/  BRA `(.L_x_678) ;  /* 0xffffff0000dc7947 */ /* 0x000fea000383ffff */
.L_x_485:
[----:B0-----:R0:W1:Y:S02]  /*16e10*/  SYNCS.PHASECHK.TRANS64.TRYWAIT P1, [R2+URZ+0x30800], R27 ;  /* 0x0308001b020075a7 */ /* 0x001064000802017f */
[----:B-1----:R-:W-:Y:S05]  /*16e20*/  @!P1 NANOSLEEP.SYNCS 0x989680 ;  /* 0x009896800000995d */ /* 0x002fea0003900000 */
[----:B------:R-:W1:Y:S02]  /*16e30*/  @!P1 SYNCS.PHASECHK.TRANS64 P1, [R2+URZ+0x30800], R27 ;  /* 0x0308001b020095a7 */ /* 0x000e64000802007f */
[----:B-1----:R-:W-:Y:S05]  /*16e40*/  @!P1 BRA `(.L_x_485) ;  /* 0xfffffffc00f09947 */ /* 0x002fea000383ffff */
[----:B------:R-:W-:Y:S05]  /*16e50*/  BRA `(.L_x_679) ;  /* 0xffffff0400c07947 */ /* 0x000fea000383ffff */
.L_x_491:
[----:B--2---:R2:W3:Y:S02]  /*16e60*/  SYNCS.PHASECHK.TRANS64.TRYWAIT P1, [R4+URZ+0x30830], R5 ;  /* 0x03083005040075a7 */ /* 0x0044e4000802017f */
[----:B---3--:R-:W-:Y:S05]  /*16e70*/  @!P1 NANOSLEEP.SYNCS 0x989680 ;  /* 0x009896800000995d */ /* 0x008fea0003900000 */
[----:B------:R-:W3:Y:S02]  /*16e80*/  @!P1 SYNCS.PHASECHK.TRANS64 P1, [R4+URZ+0x30830], R5 ;  /* 0x03083005040095a7 */ /* 0x000ee4000802007f */
[----:B---3--:R-:W-:Y:S05]  /*16e90*/  @!P1 BRA `(.L_x_491) ;  /* 0xfffffffc00f09947 */ /* 0x008fea000383ffff */
[----:B------:R-:W-:Y:S05]  /*16ea0*/  BRA `(.L_x_490) ;  /* 0xffffff1400187947 */ /* 0x000fea000383ffff */
.L_x_497:
[----:B-1----:R1:W2:Y:S02]  /*16eb0*/  SYNCS.PHASECHK.TRANS64.TRYWAIT P3, [R0+URZ+0x30830], R3 ;  /* 0x03083003000075a7 */ /* 0x0022a4000806017f */
[----:B--2---:R-:W-:Y:S05]  /*16ec0*/  @!P3 NANOSLEEP.SYNCS 0x989680 ;  /* 0x009896800000b95d */ /* 0x004fea0003900000 */
[----:B------:R-:W2:Y:S02]  /*16ed0*/  @!P3 SYNCS.PHASECHK.TRANS64 P3, [R0+URZ+0x30830], R3 ;  /* 0x030830030000b5a7 */ /* 0x000ea4000806007f */
[----:B--2---:R-:W-:Y:S05]  /*16ee0*/  @!P3 BRA `(.L_x_497) ;  /* 0xfffffffc00f0b947 */ /* 0x004fea000383ffff */
[----:B------:R-:W-:Y:S05]  /*16ef0*/  BRA `(.L_x_496) ;  /* 0xffffff4000cc7947 */ /* 0x000fea000383ffff */
.L_x_502:
[----:B-1----:R1:W2:Y:S02]  /*16f00*/  SYNCS.PHASECHK.TRANS64.TRYWAIT P2, [R3+URZ+0x30850], R0 ;  /* 0x03085000030075a7 */ /* 0x0022a4000804017f */
[----:B--2---:R-:W-:Y:S05]  /*16f10*/  @!P2 NANOSLEEP.SYNCS 0x989680 ;  /* 0x009896800000a95d */ /* 0x004fea0003900000 */
[----:B------:R-:W2:Y:S02]  /*16f20*/  @!P2 SYNCS.PHASECHK.TRANS64 P2, [R3+URZ+0x30850], R0 ;  /* 0x030850000300a5a7 */ /* 0x000ea4000804007f */
[----:B--2---:R-:W-:Y:S05]  /*16f30*/  @!P2 BRA `(.L_x_502) ;  /* 0xfffffffc00f0a947 */ /* 0x004fea000383ffff */
[----:B------:R-:W-:Y:S05]  /*16f40*/  BRA `(.L_x_501) ;  /* 0xffffff4400a07947 */ /* 0x000fea000383ffff */
.L_x_507:
[----:B-1----:R1:W2:Y:S02]  /*16f50*/  SYNCS.PHASECHK.TRANS64.TRYWAIT P0, [R12+URZ+0x30850], R5 ;  /* 0x030850050c0075a7 */ /* 0x0022a4000800017f */
[----:B--2---:R-:W-:Y:S05]  /*16f60*/  @!P0 NANOSLEEP.SYNCS 0x989680 ;  /* 0x009896800000895d */ /* 0x004fea0003900000 */
[----:B------:R-:W2:Y:S02]  /*16f70*/  @!P0 SYNCS.PHASECHK.TRANS64 P0, [R12+URZ+0x30850], R5 ;  /* 0x030850050c0085a7 */ /* 0x000ea4000800007f */
[----:B--2---:R-:W-:Y:S05]  /*16f80*/  @!P0 BRA `(.L_x_507) ;  /* 0xfffffffc00f08947 */ /* 0x004fea000383ffff */
[----:B------:R-:W-:Y:S05]  /*16f90*/  BRA `(.L_x_506) ;  /* 0xffffff70001c7947 */ /* 0x000fea000383ffff */
.L_x_515:
[----:B------:R-:W-:Y:S02]  /*16fa0*/  IMAD.MOV.U32 R13, RZ, RZ, R20 ;  /* 0x000000ffff0d7224 */ /* 0x000fe400078e0014 */
[----:B------:R-:W-:Y:S02]  /*16fb0*/  IMAD.MOV.U32 R12, RZ, RZ, RZ ;  /* 0x000000ffff0c7224 */ /* 0x000fe400078e00ff */
[----:B------:R-:W-:Y:S02]  /*16fc0*/  IMAD.MOV.U32 R11, RZ, RZ, 0x181f ;  /* 0x0000181fff0b7424 */ /* 0x000fe400078e00ff */
[----:B------:R-:W-:Y:S02]  /*16fd0*/  IMAD.MOV.U32 R15, RZ, RZ, -0x1 ;  /* 0xffffffffff0f7424 */ /* 0x000fe400078e00ff */
[----:B------:R-:W-:Y:S02]  /*16fe0*/  IMAD R24, R26, 0xc0, R30 ;  /* 0x000000c01a187824 */ /* 0x000fe400078e021e */
[----:B------:R-:W-:-:S07]  /*16ff0*/  IMAD R21, R8, R27, RZ ;  /* 0x0000001b08157224 */ /* 0x000fce00078e02ff */
[----:B------:R-:W-:Y:S05]  /*17000*/  WARPSYNC.COLLECTIVE R15, `(.L_x_680) ;  /* 0x000000000f087348 */ /* 0x000fea0003c00000 */
[----:B------:R0:W1:Y:S02]  /*17010*/  SHFL.IDX P6, R14, R13, R12, R11 ;  /* 0x0000000c0d0e7389 */ /* 0x00006400000c000b */
[----:B01----:R-:W-:Y:S01]  /*17020*/  ENDCOLLECTIVE ;  /* 0x000000000000791b */ /* 0x003fe20003800000 */
.L_x_680:
[C---:B------:R-:W-:Y:S01]  /*17030*/  VIADD R8, R24.reuse, 0x30 ;  /* 0x0000003018087836 */ /* 0x040fe20000000000 */
[----:B------:R-:W-:-:S04]  /*17040*/  ISETP.GE.OR P3, PT, R24, R21, P0 ;  /* 0x000000151800720c */ /* 0x000fc80000766670 */
[----:B------:R-:W-:Y:S01]  /*17050*/  ISETP.GE.OR P4, PT, R8, R21, P0 ;  /* 0x000000150800720c */ /* 0x000fe20000786670 */
[----:B------:R-:W-:-:S05]  /*17060*/  VIADD R8, R24, 0x60 ;  /* 0x0000006018087836 */ /* 0x000fca0000000000 */
[----:B------:R-:W-:Y:S01]  /*17070*/  ISETP.GE.OR P2, PT, R8, R21, P0 ;  /* 0x000000150800720c */ /* 0x000fe20000746670 */
[----:B------:R-:W-:Y:S02]  /*17080*/  IMAD.MOV.U32 R13, RZ, RZ, R7 ;  /* 0x000000ffff0d7224 */ /* 0x000fe400078e0007 */
[----:B------:R-:W-:-:S10]  /*17090*/  IMAD.MOV.U32 R0, RZ, RZ, R14 ;  /* 0x000000ffff007224 */ /* 0x000fd400078e000e */
[----:B------:R-:W-:Y:S05]  /*170a0*/  WARPSYNC.COLLECTIVE R15, `(.L_x_681) ;  /* 0x000000000f087348 */ /* 0x000fea0003c00000 */
[----:B------:R0:W1:Y:S02]  /*170b0*/  SHFL.IDX P6, R14, R13, R12, R11 ;  /* 0x0000000c0d0e7389 */ /* 0x00006400000c000b */
[----:B01----:R-:W-:Y:S01]  /*170c0*/  ENDCOLLECTIVE ;  /* 0x000000000000791b */ /* 0x003fe20003800000 */
.L_x_681:
[----:B------:R-:W-:Y:S02]  /*170d0*/  IMAD.MOV.U32 R13, RZ, RZ, R20 ;  /* 0x000000ffff0d7224 */ /* 0x000fe400078e0014 */
[----:B------:R-:W-:Y:S02]  /*170e0*/  IMAD.MOV.U32 R12, RZ, RZ, 0x1 ;  /* 0x00000001ff0c7424 */ /* 0x000fe400078e00ff */
[----:B------:R-:W-:-:S07]  /*170f0*/  IMAD.MOV.U32 R3, RZ, RZ, R14 ;  /* 0x000000ffff037224 */ /* 0x000fce00078e000e */
[----:B------:R-:W-:Y:S05]  /*17100*/  WARPSYNC.COLLECTIVE R15, `(.L_x_682) ;  /* 0x000000000f087348 */ /* 0x000fea0003c00000 */
[----:B------:R0:W1:Y:S02]  /*17110*/  SHFL.IDX P6, R14, R13, R12, R11 ;  /* 0x0000000c0d0e7389 */ /* 0x00006400000c000b */
[----:B01----:R-:W-:Y:S01]  /*17120*/  ENDCOLLECTIVE ;  /* 0x000000000000791b */ /* 0x003fe20003800000 */
.L_x_682:
[----:B------:R-:W-:-:S04]  /*17130*/  @!P3 LEA R10, P5, R29, R3, 0x1 ;  /* 0x000000031d0ab211 */ /* 0x000fc800078a08ff */
[----:B------:R-:W-:Y:S01]  /*17140*/  @!P3 LEA.HI.X R3, R29, R0, R28, 0x1, P5 ;  /* 0x000000001d03b211 */ /* 0x000fe200028f0c1c */
[----:B------:R-:W-:Y:S02]  /*17150*/  IMAD.MOV.U32 R13, RZ, RZ, R7 ;  /* 0x000000ffff0d7224 */ /* 0x000fe400078e0007 */
[----:B------:R-:W-:-:S07]  /*17160*/  IMAD.MOV.U32 R4, RZ, RZ, R14 ;  /* 0x000000ffff047224 */ /* 0x000fce00078e000e */
[----:B------:R-:W-:Y:S05]  /*17170*/  WARPSYNC.COLLECTIVE R15, `(.L_x_683) ;  /* 0x000000000f087348 */ /* 0x000fea0003c00000 */
[----:B------:R0:W1:Y:S02]  /*17180*/  SHFL.IDX P6, R14, R13, R12, R11 ;  /* 0x0000000c0d0e7389 */ /* 0x00006400000c000b */
[----:B01----:R-:W-:Y:S01]  /*17190*/  ENDCOLLECTIVE ;  /* 0x000000000000791b */ /* 0x003fe20003800000 */
.L_x_683:
[----:B------:R-:W-:Y:S02]  /*171a0*/  IMAD.MOV.U32 R13, RZ, RZ, R20 ;  /* 0x000000ffff0d7224 */ /* 0x000fe400078e0014 */
[----:B------:R-:W-:Y:S02]  /*171b0*/  IMAD.MOV.U32 R12, RZ, RZ, 0x2 ;  /* 0x00000002ff0c7424 */ /* 0x000fe400078e00ff */
[----:B------:R-:W-:-:S07]  /*171c0*/  IMAD.MOV.U32 R5, RZ, RZ, R14 ;  /* 0x000000ffff057224 */ /* 0x000fce00078e000e */
[----:B------:R-:W-:Y:S05]  /*171d0*/  WARPSYNC.COLLECTIVE R15, `(.L_x_684) ;  /* 0x000000000f087348 */ /* 0x000fea0003c00000 */
[----:B------:R0:W1:Y:S02]  /*171e0*/  SHFL.IDX P6, R14, R13, R12, R11 ;  /* 0x0000000c0d0e7389 */ /* 0x00006400000c000b */
[----:B01----:R-:W-:Y:S01]  /*171f0*/  ENDCOLLECTIVE ;  /* 0x000000000000791b */ /* 0x003fe20003800000 */
.L_x_684:
[----:B------:R-:W-:-:S04]  /*17200*/  @!P4 LEA R8, P1, R29, R5, 0x1 ;  /* 0x000000051d08c211 */ /* 0x000fc800078208ff */
[----:B------:R-:W-:Y:S01]  /*17210*/  @!P4 LEA.HI.X R9, R29, R4, R28, 0x1, P1 ;  /* 0x000000041d09c211 */ /* 0x000fe200008f0c1c */
[----:B------:R-:W-:Y:S02]  /*17220*/  IMAD.MOV.U32 R13, RZ, RZ, R7 ;  /* 0x000000ffff0d7224 */ /* 0x000fe400078e0007 */
[----:B------:R-:W-:-:S07]  /*17230*/  IMAD.MOV.U32 R6, RZ, RZ, R14 ;  /* 0x000000ffff067224 */ /* 0x000fce00078e000e */
[----:B------:R-:W-:Y:S05]  /*17240*/  WARPSYNC.COLLECTIVE R15, `(.L_x_685) ;  /* 0x000000000f087348 */ /* 0x000fea0003c00000 */
[----:B------:R0:W1:Y:S02]  /*17250*/  SHFL.IDX P6, R14, R13, R12, R11 ;  /* 0x0000000c0d0e7389 */ /* 0x00006400000c000b */
[----:B01----:R-:W-:Y:S01]  /*17260*/  ENDCOLLECTIVE ;  /* 0x000000000000791b */ /* 0x003fe20003800000 */
.L_x_685:
[----:B------:R-:W-:Y:S02]  /*17270*/  @!P3 IMAD.MOV.U32 R11, RZ, RZ, R3 ;  /* 0x000000ffff0bb224 */ /* 0x000fe400078e0003 */
[----:B------:R-:W-:Y:S02]  /*17280*/  IMAD.MOV.U32 R13, RZ, RZ, R20 ;  /* 0x000000ffff0d7224 */ /* 0x000fe400078e0014 */
[----:B------:R-:W-:Y:S01]  /*17290*/  IMAD.MOV.U32 R12, RZ, RZ, 0x3 ;  /* 0x00000003ff0c7424 */ /* 0x000fe200078e00ff */
[----:B------:R0:W-:Y:S04]  /*172a0*/  @!P3 ST.E.128 desc[UR56][R10.64], RZ ;  /* 0x000000ff0a00b985 */ /* 0x0001e8000c101d38 */
[----:B------:R1:W-:Y:S01]  /*172b0*/  @!P4 ST.E.128 desc[UR56][R8.64], RZ ;  /* 0x000000ff0800c985 */ /* 0x0003e2000c101d38 */
[----:B------:R-:W-:-:S04]  /*172c0*/  @!P2 LEA R25, P5, R29, R14, 0x1 ;  /* 0x0000000e1d19a211 */ /* 0x000fc800078a08ff */
[----:B------:R-:W-:Y:S01]  /*172d0*/  @!P2 LEA.HI.X R5, R29, R6, R28, 0x1, P5 ;  /* 0x000000061d05a211 */ /* 0x000fe200028f0c1c */
[----:B0-----:R-:W-:Y:S02]  /*172e0*/  IMAD.MOV.U32 R11, RZ, RZ, 0x181f ;  /* 0x0000181fff0b7424 */ /* 0x001fe400078e00ff */
[----:B------:R-:W-:-:S07]  /*172f0*/  @!P2 IMAD.MOV.U32 R4, RZ, RZ, R25 ;  /* 0x000000ffff04a224 */ /* 0x000fce00078e0019 */
[----:B-1----:R-:W-:Y:S05]  /*17300*/  WARPSYNC.COLLECTIVE R15, `(.L_x_686) ;  /* 0x000000000f087348 */ /* 0x002fea0003c00000 */
[----:B------:R0:W2:Y:S02]  /*17310*/  SHFL.IDX P6, R14, R13, R12, R11 ;  /* 0x0000000c0d0e7389 */ /* 0x0000a400000c000b */
[----:B012---:R-:W-:Y:S01]  /*17320*/  ENDCOLLECTIVE ;  /* 0x000000000000791b */ /* 0x007fe20003800000 */
.L_x_686:
[----:B------:R0:W-:Y:S01]  /*17330*/  @!P2 ST.E.128 desc[UR56][R4.64], RZ ;  /* 0x000000ff0400a985 */ /* 0x0001e2000c101d38 */
[----:B------:R-:W-:Y:S02]  /*17340*/  IMAD.MOV.U32 R13, RZ, RZ, R7 ;  /* 0x000000ffff0d7224 */ /* 0x000fe400078e0007 */
[----:B------:R-:W-:-:S07]  /*17350*/  IMAD.MOV.U32 R0, RZ, RZ, R14 ;  /* 0x000000ffff007224 */ /* 0x000fce00078e000e */
[----:B0-----:R-:W-:Y:S05]  /*17360*/  WARPSYNC.COLLECTIVE R15, `(.L_x_687) ;  /* 0x000000000f087348 */ /* 0x001fea0003c00000 */
[----:B------:R1:W2:Y:S02]  /*17370*/  SHFL.IDX P6, R14, R13, R12, R11 ;  /* 0x0000000c0d0e7389 */ /* 0x0002a400000c000b */
[----:B012---:R-:W-:Y:S01]  /*17380*/  ENDCOLLECTIVE ;  /* 0x000000000000791b */ /* 0x007fe20003800000 */
.L_x_687:
[----:B------:R-:W-:Y:S05]  /*17390*/  BRA `(.L_x_688) ;  /* 0xffffff9000707947 */ /* 0x000fea000383ffff */
.L_x_532:
        /* <DEDUP_REMOVED lines=8> */
[----:B------:R-:W-:Y:S05]  /*17420*/  WARPSYNC.COLLECTIVE R15, `(.L_x_690) ;  /* 0x000000000f087348 */ /* 0x000fea0003c00000 */
[----:B------:R0:W1:Y:S02]  /*17430*/  SHFL.IDX P6, R14, R13, R12, R11 ;  /* 0x0000000c0d0e7389 */ /* 0x00006400000c000b */
[----:B01----:R-:W-:Y:S01]  /*17440*/  ENDCOLLECTIVE ;  /* 0x000000000000791b */ /* 0x003fe20003800000 */
.L_x_690:
[----:B------:R-:W-:Y:S05]  /*17450*/  BSYNC B1 ;  /* 0x0000000000017941 */ /* 0x000fea0003800000 */
.L_x_689:
[----:B------:R-:W-:Y:S05]  /*17460*/  BRA `(.L_x_691) ;  /* 0xffffffa000e47947 */ /* 0x000fea000383ffff */
.L_x_534:
[----:B------:R-:W-:Y:S01]  /*17470*/  BSSY B1, `(.L_x_692) ;  /* 0x0000006000017945 */ /* 0x000fe20003800000 */
[----:B------:R-:W-:-:S07]  /*17480*/  IMAD.MOV.U32 R15, RZ, RZ, -0x1 ;  /* 0xffffffffff0f7424 */ /* 0x000fce00078e00ff */
[----:B0-----:R-:W-:Y:S05]  /*17490*/  WARPSYNC.COLLECTIVE R15, `(.L_x_693) ;  /* 0x000000000f0c7348 */ /* 0x001fea0003c00000 */
[----:B------:R-:W-:Y:S02]  /*174a0*/  ELECT P6, UR62, PT ;  /* 0x00000000003e782f */ /* 0x000fe400038c0000 */
[----:B------:R-:W-:Y:S01]  /*174b0*/  MOV R14, UR62 ;  /* 0x0000003e000e7c02 */ /* 0x000fe20008000f00 */
[----:B0-----:R-:W-:Y:S10]  /*174c0*/  ENDCOLLECTIVE ;  /* 0x000000000000791b */ /* 0x001ff40003800000 */
.L_x_693:
[----:B------:R-:W-:Y:S05]  /*174d0*/  BSYNC B1 ;  /* 0x0000000000017941 */ /* 0x000fea0003800000 */
.L_x_692:
[----:B------:R-:W-:Y:S05]  /*174e0*/  BRA `(.L_x_533) ;  /* 0xffffffa000dc7947 */ /* 0x000fea000383ffff */
.L_x_536:
[----:B0-----:R0:W1:Y:S02]  /*174f0*/  SYNCS.PHASECHK.TRANS64.TRYWAIT P0, [R22+URZ+0x30820], R5 ;  /* 0x03082005160075a7 */ /* 0x001064000800017f */
[----:B-1----:R-:W-:Y:S05]  /*17500*/  @!P0 NANOSLEEP.SYNCS 0x989680 ;  /* 0x009896800000895d */ /* 0x002fea0003900000 */
[----:B------:R-:W1:Y:S02]  /*17510*/  @!P0 SYNCS.PHASECHK.TRANS64 P0, [R22+URZ+0x30820], R5 ;  /* 0x03082005160085a7 */ /* 0x000e64000800007f */
[----:B-1----:R-:W-:Y:S05]  /*17520*/  @!P0 BRA `(.L_x_536) ;  /* 0xfffffffc00f08947 */ /* 0x002fea000383ffff */
[----:B------:R-:W-:Y:S05]  /*17530*/  BRA `(.L_x_694) ;  /* 0xffffffa000ec7947 */ /* 0x000fea000383ffff */
.L_x_540:
[----:B0-----:R0:W1:Y:S02]  /*17540*/  SYNCS.PHASECHK.TRANS64.TRYWAIT P0, [R6+URZ+0x308a0], R5 ;  /* 0x0308a005060075a7 */ /* 0x001064000800017f */
[----:B-1----:R-:W-:Y:S05]  /*17550*/  @!P0 NANOSLEEP.SYNCS 0x989680 ;  /* 0x009896800000895d */ /* 0x002fea0003900000 */
[----:B------:R-:W1:Y:S02]  /*17560*/  @!P0 SYNCS.PHASECHK.TRANS64 P0, [R6+URZ+0x308a0], R5 ;  /* 0x0308a005060085a7 */ /* 0x000e64000800007f */
[----:B-1----:R-:W-:Y:S05]  /*17570*/  @!P0 BRA `(.L_x_540) ;  /* 0xfffffffc00f08947 */ /* 0x002fea000383ffff */
[----:B------:R-:W-:Y:S05]  /*17580*/  BRA `(.L_x_695) ;  /* 0xffffffa400087947 */ /* 0x000fea000383ffff */
.L_x_545:
[----:B-1----:R1:W2:Y:S02]  /*17590*/  SYNCS.PHASECHK.TRANS64.TRYWAIT P0, [R6+URZ+0x308c0], R5 ;  /* 0x0308c005060075a7 */ /* 0x0022a4000800017f */
[----:B--2---:R-:W-:Y:S05]  /*175a0*/  @!P0 NANOSLEEP.SYNCS 0x989680 ;  /* 0x009896800000895d */ /* 0x004fea0003900000 */
[----:B------:R-:W2:Y:S02]  /*175b0*/  @!P0 SYNCS.PHASECHK.TRANS64 P0, [R6+URZ+0x308c0], R5 ;  /* 0x0308c005060085a7 */ /* 0x000ea4000800007f */
[----:B--2---:R-:W-:Y:S05]  /*175c0*/  @!P0 BRA `(.L_x_545) ;  /* 0xfffffffc00f08947 */ /* 0x004fea000383ffff */
[----:B------:R-:W-:Y:S05]  /*175d0*/  BRA `(.L_x_696) ;  /* 0xffffffa400847947 */ /* 0x000fea000383ffff */
.L_x_552:
[----:B-1----:R1:W2:Y:S02]  /*175e0*/  SYNCS.PHASECHK.TRANS64.TRYWAIT P1, [R5+URZ+0x308a0], R6 ;  /* 0x0308a006050075a7 */ /* 0x0022a4000802017f */
[----:B--2---:R-:W-:Y:S05]  /*175f0*/  @!P1 NANOSLEEP.SYNCS 0x989680 ;  /* 0x009896800000995d */ /* 0x004fea0003900000 */
[----:B------:R-:W2:Y:S02]  /*17600*/  @!P1 SYNCS.PHASECHK.TRANS64 P1, [R5+URZ+0x308a0], R6 ;  /* 0x0308a006050095a7 */ /* 0x000ea4000802007f */
[----:B--2---:R-:W-:Y:S05]  /*17610*/  @!P1 BRA `(.L_x_552) ;  /* 0xfffffffc00f09947 */ /* 0x004fea000383ffff */
[----:B------:R-:W-:Y:S05]  /*17620*/  BRA `(.L_x_697) ;  /* 0xffffffa8004c7947 */ /* 0x000fea000383ffff */
.L_x_557:
[----:B0-----:R0:W2:Y:S02]  /*17630*/  SYNCS.PHASECHK.TRANS64.TRYWAIT P1, [R5+URZ+0x308c0], R6 ;  /* 0x0308c006050075a7 */ /* 0x0010a4000802017f */
[----:B--2---:R-:W-:Y:S05]  /*17640*/  @!P1 NANOSLEEP.SYNCS 0x989680 ;  /* 0x009896800000995d */ /* 0x004fea0003900000 */
[----:B------:R-:W2:Y:S02]  /*17650*/  @!P1 SYNCS.PHASECHK.TRANS64 P1, [R5+URZ+0x308c0], R6 ;  /* 0x0308c006050095a7 */ /* 0x000ea4000802007f */
[----:B--2---:R-:W-:Y:S05]  /*17660*/  @!P1 BRA `(.L_x_557) ;  /* 0xfffffffc00f09947 */ /* 0x004fea000383ffff */
[----:B------:R-:W-:Y:S05]  /*17670*/  BRA `(.L_x_698) ;  /* 0xffffffa800c47947 */ /* 0x000fea000383ffff */
.L_x_570:
        /* <DEDUP_REMOVED lines=8> */
[----:B01----:R-:W-:Y:S05]  /*17700*/  WARPSYNC.COLLECTIVE R15, `(.L_x_700) ;  /* 0x000000000f087348 */ /* 0x003fea0003c00000 */
[----:B------:R2:W3:Y:S02]  /*17710*/  SHFL.IDX P6, R14, R13, R12, R11 ;  /* 0x0000000c0d0e7389 */ /* 0x0004e400000c000b */
[----:B0123--:R-:W-:Y:S01]  /*17720*/  ENDCOLLECTIVE ;  /* 0x000000000000791b */ /* 0x00ffe20003800000 */
.L_x_700:
[----:B------:R-:W-:Y:S05]  /*17730*/  BSYNC B0 ;  /* 0x0000000000007941 */ /* 0x000fea0003800000 */
.L_x_699:
[----:B------:R-:W-:Y:S05]  /*17740*/  BRA `(.L_x_701) ;  /* 0xffffffb000dc7947 */ /* 0x000fea000383ffff */
.L_x_572:
[----:B------:R-:W-:Y:S01]  /*17750*/  BSSY B0, `(.L_x_702) ;  /* 0x0000006000007945 */ /* 0x000fe20003800000 */
[----:B------:R-:W-:-:S07]  /*17760*/  IMAD.MOV.U32 R15, RZ, RZ, -0x1 ;  /* 0xffffffffff0f7424 */ /* 0x000fce00078e00ff */
[----:B012---:R-:W-:Y:S05]  /*17770*/  WARPSYNC.COLLECTIVE R15, `(.L_x_703) ;  /* 0x000000000f0c7348 */ /* 0x007fea0003c00000 */
[----:B------:R-:W-:Y:S02]  /*17780*/  ELECT P6, UR62, PT ;  /* 0x00000000003e782f */ /* 0x000fe400038c0000 */
[----:B------:R-:W-:Y:S01]  /*17790*/  MOV R14, UR62 ;  /* 0x0000003e000e7c02 */ /* 0x000fe20008000f00 */
[----:B012---:R-:W-:Y:S10]  /*177a0*/  ENDCOLLECTIVE ;  /* 0x000000000000791b */ /* 0x007ff40003800000 */
.L_x_703:
[----:B------:R-:W-:Y:S05]  /*177b0*/  BSYNC B0 ;  /* 0x0000000000007941 */ /* 0x000fea0003800000 */
.L_x_702:
[----:B------:R-:W-:Y:S05]  /*177c0*/  BRA `(.L_x_704) ;  /* 0xffffffb000e47947 */ /* 0x000fea000383ffff */
.L_x_574:
[----:B--2---:R2:W3:Y:S02]  /*177d0*/  SYNCS.PHASECHK.TRANS64.TRYWAIT P0, [R0+URZ+0x30840], R2 ;  /* 0x03084002000075a7 */ /* 0x0044e4000800017f */
[----:B---3--:R-:W-:Y:S05]  /*177e0*/  @!P0 NANOSLEEP.SYNCS 0x989680 ;  /* 0x009896800000895d */ /* 0x008fea0003900000 */
[----:B------:R-:W3:Y:S02]  /*177f0*/  @!P0 SYNCS.PHASECHK.TRANS64 P0, [R0+URZ+0x30840], R2 ;  /* 0x03084002000085a7 */ /* 0x000ee4000800007f */
[----:B---3--:R-:W-:Y:S05]  /*17800*/  @!P0 BRA `(.L_x_574) ;  /* 0xfffffffc00f08947 */ /* 0x008fea000383ffff */
[----:B------:R-:W-:Y:S05]  /*17810*/  BRA `(.L_x_705) ;  /* 0xffffffb4003c7947 */ /* 0x000fea000383ffff */
.L_x_578:
[----:B------:R-:W2:Y:S01]  /*17820*/  LDL.LU R11, [R1+0x38] ;  /* 0x00003800010b7983 */ /* 0x000ea20000300800 */
[----:B------:R-:W-:Y:S01]  /*17830*/  IMAD.MOV.U32 R13, RZ, RZ, R4 ;  /* 0x000000ffff0d7224 */ /* 0x000fe200078e0004 */
[----:B------:R-:W-:Y:S01]  /*17840*/  MOV R12, RZ ;  /* 0x000000ff000c7202 */ /* 0x000fe20000000f00 */
[----:B------:R-:W-:Y:S02]  /*17850*/  IMAD.MOV.U32 R15, RZ, RZ, -0x1 ;  /* 0xffffffffff0f7424 */ /* 0x000fe400078e00ff */
[----:B------:R-:W-:-:S04]  /*17860*/  IMAD R17, R17, 0xc0, R21 ;  /* 0x000000c011117824 */ /* 0x000fc800078e0215 */
[----:B------:R-:W-:Y:S02]  /*17870*/  VIADD R8, R17, 0x10 ;  /* 0x0000001011087836 */ /* 0x000fe40000000000 */
[----:B--2---:R-:W-:Y:S02]  /*17880*/  IMAD R3, R11, R9, RZ ;  /* 0x000000090b037224 */ /* 0x004fe400078e02ff */
[----:B------:R-:W-:-:S03]  /*17890*/  IMAD.MOV.U32 R11, RZ, RZ, 0x181f ;  /* 0x0000181fff0b7424 */ /* 0x000fc600078e00ff */
[----:B------:R-:W-:-:S13]  /*178a0*/  ISETP.GE.AND P1, PT, R17, R3, PT ;  /* 0x000000031100720c */ /* 0x000fda0003f26270 */
[----:B-----5:R-:W-:Y:S05]  /*178b0*/  WARPSYNC.COLLECTIVE R15, `(.L_x_706) ;  /* 0x000000000f087348 */ /* 0x020fea0003c00000 */
[----:B------:R0:W1:Y:S02]  /*178c0*/  SHFL.IDX P6, R14, R13, R12, R11 ;  /* 0x0000000c0d0e7389 */ /* 0x00006400000c000b */
[----:B01---5:R-:W-:Y:S01]  /*178d0*/  ENDCOLLECTIVE ;  /* 0x000000000000791b */ /* 0x023fe20003800000 */
.L_x_706:
[----:B------:R-:W-:Y:S02]  /*178e0*/  IMAD.MOV.U32 R13, RZ, RZ, R0 ;  /* 0x000000ffff0d7224 */ /* 0x000fe400078e0000 */
[----:B------:R-:W-:-:S07]  /*178f0*/  IMAD.MOV.U32 R6, RZ, RZ, R14 ;  /* 0x000000ffff067224 */ /* 0x000fce00078e000e */
[----:B------:R-:W-:Y:S05]  /*17900*/  WARPSYNC.COLLECTIVE R15, `(.L_x_707) ;  /* 0x000000000f087348 */ /* 0x000fea0003c00000 */
[----:B------:R0:W1:Y:S02]  /*17910*/  SHFL.IDX P6, R14, R13, R12, R11 ;  /* 0x0000000c0d0e7389 */ /* 0x00006400000c000b */
[----:B01----:R-:W-:Y:S01]  /*17920*/  ENDCOLLECTIVE ;  /* 0x000000000000791b */ /* 0x003fe20003800000 */
.L_x_707:
[----:B------:R-:W-:Y:S02]  /*17930*/  IMAD.MOV.U32 R13, RZ, RZ, R4 ;  /* 0x000000ffff0d7224 */ /* 0x000fe400078e0004 */
[----:B------:R-:W-:Y:S02]  /*17940*/  IMAD.MOV.U32 R12, RZ, RZ, 0x1 ;  /* 0x00000001ff0c7424 */ /* 0x000fe400078e00ff */
[----:B------:R-:W-:-:S07]  /*17950*/  IMAD.MOV.U32 R7, RZ, RZ, R14 ;  /* 0x000000ffff077224 */ /* 0x000fce00078e000e */
[----:B------:R-:W-:Y:S05]  /*17960*/  WARPSYNC.COLLECTIVE R15, `(.L_x_708) ;  /* 0x000000000f087348 */ /* 0x000fea0003c00000 */
[----:B------:R0:W1:Y:S02]  /*17970*/  SHFL.IDX P6, R14, R13, R12, R11 ;  /* 0x0000000c0d0e7389 */ /* 0x00006400000c000b */
[----:B01----:R-:W-:Y:S01]  /*17980*/  ENDCOLLECTIVE ;  /* 0x000000000000791b */ /* 0x003fe20003800000 */
.L_x_708:
        /* <DEDUP_REMOVED lines=15> */
.L_x_709:
[----:B------:R-:W-:Y:S02]  /*17a80*/  IMAD.MOV.U32 R13, RZ, RZ, R4 ;  /* 0x000000ffff0d7224 */ /* 0x000fe400078e0004 */
[----:B------:R-:W-:Y:S02]  /*17a90*/  IMAD.MOV.U32 R12, RZ, RZ, 0x2 ;  /* 0x00000002ff0c7424 */ /* 0x000fe400078e00ff */
[----:B------:R-:W-:-:S07]  /*17aa0*/  IMAD.MOV.U32 R7, RZ, RZ, R14 ;  /* 0x000000ffff077224 */ /* 0x000fce00078e000e */
[----:B------:R-:W-:Y:S05]  /*17ab0*/  WARPSYNC.COLLECTIVE R15, `(.L_x_710) ;  /* 0x000000000f087348 */ /* 0x000fea0003c00000 */
[----:B------:R0:W1:Y:S02]  /*17ac0*/  SHFL.IDX P6, R14, R13, R12, R11 ;  /* 0x0000000c0d0e7389 */ /* 0x00006400000c000b */
[----:B01----:R-:W-:Y:S01]  /*17ad0*/  ENDCOLLECTIVE ;  /* 0x000000000000791b */ /* 0x003fe20003800000 */
.L_x_710:
        /* <DEDUP_REMOVED lines=16> */
.L_x_711:
[----:B------:R-:W-:Y:S02]  /*17be0*/  IMAD.MOV.U32 R13, RZ, RZ, R4 ;  /* 0x000000ffff0d7224 */ /* 0x000fe400078e0004 */
[----:B------:R-:W-:Y:S02]  /*17bf0*/  IMAD.MOV.U32 R12, RZ, RZ, 0x3 ;  /* 0x00000003ff0c7424 */ /* 0x000fe400078e00ff */
[----:B------:R-:W-:-:S07]  /*17c00*/  IMAD.MOV.U32 R7, RZ, RZ, R14 ;  /* 0x000000ffff077224 */ /* 0x000fce00078e000e */
[----:B------:R-:W-:Y:S05]  /*17c10*/  WARPSYNC.COLLECTIVE R15, `(.L_x_712) ;  /* 0x000000000f087348 */ /* 0x000fea0003c00000 */
[----:B------:R0:W1:Y:S02]  /*17c20*/  SHFL.IDX P6, R14, R13, R12, R11 ;  /* 0x0000000c0d0e7389 */ /* 0x00006400000c000b */
[----:B01----:R-:W-:Y:S01]  /*17c30*/  ENDCOLLECTIVE ;  /* 0x000000000000791b */ /* 0x003fe20003800000 */
.L_x_712:
        /* <DEDUP_REMOVED lines=16> */
.L_x_713:
[----:B------:R-:W-:Y:S02]  /*17d40*/  IMAD.MOV.U32 R13, RZ, RZ, R4 ;  /* 0x000000ffff0d7224 */ /* 0x000fe400078e0004 */
[----:B------:R-:W-:Y:S02]  /*17d50*/  IMAD.MOV.U32 R12, RZ, RZ, 0x4 ;  /* 0x00000004ff0c7424 */ /* 0x000fe400078e00ff */
[----:B------:R-:W-:-:S07]  /*17d60*/  IMAD.MOV.U32 R7, RZ, RZ, R14 ;  /* 0x000000ffff077224 */ /* 0x000fce00078e000e */
[----:B------:R-:W-:Y:S05]  /*17d70*/  WARPSYNC.COLLECTIVE R15, `(.L_x_714) ;  /* 0x000000000f087348 */ /* 0x000fea0003c00000 */
[----:B------:R0:W1:Y:S02]  /*17d80*/  SHFL.IDX P6, R14, R13, R12, R11 ;  /* 0x0000000c0d0e7389 */ /* 0x00006400000c000b */
[----:B01----:R-:W-:Y:S01]  /*17d90*/  ENDCOLLECTIVE ;  /* 0x000000000000791b */ /* 0x003fe20003800000 */
.L_x_714:
        /* <DEDUP_REMOVED lines=16> */
.L_x_715:
[----:B------:R-:W-:Y:S02]  /*17ea0*/  IMAD.MOV.U32 R13, RZ, RZ, R4 ;  /* 0x000000ffff0d7224 */ /* 0x000fe400078e0004 */
[----:B------:R-:W-:Y:S02]  /*17eb0*/  IMAD.MOV.U32 R12, RZ, RZ, 0x5 ;  /* 0x00000005ff0c7424 */ /* 0x000fe400078e00ff */
[----:B------:R-:W-:-:S07]  /*17ec0*/  IMAD.MOV.U32 R7, RZ, RZ, R14 ;  /* 0x000000ffff077224 */ /* 0x000fce00078e000e */
[----:B------:R-:W-:Y:S05]  /*17ed0*/  WARPSYNC.COLLECTIVE R15, `(.L_x_716) ;  /* 0x000000000f087348 */ /* 0x000fea0003c00000 */
[----:B------:R0:W1:Y:S02]  /*17ee0*/  SHFL.IDX P6, R14, R13, R12, R11 ;  /* 0x0000000c0d0e7389 */ /* 0x00006400000c000b */
[----:B01----:R-:W-:Y:S01]  /*17ef0*/  ENDCOLLECTIVE ;  /* 0x000000000000791b */ /* 0x003fe20003800000 */
.L_x_716:
[----:B------:R-:W-:-:S05]  /*17f00*/  @!P1 LEA R7, P2, R20, R7, 0x1 ;  /* 0x0000000714079211 */ /* 0x000fca00078408ff */
[----:B------:R-:W-:-:S05]  /*17f10*/  @!P1 IMAD.X R6, RZ, RZ, R6, P2 ;  /* 0x000000ffff069224 */ /* 0x000fca00010e0606 */
[----:B------:R-:W-:Y:S02]  /*17f20*/  @!P1 LOP3.LUT R7, R7, R6, RZ, 0x3c, !PT ;  /* 0x0000000607079212 */ /* 0x000fe400078e3cff */
[----:B------:R-:W-:Y:S02]  /*17f30*/  MOV R13, R0 ;  /* 0x00000000000d7202 */ /* 0x000fe40000000f00 */
        /* <DEDUP_REMOVED lines=12> */
.L_x_717:
[----:B------:R-:W-:Y:S02]  /*18000*/  IMAD.MOV.U32 R13, RZ, RZ, R4 ;  /* 0x000000ffff0d7224 */ /* 0x000fe400078e0004 */
[----:B------:R-:W-:Y:S02]  /*18010*/  IMAD.MOV.U32 R12, RZ, RZ, 0x6 ;  /* 0x00000006ff0c7424 */ /* 0x000fe400078e00ff */
[----:B------:R-:W-:-:S07]  /*18020*/  IMAD.MOV.U32 R7, RZ, RZ, R14 ;  /* 0x000000ffff077224 */ /* 0x000fce00078e000e */
[----:B------:R-:W-:Y:S05]  /*18030*/  WARPSYNC.COLLECTIVE R15, `(.L_x_718) ;  /* 0x000000000f087348 */ /* 0x000fea0003c00000 */
[----:B------:R0:W1:Y:S02]  /*18040*/  SHFL.IDX P6, R14, R13, R12, R11 ;  /* 0x0000000c0d0e7389 */ /* 0x00006400000c000b */
[----:B01----:R-:W-:Y:S01]  /*18050*/  ENDCOLLECTIVE ;  /* 0x000000000000791b */ /* 0x003fe20003800000 */
.L_x_718:
        /* <DEDUP_REMOVED lines=16> */
.L_x_719:
[----:B------:R-:W-:Y:S02]  /*18160*/  IMAD.MOV.U32 R13, RZ, RZ, R4 ;  /* 0x000000ffff0d7224 */ /* 0x000fe400078e0004 */
[----:B------:R-:W-:Y:S02]  /*18170*/  IMAD.MOV.U32 R12, RZ, RZ, 0x7 ;  /* 0x00000007ff0c7424 */ /* 0x000fe400078e00ff */
[----:B------:R-:W-:-:S07]  /*18180*/  IMAD.MOV.U32 R7, RZ, RZ, R14 ;  /* 0x000000ffff077224 */ /* 0x000fce00078e000e */
[----:B------:R-:W-:Y:S05]  /*18190*/  WARPSYNC.COLLECTIVE R15, `(.L_x_720) ;  /* 0x000000000f087348 */ /* 0x000fea0003c00000 */
[----:B------:R0:W1:Y:S02]  /*181a0*/  SHFL.IDX P6, R14, R13, R12, R11 ;  /* 0x0000000c0d0e7389 */ /* 0x00006400000c000b */
[----:B01----:R-:W-:Y:S01]  /*181b0*/  ENDCOLLECTIVE ;  /* 0x000000000000791b */ /* 0x003fe20003800000 */
.L_x_720:
[----:B------:R-:W-:-:S05]  /*181c0*/  @!P1 LEA R7, P2, R20, R7, 0x1 ;  /* 0x0000000714079211 */ /* 0x000fca00078408ff */
[----:B------:R-:W-:-:S05]  /*181d0*/  @!P1 IMAD.X R6, RZ, RZ, R6, P2 ;  /* 0x000000ffff069224 */ /* 0x000fca00010e0606 */
[-C--:B------:R-:W-:Y:S01]  /*181e0*/  @!P1 LOP3.LUT R7, R7, R6.reuse, RZ, 0x3c, !PT ;  /* 0x0000000607079212 */ /* 0x080fe200078e3cff */
[----:B------:R-:W-:Y:S02]  /*181f0*/  IMAD.MOV.U32 R13, RZ, RZ, R0 ;  /* 0x000000ffff0d7224 */ /* 0x000fe400078e0000 */
[----:B------:R-:W-:Y:S01]  /*18200*/  VIADD R0, R17, 0x70 ;  /* 0x0000007011007836 */ /* 0x000fe20000000000 */
[----:B------:R-:W-:-:S04]  /*18210*/  @!P1 LOP3.LUT R6, R7, R6, RZ, 0x3c, !PT ;  /* 0x0000000607069212 */ /* 0x000fc800078e3cff */
[----:B------:R-:W-:Y:S01]  /*18220*/  @!P1 LOP3.LUT R7, R7, R6, RZ, 0x3c, !PT ;  /* 0x0000000607079212 */ /* 0x000fe200078e3cff */
[----:B------:R-:W-:-:S07]  /*18230*/  IMAD.MOV.U32 R4, RZ, RZ, R14 ;  /* 0x000000ffff047224 */ /* 0x000fce00078e000e */
[----:B------:R-:W-:Y:S05]  /*18240*/  WARPSYNC.COLLECTIVE R15, `(.L_x_721) ;  /* 0x000000000f087348 */ /* 0x000fea0003c00000 */
[----:B------:R0:W1:Y:S02]  /*18250*/  SHFL.IDX P6, R14, R13, R12, R11 ;  /* 0x0000000c0d0e7389 */ /* 0x00006400000c000b */
[----:B01----:R-:W-:Y:S01]  /*18260*/  ENDCOLLECTIVE ;  /* 0x000000000000791b */ /* 0x003fe20003800000 */
.L_x_721:
        /* <DEDUP_REMOVED lines=13> */
.L_x_722:
[----:B------:R-:W-:-:S05]  /*18340*/  @!P1 LEA R6, P3, R20, R6, 0x1 ;  /* 0x0000000614069211 */ /* 0x000fca00078608ff */
[----:B------:R-:W-:-:S04]  /*18350*/  @!P1 IMAD.X R4, RZ, RZ, R4, P3 ;  /* 0x000000ffff049224 */ /* 0x000fc800018e0604 */
[----:B------:R-:W-:Y:S01]  /*18360*/  @!P1 IMAD.MOV.U32 R7, RZ, RZ, R4 ;  /* 0x000000ffff079224 */ /* 0x000fe200078e0004 */
[----:B------:R-:W-:Y:S01]  /*18370*/  IADD3 R4, R17, 0xa0, RZ ;  /* 0x000000a011047810 */ /* 0x000fe20007ffe0ff */
        /* <DEDUP_REMOVED lines=9> */
.L_x_723:
[----:B------:R-:W-:Y:S02]  /*18410*/  IMAD.MOV.U32 R13, RZ, RZ, R2 ;  /* 0x000000ffff0d7224 */ /* 0x000fe400078e0002 */
[----:B------:R-:W-:Y:S02]  /*18420*/  IMAD.MOV.U32 R12, RZ, RZ, 0x1 ;  /* 0x00000001ff0c7424 */ /* 0x000fe400078e00ff */
[----:B------:R-:W-:-:S07]  /*18430*/  IMAD.MOV.U32 R8, RZ, RZ, R14 ;  /* 0x000000ffff087224 */ /* 0x000fce00078e000e */
[----:B------:R-:W-:Y:S05]  /*18440*/  WARPSYNC.COLLECTIVE R15, `(.L_x_724) ;  /* 0x000000000f087348 */ /* 0x000fea0003c00000 */
[----:B------:R0:W1:Y:S02]  /*18450*/  SHFL.IDX P6, R14, R13, R12, R11 ;  /* 0x0000000c0d0e7389 */ /* 0x00006400000c000b */
[----:B01----:R-:W-:Y:S01]  /*18460*/  ENDCOLLECTIVE ;  /* 0x000000000000791b */ /* 0x003fe20003800000 */
.L_x_724:
[----:B------:R-:W-:-:S05]  /*18470*/  @!P2 LEA R6, P1, R20, R8, 0x1 ;  /* 0x000000081406a211 */ /* 0x000fca00078208ff */
[----:B------:R-:W-:-:S04]  /*18480*/  @!P2 IMAD.X R0, RZ, RZ, R0, P1 ;  /* 0x000000ffff00a224 */ /* 0x000fc800008e0600 */
[----:B------:R-:W-:Y:S02]  /*18490*/  @!P2 IMAD.MOV.U32 R7, RZ, RZ, R0 ;  /* 0x000000ffff07a224 */ /* 0x000fe400078e0000 */
[----:B------:R-:W-:Y:S02]  /*184a0*/  VIADD R0, R17, 0x90 ;  /* 0x0000009011007836 */ /* 0x000fe40000000000 */
[----:B------:R-:W-:Y:S01]  /*184b0*/  IMAD.MOV.U32 R13, RZ, RZ, R5 ;  /* 0x000000ffff0d7224 */ /* 0x000fe200078e0005 */
[----:B------:R-:W-:Y:S01]  /*184c0*/  @!PT LDS RZ, [RZ] ;  /* 0x00000000fffff984 */ /* 0x000fe20000000800 */
[----:B------:R-:W-:Y:S01]  /*184d0*/  @!PT LDS RZ, [RZ] ;  /* 0x00000000fffff984 */ /* 0x000fe20000000800 */
[----:B------:R-:W-:Y:S01]  /*184e0*/  @!PT LDS RZ, [RZ] ;  /* 0x00000000fffff984 */ /* 0x000fe20000000800 */
[----:B------:R0:W-:Y:S02]  /*184f0*/  @!P2 LDGSTS.E.BYPASS.LTC128B.128 [R10+0x10400], desc[UR56][R6.64], !P0 ;  /* 0x10400000060aafae */ /* 0x0001e4000c101d78 */
[----:B------:R-:W-:Y:S01]  /*18500*/  ISETP.GE.AND P1, PT, R0, R3, PT ;  /* 0x000000030000720c */ /* 0x000fe20003f26270 */
[----:B------:R-:W-:-:S12]  /*18510*/  IMAD.MOV.U32 R0, RZ, RZ, R14 ;  /* 0x000000ffff007224 */ /* 0x000fd800078e000e */
[----:B0-----:R-:W-:Y:S05]  /*18520*/  WARPSYNC.COLLECTIVE R15, `(.L_x_725) ;  /* 0x000000000f087348 */ /* 0x001fea0003c00000 */
[----:B------:R1:W2:Y:S02]  /*18530*/  SHFL.IDX P6, R14, R13, R12, R11 ;  /* 0x0000000c0d0e7389 */ /* 0x0002a400000c000b */
[----:B012---:R-:W-:Y:S01]  /*18540*/  ENDCOLLECTIVE ;  /* 0x000000000000791b */ /* 0x007fe20003800000 */
.L_x_725:
[----:B------:R-:W-:Y:S02]  /*18550*/  IMAD.MOV.U32 R13, RZ, RZ, R2 ;  /* 0x000000ffff0d7224 */ /* 0x000fe400078e0002 */
[----:B------:R-:W-:Y:S02]  /*18560*/  IMAD.MOV.U32 R12, RZ, RZ, 0x2 ;  /* 0x00000002ff0c7424 */ /* 0x000fe400078e00ff */
[----:B------:R-:W-:-:S07]  /*18570*/  IMAD.MOV.U32 R6, RZ, RZ, R14 ;  /* 0x000000ffff067224 */ /* 0x000fce00078e000e */
[----:B------:R-:W-:Y:S05]  /*18580*/  WARPSYNC.COLLECTIVE R15, `(.L_x_726) ;  /* 0x000000000f087348 */ /* 0x000fea0003c00000 */
[----:B------:R0:W1:Y:S02]  /*18590*/  SHFL.IDX P6, R14, R13, R12, R11 ;  /* 0x0000000c0d0e7389 */ /* 0x00006400000c000b */
[----:B01----:R-:W-:Y:S01]  /*185a0*/  ENDCOLLECTIVE ;  /* 0x000000000000791b */ /* 0x003fe20003800000 */
.L_x_726:
        /* <DEDUP_REMOVED lines=8> */
[----:B------:R-:W-:Y:S01]  /*18630*/  ISETP.GE.AND P1, PT, R4, R3, PT ;  /* 0x000000030400720c */ /* 0x000fe20003f26270 */
[----:B------:R-:W-:-:S12]  /*18640*/  IMAD.MOV.U32 R0, RZ, RZ, R14 ;  /* 0x000000ffff007224 */ /* 0x000fd800078e000e */
[----:B0-----:R-:W-:Y:S05]  /*18650*/  WARPSYNC.COLLECTIVE R15, `(.L_x_727) ;  /* 0x000000000f087348 */ /* 0x001fea0003c00000 */
[----:B------:R1:W2:Y:S02]  /*18660*/  SHFL.IDX P6, R14, R13, R12, R11 ;  /* 0x0000000c0d0e7389 */ /* 0x0002a400000c000b */
[----:B012---:R-:W-:Y:S01]  /*18670*/  ENDCOLLECTIVE ;  /* 0x000000000000791b */ /* 0x007fe20003800000 */
.L_x_727:
[----:B------:R-:W-:Y:S02]  /*18680*/  IMAD.MOV.U32 R13, RZ, RZ, R2 ;  /* 0x000000ffff0d7224 */ /* 0x000fe400078e0002 */
[----:B------:R-:W-:Y:S02]  /*18690*/  IMAD.MOV.U32 R12, RZ, RZ, 0x3 ;  /* 0x00000003ff0c7424 */ /* 0x000fe400078e00ff */
[----:B------:R-:W-:-:S07]  /*186a0*/  IMAD.MOV.U32 R6, RZ, RZ, R14 ;  /* 0x000000ffff067224 */ /* 0x000fce00078e000e */
[----:B------:R-:W-:Y:S05]  /*186b0*/  WARPSYNC.COLLECTIVE R15, `(.L_x_728) ;  /* 0x000000000f087348 */ /* 0x000fea0003c00000 */
[----:B------:R0:W1:Y:S02]  /*186c0*/  SHFL.IDX P6, R14, R13, R12, R11 ;  /* 0x0000000c0d0e7389 */ /* 0x00006400000c000b */
[----:B01----:R-:W-:Y:S01]  /*186d0*/  ENDCOLLECTIVE ;  /* 0x000000000000791b */ /* 0x003fe20003800000 */
.L_x_728:
        /* <DEDUP_REMOVED lines=12> */
.L_x_729:
[----:B------:R-:W-:Y:S01]  /*187a0*/  IMAD.MOV.U32 R2, RZ, RZ, R14 ;  /* 0x000000ffff027224 */ /* 0x000fe200078e000e */
[----:B------:R-:W-:Y:S06]  /*187b0*/  BRA `(.L_x_730) ;  /* 0xffffffb400607947 */ /* 0x000fec000383ffff */
.L_x_581:
[----:B0-----:R0:W1:Y:S02]  /*187c0*/  SYNCS.PHASECHK.TRANS64.TRYWAIT P0, [R22+URZ+0x30820], R3 ;  /* 0x03082003160075a7 */ /* 0x001064000800017f */
[----:B-1----:R-:W-:Y:S05]  /*187d0*/  @!P0 NANOSLEEP.SYNCS 0x989680 ;  /* 0x009896800000895d */ /* 0x002fea0003900000 */
[----:B------:R-:W1:Y:S02]  /*187e0*/  @!P0 SYNCS.PHASECHK.TRANS64 P0, [R22+URZ+0x30820], R3 ;  /* 0x03082003160085a7 */ /* 0x000e64000800007f */
[----:B-1----:R-:W-:Y:S05]  /*187f0*/  @!P0 BRA `(.L_x_581) ;  /* 0xfffffffc00f08947 */ /* 0x002fea000383ffff */
[----:B------:R-:W-:Y:S05]  /*18800*/  BRA `(.L_x_731) ;  /* 0xffffffb400c87947 */ /* 0x000fea000383ffff */
.L_x_590:
[----:B0-----:R0:W2:Y:S02]  /*18810*/  SYNCS.PHASECHK.TRANS64.TRYWAIT P0, [R2+URZ+0x30840], R3 ;  /* 0x03084003020075a7 */ /* 0x0010a4000800017f */
[----:B--2---:R-:W-:Y:S05]  /*18820*/  @!P0 NANOSLEEP.SYNCS 0x989680 ;  /* 0x009896800000895d */ /* 0x004fea0003900000 */
[----:B------:R-:W2:Y:S02]  /*18830*/  @!P0 SYNCS.PHASECHK.TRANS64 P0, [R2+URZ+0x30840], R3 ;  /* 0x03084003020085a7 */ /* 0x000ea4000800007f */
[----:B--2---:R-:W-:Y:S05]  /*18840*/  @!P0 BRA `(.L_x_590) ;  /* 0xfffffffc00f08947 */ /* 0x004fea000383ffff */
[----:B------:R-:W-:Y:S05]  /*18850*/  BRA `(.L_x_732) ;  /* 0xffffffb8007c7947 */ /* 0x000fea000383ffff */
.L_x_595:
[----:B0-----:R0:W1:Y:S02]  /*18860*/  SYNCS.PHASECHK.TRANS64.TRYWAIT P0, [R3+URZ+0x60], R2 ;  /* 0x00006002030075a7 */ /* 0x001064000800017f */
[----:B-1----:R-:W-:Y:S05]  /*18870*/  @!P0 NANOSLEEP.SYNCS 0x989680 ;  /* 0x009896800000895d */ /* 0x002fea0003900000 */
[----:B------:R-:W1:Y:S02]  /*18880*/  @!P0 SYNCS.PHASECHK.TRANS64 P0, [R3+URZ+0x60], R2 ;  /* 0x00006002030085a7 */ /* 0x000e64000800007f */
[----:B-1----:R-:W-:Y:S05]  /*18890*/  @!P0 BRA `(.L_x_595) ;  /* 0xfffffffc00f08947 */ /* 0x002fea000383ffff */
[----:B------:R-:W-:Y:S05]  /*188a0*/  BRA `(.L_x_733) ;  /* 0xffffffbc00087947 */ /* 0x000fea000383ffff */
.L_x_603:
[----:B0-----:R0:W2:Y:S02]  /*188b0*/  SYNCS.PHASECHK.TRANS64.TRYWAIT P0, [R2+URZ+0x30840], R3 ;  /* 0x03084003020075a7 */ /* 0x0010a4000800017f */
[----:B--2---:R-:W-:Y:S05]  /*188c0*/  @!P0 NANOSLEEP.SYNCS 0x989680 ;  /* 0x009896800000895d */ /* 0x004fea0003900000 */
[----:B------:R-:W2:Y:S02]  /*188d0*/  @!P0 SYNCS.PHASECHK.TRANS64 P0, [R2+URZ+0x30840], R3 ;  /* 0x03084003020085a7 */ /* 0x000ea4000800007f */
[----:B--2---:R-:W-:Y:S05]  /*188e0*/  @!P0 BRA `(.L_x_603) ;  /* 0xfffffffc00f08947 */ /* 0x004fea000383ffff */
[----:B------:R-:W-:Y:S05]  /*188f0*/  BRA `(.L_x_734) ;  /* 0xffffffc0004c7947 */ /* 0x000fea000383ffff */
.L_x_608:
[----:B0-----:R0:W1:Y:S02]  /*18900*/  SYNCS.PHASECHK.TRANS64.TRYWAIT P0, [R10+URZ+0x60], R26 ;  /* 0x0000601a0a0075a7 */ /* 0x001064000800017f */
[----:B-1----:R-:W-:Y:S05]  /*18910*/  @!P0 NANOSLEEP.SYNCS 0x989680 ;  /* 0x009896800000895d */ /* 0x002fea0003900000 */
[----:B------:R-:W1:Y:S02]  /*18920*/  @!P0 SYNCS.PHASECHK.TRANS64 P0, [R10+URZ+0x60], R26 ;  /* 0x0000601a0a0085a7 */ /* 0x000e64000800007f */
[----:B-1----:R-:W-:Y:S05]  /*18930*/  @!P0 BRA `(.L_x_608) ;  /* 0xfffffffc00f08947 */ /* 0x002fea000383ffff */
[----:B------:R-:W-:Y:S05]  /*18940*/  BRA `(.L_x_735) ;  /* 0xffffffc000d87947 */ /* 0x000fea000383ffff */
.L_x_616:
[----:B0-----:R0:W2:Y:S02]  /*18950*/  SYNCS.PHASECHK.TRANS64.TRYWAIT P0, [R2+URZ+0x30840], R3 ;  /* 0x03084003020075a7 */ /* 0x0010a4000800017f */
[----:B--2---:R-:W-:Y:S05]  /*18960*/  @!P0 NANOSLEEP.SYNCS 0x989680 ;  /* 0x009896800000895d */ /* 0x004fea0003900000 */
[----:B------:R-:W2:Y:S02]  /*18970*/  @!P0 SYNCS.PHASECHK.TRANS64 P0, [R2+URZ+0x30840], R3 ;  /* 0x03084003020085a7 */ /* 0x000ea4000800007f */
[----:B--2---:R-:W-:Y:S05]  /*18980*/  @!P0 BRA `(.L_x_616) ;  /* 0xfffffffc00f08947 */ /* 0x004fea000383ffff */
[----:B------:R-:W-:Y:S05]  /*18990*/  BRA `(.L_x_736) ;  /* 0xffffffc400e87947 */ /* 0x000fea000383ffff */
.L_x_621:
[----:B0-----:R0:W1:Y:S02]  /*189a0*/  SYNCS.PHASECHK.TRANS64.TRYWAIT P0, [R7+URZ+0x60], R2 ;  /* 0x00006002070075a7 */ /* 0x001064000800017f */
[----:B-1----:R-:W-:Y:S05]  /*189b0*/  @!P0 NANOSLEEP.SYNCS 0x989680 ;  /* 0x009896800000895d */ /* 0x002fea0003900000 */
[----:B------:R-:W1:Y:S02]  /*189c0*/  @!P0 SYNCS.PHASECHK.TRANS64 P0, [R7+URZ+0x60], R2 ;  /* 0x00006002070085a7 */ /* 0x000e64000800007f */
[----:B-1----:R-:W-:Y:S05]  /*189d0*/  @!P0 BRA `(.L_x_621) ;  /* 0xfffffffc00f08947 */ /* 0x002fea000383ffff */
[----:B------:R-:W-:Y:S05]  /*189e0*/  BRA `(.L_x_737) ;  /* 0xffffffc800787947 */ /* 0x000fea000383ffff */
.L_x_631:
[----:B0-----:R0:W1:Y:S02]  /*189f0*/  SYNCS.PHASECHK.TRANS64.TRYWAIT P0, [R3+URZ+0x30860], R0 ;  /* 0x03086000030075a7 */ /* 0x001064000800017f */
[----:B-1----:R-:W-:Y:S05]  /*18a00*/  @!P0 NANOSLEEP.SYNCS 0x989680 ;  /* 0x009896800000895d */ /* 0x002fea0003900000 */
[----:B------:R-:W1:Y:S02]  /*18a10*/  @!P0 SYNCS.PHASECHK.TRANS64 P0, [R3+URZ+0x30860], R0 ;  /* 0x03086000030085a7 */ /* 0x000e64000800007f */
[----:B-1----:R-:W-:Y:S05]  /*18a20*/  @!P0 BRA `(.L_x_631) ;  /* 0xfffffffc00f08947 */ /* 0x002fea000383ffff */
[----:B------:R-:W-:Y:S05]  /*18a30*/  BRA `(.L_x_738) ;  /* 0xffffffcc00747947 */ /* 0x000fea000383ffff */
.L_x_637:
[----:B------:R-:W-:Y:S01]  /*18a40*/  BSSY B0, `(.L_x_739) ;  /* 0x0000008000007945 */ /* 0x000fe20003800000 */
[----:B------:R-:W-:Y:S02]  /*18a50*/  IMAD.MOV.U32 R13, RZ, RZ, R16 ;  /* 0x000000ffff0d7224 */ /* 0x000fe400078e0010 */
[----:B------:R-:W-:Y:S02]  /*18a60*/  IMAD.MOV.U32 R12, RZ, RZ, RZ ;  /* 0x000000ffff0c7224 */ /* 0x000fe400078e00ff */
[----:B------:R-:W-:Y:S02]  /*18a70*/  IMAD.MOV.U32 R11, RZ, RZ, 0x1f ;  /* 0x0000001fff0b7424 */ /* 0x000fe400078e00ff */
[----:B------:R-:W-:-:S07]  /*18a80*/  IMAD.MOV.U32 R15, RZ, RZ, -0x1 ;  /* 0xffffffffff0f7424 */ /* 0x000fce00078e00ff */
[----:B-1----:R-:W-:Y:S05]  /*18a90*/  WARPSYNC.COLLECTIVE R15, `(.L_x_740) ;  /* 0x000000000f087348 */ /* 0x002fea0003c00000 */
[----:B------:R0:W2:Y:S02]  /*18aa0*/  SHFL.IDX P6, R14, R13, R12, R11 ;  /* 0x0000000c0d0e7389 */ /* 0x0000a400000c000b */
[----:B012---:R-:W-:Y:S01]  /*18ab0*/  ENDCOLLECTIVE ;  /* 0x000000000000791b */ /* 0x007fe20003800000 */
.L_x_740:
[----:B------:R-:W-:Y:S05]  /*18ac0*/  BSYNC B0 ;  /* 0x0000000000007941 */ /* 0x000fea0003800000 */
.L_x_739:
        /* <DEDUP_REMOVED lines=9> */
.L_x_741:
[----:B------:R-:W-:Y:S02]  /*18b60*/  ULDC UR4, c[0x0][0xc3c] ;  /* 0x00030f0000047ab9 */ /* 0x000fe40000000800 */
[----:B------:R-:W-:-:S13]  /*18b70*/  ISETP.GE.OR P1, PT, R5, UR4, !P0 ;  /* 0x0000000405007c0c */ /* 0x000fda000c726670 */
[----:B------:R-:W0:Y:S01]  /*18b80*/  @!P1 LDC.64 R2, c[0x0][0xc80] ;  /* 0x00032000ff029b82 */ /* 0x000e220000000a00 */
[----:B------:R-:W-:Y:S02]  /*18b90*/  IMAD.MOV.U32 R11, RZ, RZ, RZ ;  /* 0x000000ffff0b7224 */ /* 0x000fe400078e00ff */
[----:B------:R-:W-:Y:S02]  /*18ba0*/  IMAD.MOV.U32 R4, RZ, RZ, R14 ;  /* 0x000000ffff047224 */ /* 0x000fe400078e000e */
[----:B0-----:R-:W-:-:S06]  /*18bb0*/  @!P1 IMAD.WIDE R2, R5, 0x4, R2 ;  /* 0x0000000405029825 */ /* 0x001fcc00078e0202 */
[----:B------:R0:W2:Y:S01]  /*18bc0*/  @!P1 LDG.E R3, desc[UR56][R2.64] ;  /* 0x0000003802039981 */ /* 0x0000a2000c1e1900 */
[C---:B------:R-:W-:Y:S02]  /*18bd0*/  ISETP.GE.U32.AND P2, PT, R8.reuse, 0x2, PT ;  /* 0x000000020800780c */ /* 0x040fe40003f46070 */
[C---:B------:R-:W-:Y:S02]  /*18be0*/  ISETP.GE.U32.AND P3, PT, R8.reuse, 0x4, PT ;  /* 0x000000040800780c */ /* 0x040fe40003f66070 */
[C---:B------:R-:W-:Y:S02]  /*18bf0*/  ISETP.GE.U32.AND P4, PT, R8.reuse, 0x8, PT ;  /* 0x000000080800780c */ /* 0x040fe40003f86070 */
[C---:B------:R-:W-:Y:S01]  /*18c00*/  ISETP.GE.U32.AND P5, PT, R8.reuse, 0x10, PT ;  /* 0x000000100800780c */ /* 0x040fe20003fa6070 */
[----:B0-----:R-:W-:Y:S02]  /*18c10*/  IMAD.MOV.U32 R2, RZ, RZ, RZ ;  /* 0x000000ffff027224 */ /* 0x001fe400078e00ff */
[----:B--2---:R-:W-:Y:S01]  /*18c20*/  @!P1 IMAD.MOV.U32 R2, RZ, RZ, R3 ;  /* 0x000000ffff029224 */ /* 0x004fe200078e0003 */
[----:B------:R-:W-:-:S03]  /*18c30*/  ISETP.NE.AND P1, PT, R8, RZ, PT ;  /* 0x000000ff0800720c */ /* 0x000fc60003f25270 */
[----:B------:R-:W-:-:S10]  /*18c40*/  IMAD.MOV.U32 R13, RZ, RZ, R2 ;  /* 0x000000ffff0d7224 */ /* 0x000fd400078e0002 */
[----:B------:R-:W-:Y:S05]  /*18c50*/  WARPSYNC.COLLECTIVE R15, `(.L_x_742) ;  /* 0x000000000f087348 */ /* 0x000fea0003c00000 */
[----:B------:R0:W1:Y:S02]  /*18c60*/  SHFL.UP P6, R14, R13, R12, R11 ;  /* 0x0400000c0d0e7389 */ /* 0x00006400000c000b */
[----:B01----:R-:W-:Y:S01]  /*18c70*/  ENDCOLLECTIVE ;  /* 0x000000000000791b */ /* 0x003fe20003800000 */
.L_x_742:
[----:B------:R-:W-:Y:S01]  /*18c80*/  IMAD.MOV.U32 R12, RZ, RZ, 0x2 ;  /* 0x00000002ff0c7424 */ /* 0x000fe200078e00ff */
[----:B------:R-:W-:-:S05]  /*18c90*/  SEL R5, R14, RZ, P1 ;  /* 0x000000ff0e057207 */ /* 0x000fca0000800000 */
[----:B------:R-:W-:-:S04]  /*18ca0*/  IMAD.IADD R5, R2, 0x1, R5 ;  /* 0x0000000102057824 */ /* 0x000fc800078e0205 */
[----:B------:R-:W-:-:S07]  /*18cb0*/  IMAD.MOV.U32 R13, RZ, RZ, R5 ;  /* 0x000000ffff0d7224 */ /* 0x000fce00078e0005 */
[----:B------:R-:W-:Y:S05]  /*18cc0*/  WARPSYNC.COLLECTIVE R15, `(.L_x_743) ;  /* 0x000000000f087348 */ /* 0x000fea0003c00000 */
[----:B------:R0:W1:Y:S02]  /*18cd0*/  SHFL.UP P6, R14, R13, R12, R11 ;  /* 0x0400000c0d0e7389 */ /* 0x00006400000c000b */
[----:B01----:R-:W-:Y:S01]  /*18ce0*/  ENDCOLLECTIVE ;  /* 0x000000000000791b */ /* 0x003fe20003800000 */
.L_x_743:
[----:B------:R-:W-:Y:S01]  /*18cf0*/  IMAD.MOV.U32 R12, RZ, RZ, 0x4 ;  /* 0x00000004ff0c7424 */ /* 0x000fe200078e00ff */
[----:B------:R-:W-:-:S05]  /*18d00*/  SEL R6, R14, RZ, P2 ;  /* 0x000000ff0e067207 */ /* 0x000fca0001000000 */
[----:B------:R-:W-:-:S04]  /*18d10*/  IMAD.IADD R6, R5, 0x1, R6 ;  /* 0x0000000105067824 */ /* 0x000fc800078e0206 */
[----:B------:R-:W-:-:S07]  /*18d20*/  IMAD.MOV.U32 R13, RZ, RZ, R6 ;  /* 0x000000ffff0d7224 */ /* 0x000fce00078e0006 */
[----:B------:R-:W-:Y:S05]  /*18d30*/  WARPSYNC.COLLECTIVE R15, `(.L_x_744) ;  /* 0x000000000f087348 */ /* 0x000fea0003c00000 */
[----:B------:R0:W1:Y:S02]  /*18d40*/  SHFL.UP P6, R14, R13, R12, R11 ;  /* 0x0400000c0d0e7389 */ /* 0x00006400000c000b */
[----:B01----:R-:W-:Y:S01]  /*18d50*/  ENDCOLLECTIVE ;  /* 0x000000000000791b */ /* 0x003fe20003800000 */
.L_x_744:
[----:B------:R-:W-:Y:S01]  /*18d60*/  IMAD.MOV.U32 R12, RZ, RZ, 0x8 ;  /* 0x00000008ff0c7424 */ /* 0x000fe200078e00ff */
[----:B------:R-:W-:-:S05]  /*18d70*/  SEL R7, R14, RZ, P3 ;  /* 0x000000ff0e077207 */ /* 0x000fca0001800000 */
[----:B------:R-:W-:-:S04]  /*18d80*/  IMAD.IADD R7, R6, 0x1, R7 ;  /* 0x0000000106077824 */ /* 0x000fc800078e0207 */
[----:B------:R-:W-:-:S07]  /*18d90*/  IMAD.MOV.U32 R13, RZ, RZ, R7 ;  /* 0x000000ffff0d7224 */ /* 0x000fce00078e0007 */
[----:B------:R-:W-:Y:S05]  /*18da0*/  WARPSYNC.COLLECTIVE R15, `(.L_x_745) ;  /* 0x000000000f087348 */ /* 0x000fea0003c00000 */
[----:B------:R0:W1:Y:S02]  /*18db0*/  SHFL.UP P6, R14, R13, R12, R11 ;  /* 0x0400000c0d0e7389 */ /* 0x00006400000c000b */
[----:B01----:R-:W-:Y:S01]  /*18dc0*/  ENDCOLLECTIVE ;  /* 0x000000000000791b */ /* 0x003fe20003800000 */
.L_x_745:
[----:B------:R-:W-:Y:S01]  /*18dd0*/  IMAD.MOV.U32 R12, RZ, RZ, 0x10 ;  /* 0x00000010ff0c7424 */ /* 0x000fe200078e00ff */
[----:B------:R-:W-:-:S05]  /*18de0*/  SEL R14, R14, RZ, P4 ;  /* 0x000000ff0e0e7207 */ /* 0x000fca0002000000 */
[----:B------:R-:W-:-:S04]  /*18df0*/  IMAD.IADD R5, R7, 0x1, R14 ;  /* 0x0000000107057824 */ /* 0x000fc800078e020e */
[----:B------:R-:W-:-:S07]  /*18e00*/  IMAD.MOV.U32 R13, RZ, RZ, R5 ;  /* 0x000000ffff0d7224 */ /* 0x000fce00078e0005 */
[----:B------:R-:W-:Y:S05]  /*18e10*/  WARPSYNC.COLLECTIVE R15, `(.L_x_746) ;  /* 0x000000000f087348 */ /* 0x000fea0003c00000 */
[----:B------:R0:W1:Y:S02]  /*18e20*/  SHFL.UP P6, R14, R13, R12, R11 ;  /* 0x0400000c0d0e7389 */ /* 0x00006400000c000b */
[----:B01----:R-:W-:Y:S01]  /*18e30*/  ENDCOLLECTIVE ;  /* 0x000000000000791b */ /* 0x003fe20003800000 */
.L_x_746:
[----:B------:R-:W-:Y:S01]  /*18e40*/  IMAD.MOV.U32 R12, RZ, RZ, 0x1f ;  /* 0x0000001fff0c7424 */ /* 0x000fe200078e00ff */
[----:B------:R-:W-:Y:S02]  /*18e50*/  MOV R11, 0x1f ;  /* 0x0000001f000b7802 */ /* 0x000fe40000000f00 */
[----:B------:R-:W-:-:S05]  /*18e60*/  SEL R14, R14, RZ, P5 ;  /* 0x000000ff0e0e7207 */ /* 0x000fca0002800000 */
[----:B------:R-:W-:-:S04]  /*18e70*/  IMAD.IADD R3, R5, 0x1, R14 ;  /* 0x0000000105037824 */ /* 0x000fc800078e020e */
[----:B------:R-:W-:-:S07]  /*18e80*/  IMAD.MOV.U32 R13, RZ, RZ, R3 ;  /* 0x000000ffff0d7224 */ /* 0x000fce00078e0003 */
[----:B------:R-:W-:Y:S05]  /*18e90*/  WARPSYNC.COLLECTIVE R15, `(.L_x_747) ;  /* 0x000000000f087348 */ /* 0x000fea0003c00000 */
[----:B------:R0:W1:Y:S02]  /*18ea0*/  SHFL.IDX P6, R14, R13, R12, R11 ;  /* 0x0000000c0d0e7389 */ /* 0x00006400000c000b */
[----:B01----:R-:W-:Y:S01]  /*18eb0*/  ENDCOLLECTIVE ;  /* 0x000000000000791b */ /* 0x003fe20003800000 */
.L_x_747:
[----:B------:R-:W-:Y:S05]  /*18ec0*/  BRA `(.L_x_748) ;  /* 0xffffffcc00a87947 */ /* 0x000fea000383ffff */
.L_x_642:
[----:B------:R-:W-:Y:S01]  /*18ed0*/  BSSY B0, `(.L_x_749) ;  /* 0x0000008000007945 */ /* 0x000fe20003800000 */
[----:B-----5:R-:W-:Y:S02]  /*18ee0*/  IMAD.MOV.U32 R13, RZ, RZ, R2 ;  /* 0x000000ffff0d7224 */ /* 0x020fe400078e0002 */
[----:B------:R-:W-:Y:S02]  /*18ef0*/  IMAD.MOV.U32 R12, RZ, RZ, 0x1 ;  /* 0x00000001ff0c7424 */ /* 0x000fe400078e00ff */
[----:B------:R-:W-:Y:S02]  /*18f00*/  IMAD.MOV.U32 R11, RZ, RZ, RZ ;  /* 0x000000ffff0b7224 */ /* 0x000fe400078e00ff */
[----:B------:R-:W-:-:S07]  /*18f10*/  IMAD.MOV.U32 R15, RZ, RZ, -0x1 ;  /* 0xffffffffff0f7424 */ /* 0x000fce00078e00ff */
[----:B01----:R-:W-:Y:S05]  /*18f20*/  WARPSYNC.COLLECTIVE R15, `(.L_x_750) ;  /* 0x000000000f087348 */ /* 0x003fea0003c00000 */
[----:B------:R2:W3:Y:S02]  /*18f30*/  SHFL.UP P6, R14, R13, R12, R11 ;  /* 0x0400000c0d0e7389 */ /* 0x0004e400000c000b */
[----:B0123--:R-:W-:Y:S01]  /*18f40*/  ENDCOLLECTIVE ;  /* 0x000000000000791b */ /* 0x00ffe20003800000 */
.L_x_750:
[----:B------:R-:W-:Y:S05]  /*18f50*/  BSYNC B0 ;  /* 0x0000000000007941 */ /* 0x000fea0003800000 */
.L_x_749:
        /* <DEDUP_REMOVED lines=8> */
.L_x_751:
[----:B------:R-:W-:Y:S01]  /*18fe0*/  IMAD.MOV.U32 R12, RZ, RZ, 0x4 ;  /* 0x00000004ff0c7424 */ /* 0x000fe200078e00ff */
[----:B------:R-:W-:-:S05]  /*18ff0*/  SEL R14, R14, RZ, P2 ;  /* 0x000000ff0e0e7207 */ /* 0x000fca0001000000 */
[----:B------:R-:W-:-:S04]  /*19000*/  IMAD.IADD R3, R13, 0x1, R14 ;  /* 0x000000010d037824 */ /* 0x000fc800078e020e */
[----:B------:R-:W-:-:S07]  /*19010*/  IMAD.MOV.U32 R13, RZ, RZ, R3 ;  /* 0x000000ffff0d7224 */ /* 0x000fce00078e0003 */
[----:B------:R-:W-:Y:S05]  /*19020*/  WARPSYNC.COLLECTIVE R15, `(.L_x_752) ;  /* 0x000000000f087348 */ /* 0x000fea0003c00000 */
[----:B------:R0:W1:Y:S02]  /*19030*/  SHFL.UP P6, R14, R13, R12, R11 ;  /* 0x0400000c0d0e7389 */ /* 0x00006400000c000b */
[----:B01----:R-:W-:Y:S01]  /*19040*/  ENDCOLLECTIVE ;  /* 0x000000000000791b */ /* 0x003fe20003800000 */
.L_x_752:
[----:B------:R-:W-:Y:S01]  /*19050*/  IMAD.MOV.U32 R12, RZ, RZ, 0x8 ;  /* 0x00000008ff0c7424 */ /* 0x000fe200078e00ff */
[----:B------:R-:W-:-:S05]  /*19060*/  SEL R14, R14, RZ, P3 ;  /* 0x000000ff0e0e7207 */ /* 0x000fca0001800000 */
[----:B------:R-:W-:-:S04]  /*19070*/  IMAD.IADD R5, R3, 0x1, R14 ;  /* 0x0000000103057824 */ /* 0x000fc800078e020e */
[----:B------:R-:W-:-:S07]  /*19080*/  IMAD.MOV.U32 R13, RZ, RZ, R5 ;  /* 0x000000ffff0d7224 */ /* 0x000fce00078e0005 */
[----:B------:R-:W-:Y:S05]  /*19090*/  WARPSYNC.COLLECTIVE R15, `(.L_x_753) ;  /* 0x000000000f087348 */ /* 0x000fea0003c00000 */
[----:B------:R0:W1:Y:S02]  /*190a0*/  SHFL.UP P6, R14, R13, R12, R11 ;  /* 0x0400000c0d0e7389 */ /* 0x00006400000c000b */
[----:B01----:R-:W-:Y:S01]  /*190b0*/  ENDCOLLECTIVE ;  /* 0x000000000000791b */ /* 0x003fe20003800000 */
.L_x_753:
[----:B------:R-:W-:Y:S01]  /*190c0*/  IMAD.MOV.U32 R12, RZ, RZ, 0x10 ;  /* 0x00000010ff0c7424 */ /* 0x000fe200078e00ff */
[----:B------:R-:W-:-:S05]  /*190d0*/  SEL R6, R14, RZ, P4 ;  /* 0x000000ff0e067207 */ /* 0x000fca0002000000 */
[----:B------:R-:W-:-:S04]  /*190e0*/  IMAD.IADD R6, R5, 0x1, R6 ;  /* 0x0000000105067824 */ /* 0x000fc800078e0206 */
[----:B------:R-:W-:-:S07]  /*190f0*/  IMAD.MOV.U32 R13, RZ, RZ, R6 ;  /* 0x000000ffff0d7224 */ /* 0x000fce00078e0006 */
[----:B------:R-:W-:Y:S05]  /*19100*/  WARPSYNC.COLLECTIVE R15, `(.L_x_754) ;  /* 0x000000000f087348 */ /* 0x000fea0003c00000 */
[----:B------:R0:W1:Y:S02]  /*19110*/  SHFL.UP P6, R14, R13, R12, R11 ;  /* 0x0400000c0d0e7389 */ /* 0x00006400000c000b */
[----:B01----:R-:W-:Y:S01]  /*19120*/  ENDCOLLECTIVE ;  /* 0x000000000000791b */ /* 0x003fe20003800000 */
.L_x_754:
        /* <DEDUP_REMOVED lines=8> */
.L_x_755:
[----:B------:R-:W-:Y:S05]  /*191b0*/  BRA `(.L_x_756) ;  /* 0xffffffcc00887947 */ /* 0x000fea000383ffff */
.L_x_644:
[----:B------:R-:W-:Y:S01]  /*191c0*/  BSSY B0, `(.L_x_757) ;  /* 0x0000006000007945 */ /* 0x000fe20003800000 */
[----:B------:R-:W-:Y:S01]  /*191d0*/  PLOP3.LUT P6, PT, P6, PT, PT, 0x8, 0x0 ;  /* 0x000000000000781c */ /* 0x000fe200037ce170 */
[----:B------:R-:W-:-:S12]  /*191e0*/  IMAD.MOV.U32 R15, RZ, RZ, -0x1 ;  /* 0xffffffffff0f7424 */ /* 0x000fd800078e00ff */
[----:B0-----:R-:W-:Y:S05]  /*191f0*/  WARPSYNC.COLLECTIVE R15, `(.L_x_758) ;  /* 0x000000000f087348 */ /* 0x001fea0003c00000 */
[----:B------:R-:W-:Y:S01]  /*19200*/  VOTE.ANY R14, PT, P6 ;  /* 0x00000000000e7806 */ /* 0x000fe200030e0100 */
[----:B0-----:R-:W-:Y:S06]  /*19210*/  ENDCOLLECTIVE ;  /* 0x000000000000791b */ /* 0x001fec0003800000 */
.L_x_758:
[----:B------:R-:W-:Y:S05]  /*19220*/  BSYNC B0 ;  /* 0x0000000000007941 */ /* 0x000fea0003800000 */
.L_x_757:
        /* <DEDUP_REMOVED lines=9> */
.L_x_759:
[----:B------:R-:W-:Y:S01]  /*192c0*/  IMAD.MOV.U32 R17, RZ, RZ, R14 ;  /* 0x000000ffff117224 */ /* 0x000fe200078e000e */
[----:B------:R-:W-:Y:S06]  /*192d0*/  BRA `(.L_x_760) ;  /* 0xffffffcc00787947 */ /* 0x000fec000383ffff */
.L_x_646:
[----:B------:R-:W-:Y:S01]  /*192e0*/  BSSY B0, `(.L_x_761) ;  /* 0x0000007000007945 */ /* 0x000fe20003800000 */
[----:B------:R-:W-:Y:S02]  /*192f0*/  IMAD.MOV.U32 R13, RZ, RZ, R3 ;  /* 0x000000ffff0d7224 */ /* 0x000fe400078e0003 */
[----:B------:R-:W-:Y:S02]  /*19300*/  IMAD.MOV.U32 R11, RZ, RZ, 0x1f ;  /* 0x0000001fff0b7424 */ /* 0x000fe400078e00ff */
[----:B------:R-:W-:-:S07]  /*19310*/  IMAD.MOV.U32 R15, RZ, RZ, -0x1 ;  /* 0xffffffffff0f7424 */ /* 0x000fce00078e00ff */
[----:B012---:R-:W-:Y:S05]  /*19320*/  WARPSYNC.COLLECTIVE R15, `(.L_x_762) ;  /* 0x000000000f087348 */ /* 0x007fea0003c00000 */
[----:B------:R3:W4:Y:S02]  /*19330*/  SHFL.IDX P6, R14, R13, R12, R11 ;  /* 0x0000000c0d0e7389 */ /* 0x00072400000c000b */
[----:B01234-:R-:W-:Y:S01]  /*19340*/  ENDCOLLECTIVE ;  /* 0x000000000000791b */ /* 0x01ffe20003800000 */
.L_x_762:
[----:B------:R-:W-:Y:S05]  /*19350*/  BSYNC B0 ;  /* 0x0000000000007941 */ /* 0x000fea0003800000 */
.L_x_761:
[----:B------:R-:W-:Y:S05]  /*19360*/  BRA `(.L_x_645) ;  /* 0xffffffcc00707947 */ /* 0x000fea000383ffff */
.L_x_650:
[----:B0-----:R0:W3:Y:S02]  /*19370*/  SYNCS.PHASECHK.TRANS64.TRYWAIT P0, [R9+URZ+0x30820], R0 ;  /* 0x03082000090075a7 */ /* 0x0010e4000800017f */
[----:B---3--:R-:W-:Y:S05]  /*19380*/  @!P0 NANOSLEEP.SYNCS 0x989680 ;  /* 0x009896800000895d */ /* 0x008fea0003900000 */
[----:B------:R-:W3:Y:S02]  /*19390*/  @!P0 SYNCS.PHASECHK.TRANS64 P0, [R9+URZ+0x30820], R0 ;  /* 0x03082000090085a7 */ /* 0x000ee4000800007f */
[----:B---3--:R-:W-:Y:S05]  /*193a0*/  @!P0 BRA `(.L_x_650) ;  /* 0xfffffffc00f08947 */ /* 0x008fea000383ffff */
[----:B------:R-:W-:Y:S05]  /*193b0*/  BRA `(.L_x_763) ;  /* 0xffffffd0005c7947 */ /* 0x000fea000383ffff */
.L_x_651:
[----:B------:R-:W3:Y:S01]  /*193c0*/  S2R R2, SR_TID.X ;  /* 0x0000000000027919 */ /* 0x000ee20000002100 */
[----:B------:R-:W-:Y:S01]  /*193d0*/  BSSY B0, `(.L_x_764) ;  /* 0x000000a000007945 */ /* 0x000fe20003800000 */
[----:B------:R-:W-:Y:S02]  /*193e0*/  IMAD.MOV.U32 R12, RZ, RZ, RZ ;  /* 0x000000ffff0c7224 */ /* 0x000fe400078e00ff */
[----:B------:R-:W-:Y:S02]  /*193f0*/  IMAD.MOV.U32 R11, RZ, RZ, 0x1f ;  /* 0x0000001fff0b7424 */ /* 0x000fe400078e00ff */
[----:B------:R-:W-:Y:S01]  /*19400*/  IMAD.MOV.U32 R15, RZ, RZ, -0x1 ;  /* 0xffffffffff0f7424 */ /* 0x000fe200078e00ff */
[----:B---3--:R-:W-:-:S04]  /*19410*/  SHF.R.U32.HI R2, RZ, 0x5, R2 ;  /* 0x00000005ff027819 */ /* 0x008fc80000011602 */
[----:B------:R-:W-:-:S05]  /*19420*/  LOP3.LUT R2, R2, 0x3, RZ, 0xc0, !PT ;  /* 0x0000000302027812 */ /* 0x000fca00078ec0ff */
[----:B------:R-:W-:-:S07]  /*19430*/  IMAD.MOV.U32 R13, RZ, RZ, R2 ;  /* 0x000000ffff0d7224 */ /* 0x000fce00078e0002 */
[----:B012---:R-:W-:Y:S05]  /*19440*/  WARPSYNC.COLLECTIVE R15, `(.L_x_765) ;  /* 0x000000000f087348 */ /* 0x007fea0003c00000 */
[----:B------:R3:W4:Y:S02]  /*19450*/  SHFL.IDX P6, R14, R13, R12, R11 ;  /* 0x0000000c0d0e7389 */ /* 0x00072400000c000b */
[----:B01234-:R-:W-:Y:S01]  /*19460*/  ENDCOLLECTIVE ;  /* 0x000000000000791b */ /* 0x01ffe20003800000 */
.L_x_765:
[----:B------:R-:W-:Y:S05]  /*19470*/  BSYNC B0 ;  /* 0x0000000000007941 */ /* 0x000fea0003800000 */
.L_x_764:
[----:B------:R-:W-:Y:S05]  /*19480*/  BRA `(.L_x_766) ;  /* 0xffffffd000447947 */ /* 0x000fea000383ffff */
.L_x_652:
[----:B------:R-:W-:Y:S01]  /*19490*/  BSSY B0, `(.L_x_767) ;  /* 0x0000006000007945 */ /* 0x000fe20003800000 */
[----:B------:R-:W-:-:S07]  /*194a0*/  IMAD.MOV.U32 R15, RZ, RZ, -0x1 ;  /* 0xffffffffff0f7424 */ /* 0x000fce00078e00ff */
[----:B012---:R-:W-:Y:S05]  /*194b0*/  WARPSYNC.COLLECTIVE R15, `(.L_x_768) ;  /* 0x000000000f0c7348 */ /* 0x007fea0003c00000 */
[----:B------:R-:W-:Y:S02]  /*194c0*/  ELECT P6, UR62, PT ;  /* 0x00000000003e782f */ /* 0x000fe400038c0000 */
[----:B------:R-:W-:Y:S01]  /*194d0*/  MOV R14, UR62 ;  /* 0x0000003e000e7c02 */ /* 0x000fe20008000f00 */
[----:B012---:R-:W-:Y:S10]  /*194e0*/  ENDCOLLECTIVE ;  /* 0x000000000000791b */ /* 0x007ff40003800000 */
.L_x_768:
[----:B------:R-:W-:Y:S05]  /*194f0*/  BSYNC B0 ;  /* 0x0000000000007941 */ /* 0x000fea0003800000 */
.L_x_767:
[----:B------:R-:W-:Y:S05]  /*19500*/  BRA `(.L_x_769) ;  /* 0xffffffd000387947 */ /* 0x000fea000383ffff */
.L_x_654:
[----:B0-----:R0:W3:Y:S02]  /*19510*/  SYNCS.PHASECHK.TRANS64.TRYWAIT P0, [R5+URZ], R4 ;  /* 0x00000004050075a7 */ /* 0x0010e4000800017f */
[----:B---3--:R-:W-:Y:S05]  /*19520*/  @!P0 NANOSLEEP.SYNCS 0x989680 ;  /* 0x009896800000895d */ /* 0x008fea0003900000 */
[----:B------:R-:W3:Y:S02]  /*19530*/  @!P0 SYNCS.PHASECHK.TRANS64 P0, [R5+URZ], R4 ;  /* 0x00000004050085a7 */ /* 0x000ee4000800007f */
[----:B---3--:R-:W-:Y:S05]  /*19540*/  @!P0 BRA `(.L_x_654) ;  /* 0xfffffffc00f08947 */ /* 0x008fea000383ffff */
[----:B------:R-:W-:Y:S05]  /*19550*/  BRA `(.L_x_770) ;  /* 0xffffffd0006c7947 */ /* 0x000fea000383ffff */
.L_x_655:
[----:B---3--:R3:W4:Y:S02]  /*19560*/  SYNCS.PHASECHK.TRANS64.TRYWAIT P0, [R3+URZ], R2 ;  /* 0x00000002030075a7 */ /* 0x008724000800017f */
[----:B----4-:R-:W-:Y:S05]  /*19570*/  @!P0 NANOSLEEP.SYNCS 0x989680 ;  /* 0x009896800000895d */ /* 0x010fea0003900000 */
[----:B------:R-:W4:Y:S02]  /*19580*/  @!P0 SYNCS.PHASECHK.TRANS64 P0, [R3+URZ], R2 ;  /* 0x00000002030085a7 */ /* 0x000f24000800007f */
[----:B----4-:R-:W-:Y:S05]  /*19590*/  @!P0 BRA `(.L_x_655) ;  /* 0xfffffffc00f08947 */ /* 0x010fea000383ffff */
[----:B------:R-:W-:Y:S05]  /*195a0*/  BRA `(.L_x_771) ;  /* 0xffffffd000607947 */ /* 0x000fea000383ffff */
.L_x_657:
[----:B----4-:R4:W0:Y:S02]  /*195b0*/  SYNCS.PHASECHK.TRANS64.TRYWAIT P0, [R23+URZ], R4 ;  /* 0x00000004170075a7 */ /* 0x010824000800017f */
[----:B0-----:R-:W-:Y:S05]  /*195c0*/  @!P0 NANOSLEEP.SYNCS 0x989680 ;  /* 0x009896800000895d */ /* 0x001fea0003900000 */
[----:B------:R-:W0:Y:S02]  /*195d0*/  @!P0 SYNCS.PHASECHK.TRANS64 P0, [R23+URZ], R4 ;  /* 0x00000004170085a7 */ /* 0x000e24000800007f */
[----:B0-----:R-:W-:Y:S05]  /*195e0*/  @!P0 BRA `(.L_x_657) ;  /* 0xfffffffc00f08947 */ /* 0x001fea000383ffff */
[----:B------:R-:W-:Y:S05]  /*195f0*/  BRA `(.L_x_772) ;  /* 0xffffffd000647947 */ /* 0x000fea000383ffff */
.L_x_773:
        /* <DEDUP_REMOVED lines=16> */
.L_x_2643:


//--------------------- .text._ZN7cutlass13device_kernelIN5flash11enable_sm90INS1_16FlashAttnFwdSm90INS1_25CollectiveMainloopFwdSm90ILi2EN4cute5tupleIJNS5_1CILi1EEES8_S8_EEENS6_IJNS7_ILi192EEENS7_ILi128EEENS7_ILi64EEEEEELi64ENS_10bfloat16_tEfNS_4arch4Sm90ELb0ELb1ELb0ELb0ELb0ELb0ELb0ELb1ELb1ELb1ELb0ELb0EEENS1_21CollectiveEpilogueFwdINS6_IJSA_SC_SB_EEES9_SE_SG_Li384ELb0ELb1ELb0ELb0EEENS1_30DynamicPersistentTileSchedulerILi384ELi128ELb0ELb1ELb1EEEEEEEEEvNT_6ParamsE --------------------------
	.section	.text._ZN7cutlass13device_kernelIN5flash11enable_sm90INS1_16FlashAttnFwdSm90INS1_25CollectiveMainloopFwdSm90ILi2EN4cute5tupleIJNS5_1CILi1EEES8_S8_EEENS6_IJNS7_ILi192EEENS7_ILi128EEENS7_ILi64EEEEEELi64ENS_10bfloat16_tEfNS_4arch4Sm90ELb0ELb1ELb0ELb0ELb0ELb0ELb0ELb1ELb1ELb1ELb0ELb0EEENS1_21CollectiveEpilogueFwdINS6_IJSA_SC_SB_EEES9_SE_SG_Li384ELb0ELb1ELb0ELb0EEENS1_30DynamicPersistentTileSchedulerILi384ELi128ELb0ELb1ELb1EEEEEEEEEvNT_6ParamsE,"ax",@progbits
	.align	128
.text._ZN7cutlass13device_kernelIN5flash11enable_sm90INS1_16FlashAttnFwdSm90INS1_25CollectiveMainloopFwdSm90ILi2EN4cute5tupleIJNS5_1CILi1EEES8_S8_EEENS6_IJNS7_ILi192EEENS7_ILi128EEENS7_ILi64EEEEEELi64ENS_10bfloat16_tEfNS_4arch4Sm90ELb0ELb1ELb0ELb0ELb0ELb0ELb0ELb1ELb1ELb1ELb0ELb0EEENS1_21CollectiveEpilogueFwdINS6_IJSA_SC_SB_EEES9_SE_SG_Li384ELb0ELb1ELb0ELb0EEENS1_30DynamicPersistentTileSchedulerILi384ELi128ELb0ELb1ELb1EEEEEEEEEvNT_6ParamsE:
        .type           _ZN7cutlass13device_kernelIN5flash11enable_sm90INS1_16FlashAttnFwdSm90INS1_25CollectiveMainloopFwdSm90ILi2EN4cute5tupleIJNS5_1CILi1EEES8_S8_EEENS6_IJNS7_ILi192EEENS7_ILi128EEENS7_ILi64EEEEEELi64ENS_10bfloat16_tEfNS_4arch4Sm90ELb0ELb1ELb0ELb0ELb0ELb0ELb0ELb1ELb1ELb1ELb0ELb0EEENS1_21CollectiveEpilogueFwdINS6_IJSA_SC_SB_EEES9_SE_SG_Li384ELb0ELb1ELb0ELb0EEENS1_30DynamicPersistentTileSchedulerILi384ELi128ELb0ELb1ELb1EEEEEEEEEvNT_6ParamsE,@function
        .size           _ZN7cutlass13device_kernelIN5flash11enable_sm90INS1_16FlashAttnFwdSm90INS1_25CollectiveMainloopFwdSm90ILi2EN4cute5tupleIJNS5_1CILi1EEES8_S8_EEENS6_IJNS7_ILi192EEENS7_ILi128EEENS7_ILi64EEEEEELi64ENS_10bfloat16_tEfNS_4arch4Sm90ELb0ELb1ELb0ELb0ELb0ELb0ELb0ELb1ELb1ELb1ELb0ELb0EEENS1_21CollectiveEpilogueFwdINS6_IJSA_SC_SB_EEES9_SE_SG_Li384ELb0ELb1ELb0ELb0EEENS1_30DynamicPersistentTileSchedulerILi384ELi128ELb0ELb1ELb1EEEEEEEEEvNT_6ParamsE,(.L_x_2644 - _ZN7cutlass13device_kernelIN5flash11enable_sm90INS1_16FlashAttnFwdSm90INS1_25CollectiveMainloopFwdSm90ILi2EN4cute5tupleIJNS5_1CILi1EEES8_S8_EEENS6_IJNS7_ILi192EEENS7_ILi128EEENS7_ILi64EEEEEELi64ENS_10bfloat16_tEfNS_4arch4Sm90ELb0ELb1ELb0ELb0ELb0ELb0ELb0ELb1ELb1ELb1ELb0ELb0EEENS1_21CollectiveEpilogueFwdINS6_IJSA_SC_SB_EEES9_SE_SG_Li384ELb0ELb1ELb0ELb0EEENS1_30DynamicPersistentTileSchedulerILi384ELi128ELb0ELb1ELb1EEEEEEEEEvNT_6ParamsE)
        .other          _ZN7cutlass13device_kernelIN5flash11enable_sm90INS1_16FlashAttnFwdSm90INS1_25CollectiveMainloopFwdSm90ILi2EN4cute5tupleIJNS5_1CILi1EEES8_S8_EEENS6_IJNS7_ILi192EEENS7_ILi128EEENS7_ILi64EEEEEELi64ENS_10bfloat16_tEfNS_4arch4Sm90ELb0ELb1ELb0ELb0ELb0ELb0ELb0ELb1ELb1ELb1ELb0ELb0EEENS1_21CollectiveEpilogueFwdINS6_IJSA_SC_SB_EEES9_SE_SG_Li384ELb0ELb1ELb0ELb0EEENS1_30DynamicPersistentTileSchedulerILi384ELi128ELb0ELb1ELb1EEEEEEEEEvNT_6ParamsE,@"STO_CUDA_ENTRY STV_DEFAULT"
_ZN7cutlass13device_kernelIN5flash11enable_sm90INS1_16FlashAttnFwdSm90INS1_25CollectiveMainloopFwdSm90ILi2EN4cute5tupleIJNS5_1CILi1EEES8_S8_EEENS6_IJNS7_ILi192EEENS7_ILi128EEENS7_ILi64EEEEEELi64ENS_10bfloat16_tEfNS_4arch4Sm90ELb0ELb1ELb0ELb0ELb0ELb0ELb0ELb1ELb1ELb1ELb0ELb0EEENS1_21CollectiveEpilogueFwdINS6_IJSA_SC_SB_EEES9_SE_SG_Li384ELb0ELb1ELb0ELb0EEENS1_30DynamicPersistentTileSchedulerILi384ELi128ELb0ELb1ELb1EEEEEEEEEvNT_6ParamsE:
[----:B------:R-:W0:Y:S01]  /*0000*/  LDC R1, c[0x0][0x28] ;  /* 0x00000a00ff017b82 */ /* 0x000e220000000800 */
[----:B------:R-:W1:Y:S01]  /*0010*/  S2R R3, SR_TID.X ;  /* 0x0000000000037919 */ /* 0x000e620000002100 */
[----:B------:R-:W-:Y:S01]  /*0020*/  ELECT P0, URZ, PT ;  /* 0x00000000003f782f */ /* 0x000fe20003800000 */
[----:B------:R-:W-:Y:S01]  /*0030*/  BSSY B0, `(.L_x_774) ;  /* 0x000000e000007945 */ /* 0x000fe20003800000 */
[--C-:B-1----:R-:W-:Y:S02]  /*0040*/  SHF.R.U32.HI R0, RZ, 0x5, R3.reuse ;  /* 0x00000005ff007819 */ /* 0x102fe40000011603 */
[----:B------:R-:W-:-:S03]  /*0050*/  SHF.R.U32.HI R22, RZ, 0x7, R3 ;  /* 0x00000007ff167819 */ /* 0x000fc60000011603 */
[----:B------:R-:W1:Y:S02]  /*0060*/  SHFL.IDX PT, R2, R0, RZ, 0x1f ;  /* 0x00001fff00027589 */ /* 0x000e6400000e0000 */
[----:B-1----:R-:W-:-:S13]  /*0070*/  ISETP.EQ.AND P0, PT, R2, RZ, P0 ;  /* 0x000000ff0200720c */ /* 0x002fda0000702270 */
[----:B0-----:R-:W-:Y:S05]  /*0080*/  @!P0 BRA `(.L_x_775) ;  /* 0x0000000000208947 */ /* 0x001fea0003800000 */
        /* <DEDUP_REMOVED lines=8> */
.L_x_775:
[----:B------:R-:W-:Y:S05]  /*0110*/  BSYNC B0 ;  /* 0x0000000000007941 */ /* 0x000fea0003800000 */
.L_x_774:
        /* <DEDUP_REMOVED lines=41> */
.L_x_776:
        /* <DEDUP_REMOVED lines=22> */
.L_x_777:
        /* <DEDUP_REMOVED lines=18> */
.L_x_778:
        /* <DEDUP_REMOVED lines=22> */
.L_x_779:
        /* <DEDUP_REMOVED lines=22> */
.L_x_780:
[----:B------:R-:W-:Y:S01]  /*08f0*/  PLOP3.LUT P0, PT, PT, PT, UP0, 0x80, 0x0 ;  /* 0x000000000000781c */ /* 0x000fe20003f0f008 */
[----:B------:R-:W-:Y:S01]  /*0900*/  UMOV UR38, 0x1 ;  /* 0x0000000100267882 */ /* 0x000fe20000000000 */
[----:B------:R-:W-:Y:S01]  /*0910*/  NOP ;  /* 0x0000000000007918 */ /* 0x000fe20000000000 */
[----:B------:R-:W-:Y:S01]  /*0920*/  USEL UR38, UR38, 0x2, !UP0 ;  /* 0x0000000226267887 */ /* 0x000fe2000c000000 */
[----:B------:R-:W-:Y:S01]  /*0930*/  ULDC.64 UR48, c[0x0][0x208] ;  /* 0x0000820000307ab9 */ /* 0x000fe20000000a00 */
[----:B012-4-:R-:W-:Y:S08]  /*0940*/  BAR.SYNC.DEFER_BLOCKING 0x0 ;  /* 0x0000000000007b1d */ /* 0x017ff00000010000 */
[----:B------:R-:W-:Y:S05]  /*0950*/  @!P0 BRA `(.L_x_781) ;  /* 0x000000d800348947 */ /* 0x000fea0003800000 */
.L_x_782:
[----:B------:R-:W-:-:S08]  /*0960*/  NOP ;  /* 0x0000000000007918 */ /* 0x000fd00000000000 */
[----:B------:R-:W0:Y:S02]  /*0970*/  USETMAXREG.TRY_ALLOC.CTAPOOL UP0, 0xa0 ;  /* 0x000000a0000079c8 */ /* 0x000e240008000600 */
[----:B0-----:R-:W-:-:S13]  /*0980*/  PLOP3.LUT P0, PT, PT, PT, UP0, 0x80, 0x0 ;  /* 0x000000000000781c */ /* 0x001fda0003f0f008 */
[----:B------:R-:W-:Y:S05]  /*0990*/  @!P0 BRA `(.L_x_782) ;  /* 0xfffffffc00f08947 */ /* 0x000fea000383ffff */
[----:B------:R-:W0:Y:S01]  /*09a0*/  S2R R2, SR_TID.X ;  /* 0x0000000000027919 */ /* 0x000e220000002100 */
[----:B------:R-:W1:Y:S08]  /*09b0*/  S2UR UR4, SR_CTAID.X ;  /* 0x00000000000479c3 */ /* 0x000e700000002500 */
[----:B------:R-:W-:Y:S08]  /*09c0*/  BAR.ARV 0x4, 0x200 ;  /* 0x0108000000007b1d */ /* 0x000ff00000002000 */
        /* <DEDUP_REMOVED lines=8> */
[----:B------:R-:W-:Y:S01]  /*0a50*/  ULOP3.LUT UR47, UR38, 0x1, URZ, 0xfc, !UPT ;  /* 0x00000001262f7892 */ /* 0x000fe2000f8efc3f */
[----:B------:R-:W-:Y:S01]  /*0a60*/  UMOV UR46, URZ ;  /* 0x0000003f002e7c82 */ /* 0x000fe20008000000 */
[----:B------:R-:W-:Y:S02]  /*0a70*/  UMOV UR36, URZ ;  /* 0x0000003f00247c82 */ /* 0x000fe40008000000 */
[----:B------:R-:W-:Y:S01]  /*0a80*/  SHF.R.S32.HI R0, RZ, 0x1f, R10 ;  /* 0x0000001fff007819 */ /* 0x000fe2000001140a */
[----:B------:R-:W-:-:S03]  /*0a90*/  UMOV UR37, URZ ;  /* 0x0000003f00257c82 */ /* 0x000fc60008000000 */
[CC--:B------:R-:W-:Y:S02]  /*0aa0*/  LEA.HI R154, R0.reuse, R10.reuse, RZ, 0x7 ;  /* 0x0000000a009a7211 */ /* 0x0c0fe400078f38ff */
[CC--:B------:R-:W-:Y:S02]  /*0ab0*/  LEA.HI R3, R0.reuse, R10.reuse, RZ, 0x5 ;  /* 0x0000000a00037211 */ /* 0x0c0fe400078f28ff */
[----:B------:R-:W-:Y:S02]  /*0ac0*/  LEA.HI R2, R0, R10, RZ, 0x4 ;  /* 0x0000000a00027211 */ /* 0x000fe400078f20ff */
[----:B------:R-:W-:Y:S01]  /*0ad0*/  LOP3.LUT R153, R154, 0xffffff80, RZ, 0xc0, !PT ;  /* 0xffffff809a997812 */ /* 0x000fe200078ec0ff */
[----:B------:R-:W-:Y:S01]  /*0ae0*/  IMAD.SHL.U32 R4, R3, 0x20, RZ ;  /* 0x0000002003047824 */ /* 0x000fe200078e00ff */
[----:B------:R-:W-:Y:S02]  /*0af0*/  SHF.R.S32.HI R5, RZ, 0x4, R2 ;  /* 0x00000004ff057819 */ /* 0x000fe40000011402 */
[----:B------:R-:W-:Y:S01]  /*0b00*/  LOP3.LUT R3, R2, 0x3fffff0, RZ, 0xc0, !PT ;  /* 0x03fffff002037812 */ /* 0x000fe200078ec0ff */
[----:B------:R-:W-:Y:S01]  /*0b10*/  IMAD.IADD R153, R10, 0x1, -R153 ;  /* 0x000000010a997824 */ /* 0x000fe200078e0a99 */
[----:B------:R-:W-:-:S02]  /*0b20*/  LEA.HI R2, R2, R5, RZ, 0x1 ;  /* 0x0000000502027211 */ /* 0x000fc400078f08ff */
[----:B------:R-:W-:Y:S01]  /*0b30*/  LOP3.LUT R4, R4, 0xfffffc00, RZ, 0xc0, !PT ;  /* 0xfffffc0004047812 */ /* 0x000fe200078ec0ff */
[----:B------:R-:W-:Y:S01]  /*0b40*/  IMAD.IADD R3, R10, 0x1, -R3 ;  /* 0x000000010a037824 */ /* 0x000fe200078e0a03 */
[----:B------:R-:W-:Y:S02]  /*0b50*/  SHF.R.S32.HI R6, RZ, 0x1f, R153 ;  /* 0x0000001fff067819 */ /* 0x000fe40000011499 */
[----:B------:R-:W-:Y:S01]  /*0b60*/  LOP3.LUT R2, R2, 0x1ffffffe, RZ, 0xc0, !PT ;  /* 0x1ffffffe02027812 */ /* 0x000fe200078ec0ff */
[----:B------:R-:W-:Y:S01]  /*0b70*/  IMAD R3, R3, 0x40, R4 ;  /* 0x0000004003037824 */ /* 0x000fe200078e0204 */
[----:B------:R-:W-:Y:S02]  /*0b80*/  LEA.HI R4, R6, R153, RZ, 0x2 ;  /* 0x0000009906047211 */ /* 0x000fe400078f10ff */
[----:B------:R-:W-:Y:S01]  /*0b90*/  LEA.HI R7, R0, R10, RZ, 0x2 ;  /* 0x0000000a00077211 */ /* 0x000fe200078f10ff */
[----:B------:R-:W-:Y:S01]  /*0ba0*/  IMAD.IADD R2, R5, 0x1, -R2 ;  /* 0x0000000105027824 */ /* 0x000fe200078e0a02 */
[----:B------:R-:W-:-:S02]  /*0bb0*/  SHF.R.S32.HI R5, RZ, 0x2, R4 ;  /* 0x00000002ff057819 */ /* 0x000fc40000011404 */
[----:B------:R-:W-:Y:S01]  /*0bc0*/  SHF.R.S32.HI R8, RZ, 0x1f, R4 ;  /* 0x0000001fff087819 */ /* 0x000fe20000011404 */
[----:B------:R-:W-:Y:S01]  /*0bd0*/  IMAD R156, R2, 0x8, R3 ;  /* 0x00000008029c7824 */ /* 0x000fe200078e0203 */
[----:B------:R-:W-:Y:S02]  /*0be0*/  SHF.R.S32.HI R154, RZ, 0x7, R154 ;  /* 0x00000007ff9a7819 */ /* 0x000fe4000001149a */
[----:B------:R-:W-:Y:S02]  /*0bf0*/  LOP3.LUT R7, R7, 0xfffffffc, RZ, 0xc0, !PT ;  /* 0xfffffffc07077812 */ /* 0x000fe400078ec0ff */
[----:B------:R-:W-:Y:S01]  /*0c00*/  LEA.HI R8, R8, R5, RZ, 0x3 ;  /* 0x0000000508087211 */ /* 0x000fe200078f18ff */
[----:B------:R-:W-:Y:S01]  /*0c10*/  IMAD.HI R2, R154, 0x55555556, RZ ;  /* 0x555555569a027827 */ /* 0x000fe200078e02ff */
[----:B------:R-:W-:Y:S02]  /*0c20*/  LEA.HI R0, R0, R10, RZ, 0x3 ;  /* 0x0000000a00007211 */ /* 0x000fe400078f18ff */
[----:B------:R-:W-:Y:S01]  /*0c30*/  LOP3.LUT R8, R8, 0xfffffff8, RZ, 0xc0, !PT ;  /* 0xfffffff808087812 */ /* 0x000fe200078ec0ff */
[----:B------:R-:W-:Y:S01]  /*0c40*/  IMAD.IADD R7, R10, 0x1, -R7 ;  /* 0x000000010a077824 */ /* 0x000fe200078e0a07 */
[----:B------:R-:W-:-:S02]  /*0c50*/  LEA.HI R6, R6, R153, RZ, 0x5 ;  /* 0x0000009906067211 */ /* 0x000fc400078f28ff */
[----:B------:R-:W-:Y:S01]  /*0c60*/  LOP3.LUT R18, R0, 0xfffffff8, RZ, 0xc0, !PT ;  /* 0xfffffff800127812 */ /* 0x000fe200078ec0ff */
[----:B------:R-:W-:Y:S01]  /*0c70*/  IMAD.IADD R5, R5, 0x1, -R8 ;  /* 0x0000000105057824 */ /* 0x000fe200078e0a08 */
[----:B------:R-:W-:Y:S02]  /*0c80*/  LEA.HI R9, R7, R7, RZ, 0x1 ;  /* 0x0000000707097211 */ /* 0x000fe400078f08ff */
[----:B------:R-:W-:Y:S01]  /*0c90*/  LEA.HI R3, R2, R2, RZ, 0x1 ;  /* 0x0000000202037211 */ /* 0x000fe200078f08ff */
[----:B------:R-:W-:Y:S01]  /*0ca0*/  IMAD.IADD R18, R10, 0x1, -R18 ;  /* 0x000000010a127824 */ /* 0x000fe200078e0a12 */
[----:B------:R-:W-:Y:S02]  /*0cb0*/  SHF.R.S32.HI R6, RZ, 0x5, R6 ;  /* 0x00000005ff067819 */ /* 0x000fe40000011406 */
[----:B------:R-:W-:Y:S01]  /*0cc0*/  LOP3.LUT R2, R9, 0x1ffffffe, RZ, 0xc0, !PT ;  /* 0x1ffffffe09027812 */ /* 0x000fe200078ec0ff */
[----:B------:R-:W-:Y:S01]  /*0cd0*/  IMAD R3, R3, -0x3, R154 ;  /* 0xfffffffd03037824 */ /* 0x000fe200078e029a */
[----:B------:R-:W-:Y:S01]  /*0ce0*/  LOP3.LUT R16, R4, 0x7ffffffc, RZ, 0xc0, !PT ;  /* 0x7ffffffc04107812 */ /* 0x000fe200078ec0ff */
[----:B------:R-:W-:Y:S01]  /*0cf0*/  IMAD R6, R6, 0x10, R5 ;  /* 0x0000001006067824 */ /* 0x000fe200078e0205 */
[----:B------:R-:W-:Y:S01]  /*0d00*/  SHF.R.S32.HI R152, RZ, 0x3, R0 ;  /* 0x00000003ff987819 */ /* 0x000fe20000011400 */
[----:B------:R-:W-:-:S02]  /*0d10*/  IMAD.SHL.U32 R19, R18, 0x8, RZ ;  /* 0x0000000812137824 */ /* 0x000fc400078e00ff */
[----:B------:R-:W-:Y:S02]  /*0d20*/  IMAD.IADD R2, R7, 0x1, -R2 ;  /* 0x0000000107027824 */ /* 0x000fe400078e0a02 */
[----:B------:R-:W-:Y:S01]  /*0d30*/  IMAD R155, R3, 0x40, R6 ;  /* 0x00000040039b7824 */ /* 0x000fe200078e0206 */
[----:B------:R-:W-:Y:S01]  /*0d40*/  SHF.R.S32.HI R157, RZ, 0x1f, R19 ;  /* 0x0000001fff9d7819 */ /* 0x000fe20000011413 */
[----:B------:R-:W-:Y:S02]  /*0d50*/  IMAD.IADD R16, R153, 0x1, -R16 ;  /* 0x0000000199107824 */ /* 0x000fe400078e0a10 */
[----:B------:R-:W-:-:S07]  /*0d60*/  IMAD R17, R2, 0x8, R155 ;  /* 0x0000000802117824 */ /* 0x000fce00078e029b */
.L_x_867:
[----:B------:R-:W-:Y:S01]  /*0d70*/  ULDC UR5, c[0x0][0xc60] ;  /* 0x0003180000057ab9 */ /* 0x000fe20000000800 */
[----:B------:R-:W-:Y:S01]  /*0d80*/  UMOV UR8, UR4 ;  /* 0x0000000400087c82 */ /* 0x000fe20008000000 */
[----:B------:R-:W-:-:S11]  /*0d90*/  UISETP.NE.AND UP0, UPT, UR5, 0x1, UPT ;  /* 0x000000010500788c */ /* 0x000fd6000bf05270 */
[----:B------:R-:W-:Y:S01]  /*0da0*/  @UP0 ULDC UR6, c[0x0][0xc64] ;  /* 0x0003190000060ab9 */ /* 0x000fe20000000800 */
[----:B------:R-:W-:Y:S01]  /*0db0*/  @UP0 ULDC UR9, c[0x0][0xc68] ;  /* 0x00031a0000090ab9 */ /* 0x000fe20000000800 */
[----:B------:R-:W-:-:S04]  /*0dc0*/  UIMAD.WIDE.U32 UR6, UR4, UR6, URZ ;  /* 0x00000006040672a5 */ /* 0x000fc8000f8e003f */
[----:B------:R-:W-:-:S03]  /*0dd0*/  @UP0 USHF.R.U32.HI UR8, URZ, UR9, UR7 ;  /* 0x000000093f080299 */ /* 0x000fc60008011607 */
[----:B------:R-:W-:Y:S02]  /*0de0*/  ULDC UR6, c[0x0][0xc78] ;  /* 0x00031e0000067ab9 */ /* 0x000fe40000000800 */
[----:B------:R-:W-:Y:S02]  /*0df0*/  UISETP.GE.AND UP0, UPT, UR8, UR6, UPT ;  /* 0x000000060800728c */ /* 0x000fe4000bf06270 */
[----:B------:R-:W-:-:S04]  /*0e00*/  UIADD3 UR6, -UR8, URZ, URZ ;  /* 0x0000003f08067290 */ /* 0x000fc8000fffe13f */
[----:B------:R-:W-:Y:S01]  /*0e10*/  PLOP3.LUT P0, PT, PT, PT, UP0, 0x80, 0x0 ;  /* 0x000000000000781c */ /* 0x000fe20003f0f008 */
[----:B------:R-:W-:-:S12]  /*0e20*/  UIMAD UR9, UR5, UR6, UR4 ;  /* 0x00000006050972a4 */ /* 0x000fd8000f8e0204 */
[----:B012--5:R-:W-:Y:S05]  /*0e30*/  @!P0 BRA `(.L_x_783) ;  /* 0x0000000000208947 */ /* 0x027fea0003800000 */
[----:B------:R-:W-:Y:S01]  /*0e40*/  ULDC UR7, c[0x0][0xc6c] ;  /* 0x00031b0000077ab9 */ /* 0x000fe20000000800 */
[----:B------:R-:W-:Y:S01]  /*0e50*/  UMOV UR6, UR9 ;  /* 0x0000000900067c82 */ /* 0x000fe20008000000 */
[----:B------:R-:W-:-:S11]  /*0e60*/  UISETP.NE.AND UP0, UPT, UR7, 0x1, UPT ;  /* 0x000000010700788c */ /* 0x000fd6000bf05270 */
[----:B------:R-:W-:Y:S02]  /*0e70*/  @UP0 ULDC.64 UR10, c[0x0][0xc70] ;  /* 0x00031c00000a0ab9 */ /* 0x000fe40000000a00 */
[----:B------:R-:W-:-:S04]  /*0e80*/  UIMAD.WIDE.U32 UR4, UR9, UR10, URZ ;  /* 0x0000000a090472a5 */ /* 0x000fc8000f8e003f */
[----:B------:R-:W-:-:S04]  /*0e90*/  @UP0 USHF.R.U32.HI UR6, URZ, UR11, UR5 ;  /* 0x0000000b3f060299 */ /* 0x000fc80008011605 */
[----:B------:R-:W-:Y:S01]  /*0ea0*/  UIMAD UR4, UR6, UR7, URZ ;  /* 0x00000007060472a4 */ /* 0x000fe2000f8e023f */
[----:B------:R-:W-:Y:S11]  /*0eb0*/  BRA `(.L_x_784) ;  /* 0x00000000001c7947 */ /* 0x000ff60003800000 */
.L_x_783:
[----:B------:R-:W-:Y:S01]  /*0ec0*/  ULDC UR7, c[0x0][0xc54] ;  /* 0x0003150000077ab9 */ /* 0x000fe20000000800 */
[----:B------:R-:W-:Y:S01]  /*0ed0*/  UMOV UR6, UR9 ;  /* 0x0000000900067c82 */ /* 0x000fe20008000000 */
[----:B------:R-:W-:-:S11]  /*0ee0*/  UISETP.NE.AND UP0, UPT, UR7, 0x1, UPT ;  /* 0x000000010700788c */ /* 0x000fd6000bf05270 */
[----:B------:R-:W-:Y:S02]  /*0ef0*/  @UP0 ULDC.64 UR10, c[0x0][0xc58] ;  /* 0x00031600000a0ab9 */ /* 0x000fe40000000a00 */
[----:B------:R-:W-:-:S04]  /*0f00*/  UIMAD.WIDE.U32 UR4, UR9, UR10, URZ ;  /* 0x0000000a090472a5 */ /* 0x000fc8000f8e003f */
[----:B------:R-:W-:-:S04]  /*0f10*/  @UP0 USHF.R.U32.HI UR6, URZ, UR11, UR5 ;  /* 0x0000000b3f060299 */ /* 0x000fc80008011605 */
[----:B------:R-:W-:-:S12]  /*0f20*/  UIMAD UR4, UR6, UR7, URZ ;  /* 0x00000007060472a4 */ /* 0x000fd8000f8e023f */
.L_x_784:
[----:B------:R-:W-:Y:S01]  /*0f30*/  ULOP3.LUT UR6, URZ, UR6, URZ, 0x33, !UPT ;  /* 0x000000063f067292 */ /* 0x000fe2000f8e333f */
[----:B------:R-:W-:Y:S01]  /*0f40*/  ULDC UR7, c[0x0][0x448] ;  /* 0x0001120000077ab9 */ /* 0x000fe20000000800 */
[----:B------:R-:W-:Y:S01]  /*0f50*/  ULDC UR5, c[0x0][0xc3c] ;  /* 0x00030f0000057ab9 */ /* 0x000fe20000000800 */
[----:B------:R-:W-:Y:S02]  /*0f60*/  UISETP.NE.AND UP1, UPT, UR7, 0x1, UPT ;  /* 0x000000010700788c */ /* 0x000fe4000bf25270 */
[----:B------:R-:W-:Y:S01]  /*0f70*/  UIADD3 UR6, UR6, UR5, URZ ;  /* 0x0000000506067290 */ /* 0x000fe2000fffe03f */
[----:B------:R-:W-:Y:S01]  /*0f80*/  ULDC.64 UR10, c[0x0][0x418] ;  /* 0x00010600000a7ab9 */ /* 0x000fe20000000a00 */
[----:B------:R-:W-:Y:S01]  /*0f90*/  UIADD3 UR4, UR9, -UR4, URZ ;  /* 0x8000000409047290 */ /* 0x000fe2000fffe03f */
[----:B------:R-:W-:Y:S01]  /*0fa0*/  ULDC UR42, c[0x0][0xc48] ;  /* 0x00031200002a7ab9 */ /* 0x000fe20000000800 */
[----:B------:R-:W-:Y:S02]  /*0fb0*/  UISETP.NE.U32.AND UP0, UPT, UR10, URZ, UPT ;  /* 0x0000003f0a00728c */ /* 0x000fe4000bf05070 */
[----:B------:R-:W-:-:S02]  /*0fc0*/  UIMAD UR39, UR6, 0xc0, URZ ;  /* 0x000000c0062778a4 */ /* 0x000fc4000f8e023f */
[----:B------:R-:W-:Y:S01]  /*0fd0*/  UISETP.NE.AND UP2, UPT, UR42, 0x1, UPT ;  /* 0x000000012a00788c */ /* 0x000fe2000bf45270 */
[----:B------:R-:W-:Y:S01]  /*0fe0*/  ULDC UR13, c[0x0][0xc54] ;  /* 0x00031500000d7ab9 */ /* 0x000fe20000000800 */
[----:B------:R-:W-:Y:S02]  /*0ff0*/  UISETP.NE.AND.EX UP0, UPT, UR11, URZ, UPT, UP0 ;  /* 0x0000003f0b00728c */ /* 0x000fe4000bf05300 */
[----:B------:R-:W-:Y:S02]  /*1000*/  UIADD3 UR10, UR39, 0xbf, URZ ;  /* 0x000000bf270a7890 */ /* 0x000fe4000fffe03f */
[----:B------:R-:W-:Y:S01]  /*1010*/  UIMAD UR13, UR8, UR13, UR4 ;  /* 0x0000000d080d72a4 */ /* 0x000fe2000f8e0204 */
[----:B------:R-:W-:Y:S01]  /*1020*/  ULDC UR41, c[0x0][0x424] ;  /* 0x0001090000297ab9 */ /* 0x000fe20000000800 */
[----:B------:R-:W-:Y:S01]  /*1030*/  ULDC UR50, c[0x0][0x288] ;  /* 0x0000a20000327ab9 */ /* 0x000fe20000000800 */
[----:B------:R-:W-:Y:S01]  /*1040*/  ULDC.64 UR4, c[0x0][0x9e0] ;  /* 0x0002780000047ab9 */ /* 0x000fe20000000a00 */
[----:B------:R-:W-:Y:S01]  /*1050*/  @UP1 ULDC UR8, c[0x0][0x44c] ;  /* 0x0001130000081ab9 */ /* 0x000fe20000000800 */
[----:B------:R-:W-:-:S02]  /*1060*/  UIADD3 UR11, -UR50, 0x1, URZ ;  /* 0x00000001320b7890 */ /* 0x000fc4000fffe13f */
[----:B------:R-:W-:Y:S02]  /*1070*/  UISETP.GE.AND UP3, UPT, UR5, 0x1, UPT ;  /* 0x000000010500788c */ /* 0x000fe4000bf66270 */
[----:B------:R-:W-:Y:S02]  /*1080*/  USEL UR41, UR41, 0x1, UP0 ;  /* 0x0000000129297887 */ /* 0x000fe40008000000 */
[----:B------:R-:W-:Y:S01]  /*1090*/  UIMAD.WIDE.U32 UR8, UR10, UR8, URZ ;  /* 0x000000080a0872a5 */ /* 0x000fe2000f8e003f */
[----:B------:R-:W-:Y:S01]  /*10a0*/  ULDC UR12, c[0x0][0x2f0] ;  /* 0x0000bc00000c7ab9 */ /* 0x000fe20000000800 */
[----:B------:R-:W-:Y:S01]  /*10b0*/  @UP1 ULDC UR15, c[0x0][0x450] ;  /* 0x00011400000f1ab9 */ /* 0x000fe20000000800 */
[----:B------:R-:W-:Y:S01]  /*10c0*/  @UP2 ULDC UR6, c[0x0][0xc4c] ;  /* 0x0003130000062ab9 */ /* 0x000fe20000000800 */
[----:B------:R-:W-:Y:S01]  /*10d0*/  UIMAD UR11, UR41, UR12, UR11 ;  /* 0x0000000c290b72a4 */ /* 0x000fe2000f8e020b */
[----:B------:R-:W-:Y:S01]  /*10e0*/  PLOP3.LUT P1, PT, PT, PT, UP3, 0x80, 0x0 ;  /* 0x000000000000781c */ /* 0x000fe20003f2f038 */
[----:B------:R-:W-:-:S02]  /*10f0*/  @UP1 USHF.R.U32.HI UR10, URZ, UR15, UR9 ;  /* 0x0000000f3f0a1299 */ /* 0x000fc40008011609 */
[----:B------:R-:W-:Y:S01]  /*1100*/  UIMAD.WIDE.U32 UR6, UR13, UR6, URZ ;  /* 0x000000060d0672a5 */ /* 0x000fe2000f8e003f */
[----:B------:R-:W-:Y:S01]  /*1110*/  @UP2 ULDC UR14, c[0x0][0xc50] ;  /* 0x00031400000e2ab9 */ /* 0x000fe20000000800 */
[----:B------:R-:W-:Y:S01]  /*1120*/  UIADD3 UR10, UR11, UR10, URZ ;  /* 0x0000000a0b0a7290 */ /* 0x000fe2000fffe03f */
[----:B------:R-:W-:Y:S01]  /*1130*/  UMOV UR40, UR13 ;  /* 0x0000000d00287c82 */ /* 0x000fe20008000000 */
[----:B------:R-:W-:Y:S02]  /*1140*/  @UP2 USHF.R.U32.HI UR40, URZ, UR14, UR7 ;  /* 0x0000000e3f282299 */ /* 0x000fe40008011607 */
[----:B------:R-:W-:Y:S02]  /*1150*/  UIADD3 UR4, UR10, UR4, URZ ;  /* 0x000000040a047290 */ /* 0x000fe4000fffe03f */
[----:B------:R-:W-:-:S04]  /*1160*/  UIADD3 UR6, -UR40, URZ, URZ ;  /* 0x0000003f28067290 */ /* 0x000fc8000fffe13f */
[----:B------:R-:W-:Y:S01]  /*1170*/  UIMAD UR42, UR42, UR6, UR13 ;  /* 0x000000062a2a72a4 */ /* 0x000fe2000f8e020d */
[----:B------:R-:W-:Y:S01]  /*1180*/  IMAD.U32 R0, RZ, RZ, UR4 ;  /* 0x00000004ff007e24 */ /* 0x000fe2000f8e00ff */
[----:B------:R-:W-:Y:S10]  /*1190*/  @!P1 BRA `(.L_x_785) ;  /* 0x0000000000409947 */ /* 0x000ff40003800000 */
[----:B------:R-:W-:Y:S01]  /*11a0*/  ISETP.LT.AND P0, PT, RZ, UR10, PT ;  /* 0x0000000aff007c0c */ /* 0x000fe2000bf01270 */
[----:B------:R-:W-:-:S12]  /*11b0*/  UIADD3 UR4, UR10, -0x1, URZ ;  /* 0xffffffff0a047890 */ /* 0x000fd8000fffe03f */
[----:B------:R-:W-:Y:S05]  /*11c0*/  @P0 BRA `(.L_x_786) ;  /* 0x00000000001c0947 */ /* 0x000fea0003800000 */
[----:B------:R-:W-:Y:S02]  /*11d0*/  UISETP.NE.AND UP0, UPT, UR5, 0x1, UPT ;  /* 0x000000010500788c */ /* 0x000fe4000bf05270 */
[----:B------:R-:W-:-:S09]  /*11e0*/  UIADD3 UR4, -UR10, URZ, URZ ;  /* 0x0000003f0a047290 */ /* 0x000fd2000fffe13f */
[----:B------:R-:W-:Y:S02]  /*11f0*/  @UP0 ULDC.64 UR8, c[0x0][0x9e8] ;  /* 0x00027a0000080ab9 */ /* 0x000fe40000000a00 */
[----:B------:R-:W-:-:S04]  /*1200*/  UIMAD.WIDE.U32 UR6, UR4, UR8, URZ ;  /* 0x00000008040672a5 */ /* 0x000fc8000f8e003f */
[----:B------:R-:W-:-:S04]  /*1210*/  @UP0 USHF.R.U32.HI UR4, URZ, UR9, UR7 ;  /* 0x000000093f040299 */ /* 0x000fc80008011607 */
[----:B------:R-:W-:Y:S01]  /*1220*/  ULOP3.LUT UR4, URZ, UR4, URZ, 0x33, !UPT ;  /* 0x000000043f047292 */ /* 0x000fe2000f8e333f */
[----:B------:R-:W-:Y:S11]  /*1230*/  BRA `(.L_x_787) ;  /* 0x0000000000107947 */ /* 0x000ff60003800000 */
.L_x_786:
[----:B------:R-:W-:-:S11]  /*1240*/  UISETP.NE.AND UP0, UPT, UR5, 0x1, UPT ;  /* 0x000000010500788c */ /* 0x000fd6000bf05270 */
[----:B------:R-:W-:Y:S02]  /*1250*/  @UP0 ULDC.64 UR8, c[0x0][0x9e8] ;  /* 0x00027a0000080ab9 */ /* 0x000fe40000000a00 */
[----:B------:R-:W-:-:S04]  /*1260*/  UIMAD.WIDE.U32 UR6, UR4, UR8, URZ ;  /* 0x00000008040672a5 */ /* 0x000fc8000f8e003f */
[----:B------:R-:W-:-:S12]  /*1270*/  @UP0 USHF.R.U32.HI UR4, URZ, UR9, UR7 ;  /* 0x000000093f040299 */ /* 0x000fd80008011607 */
.L_x_787:
[----:B------:R-:W-:-:S06]  /*1280*/  UIMAD UR4, UR4, UR5, UR5 ;  /* 0x00000005040472a4 */ /* 0x000fcc000f8e0205 */
[----:B------:R-:W-:-:S07]  /*1290*/  VIMNMX R0, R0, UR4, PT ;  /* 0x0000000400007c48 */ /* 0x000fce000bfe0100 */
.L_x_785:
[----:B------:R-:W-:Y:S01]  /*12a0*/  UIMAD UR4, UR41, UR12, 0x7f ;  /* 0x0000007f290474a4 */ /* 0x000fe2000f8e020c */
[----:B------:R-:W-:Y:S01]  /*12b0*/  VIADD R0, R0, 0x7f ;  /* 0x0000007f00007836 */ /* 0x000fe20000000000 */
[----:B------:R-:W-:Y:S01]  /*12c0*/  @UP1 ULDC UR6, c[0x0][0x44c] ;  /* 0x0001130000061ab9 */ /* 0x000fe20000000800 */
[----:B------:R-:W-:Y:S01]  /*12d0*/  @UP1 ULDC UR10, c[0x0][0x450] ;  /* 0x00011400000a1ab9 */ /* 0x000fe20000000800 */
[----:B------:R-:W-:Y:S02]  /*12e0*/  USHF.R.S32.HI UR8, URZ, 0x1f, UR4 ;  /* 0x0000001f3f087899 */ /* 0x000fe40008011404 */
[----:B------:R-:W-:Y:S01]  /*12f0*/  UIMAD.WIDE.U32 UR6, UR39, UR6, URZ ;  /* 0x00000006270672a5 */ /* 0x000fe2000f8e003f */
[----:B------:R-:W-:Y:S01]  /*1300*/  SHF.R.S32.HI R3, RZ, 0x1f, R0 ;  /* 0x0000001fff037819 */ /* 0x000fe20000011400 */
[----:B------:R-:W-:Y:S01]  /*1310*/  UMOV UR9, UR39 ;  /* 0x0000002700097c82 */ /* 0x000fe20008000000 */
[----:B------:R-:W-:Y:S02]  /*1320*/  ULEA.HI UR8, UR8, UR4, URZ, 0x7 ;  /* 0x0000000408087291 */ /* 0x000fe4000f8f383f */
[----:B------:R-:W-:Y:S01]  /*1330*/  @UP1 USHF.R.U32.HI UR9, URZ, UR10, UR7 ;  /* 0x0000000a3f091299 */ /* 0x000fe20008011607 */
[----:B------:R-:W-:Y:S01]  /*1340*/  LEA.HI R3, R3, R0, RZ, 0x7 ;  /* 0x0000000003037211 */ /* 0x000fe200078f38ff */
[----:B------:R-:W-:-:S02]  /*1350*/  UIMAD UR50, UR41, UR12, -UR50 ;  /* 0x0000000c293272a4 */ /* 0x000fc4000f8e0a32 */
[----:B------:R-:W-:Y:S01]  /*1360*/  USHF.R.S32.HI UR8, URZ, 0x7, UR8 ;  /* 0x000000073f087899 */ /* 0x000fe20008011408 */
[----:B------:R-:W-:Y:S01]  /*1370*/  SHF.R.S32.HI R3, RZ, 0x7, R3 ;  /* 0x00000007ff037819 */ /* 0x000fe20000011403 */
[----:B------:R-:W-:-:S03]  /*1380*/  UIADD3 UR4, UR50, UR9, URZ ;  /* 0x0000000932047290 */ /* 0x000fc6000fffe03f */
[----:B------:R-:W-:Y:S01]  /*1390*/  ULDC UR9, c[0x0][0x9dc] ;  /* 0x0002770000097ab9 */ /* 0x000fe20000000800 */
[----:B------:R-:W-:Y:S01]  /*13a0*/  VIMNMX R88, R3, UR8, PT ;  /* 0x0000000803587c48 */ /* 0x000fe2000bfe0100 */
[----:B------:R-:W-:Y:S01]  /*13b0*/  UIADD3 UR9, UR4, -UR9, URZ ;  /* 0x8000000904097290 */ /* 0x000fe2000fffe03f */
[----:B------:R-:W-:Y:S11]  /*13c0*/  @!P1 BRA `(.L_x_788) ;  /* 0x0000000000449947 */ /* 0x000ff60003800000 */
[----:B------:R-:W-:-:S06]  /*13d0*/  UISETP.GT.AND UP0, UPT, UR4, -0x1, UPT ;  /* 0xffffffff0400788c */ /* 0x000fcc000bf04270 */
[----:B------:R-:W-:-:S13]  /*13e0*/  PLOP3.LUT P0, PT, PT, PT, UP0, 0x80, 0x0 ;  /* 0x000000000000781c */ /* 0x000fda0003f0f008 */
[----:B------:R-:W-:Y:S05]  /*13f0*/  @P0 BRA `(.L_x_789) ;  /* 0x00000000001c0947 */ /* 0x000fea0003800000 */
[----:B------:R-:W-:Y:S02]  /*1400*/  UISETP.NE.AND UP0, UPT, UR5, 0x1, UPT ;  /* 0x000000010500788c */ /* 0x000fe4000bf05270 */
[----:B------:R-:W-:-:S09]  /*1410*/  ULOP3.LUT UR4, URZ, UR4, URZ, 0x33, !UPT ;  /* 0x000000043f047292 */ /* 0x000fd2000f8e333f */
[----:B------:R-:W-:Y:S02]  /*1420*/  @UP0 ULDC.64 UR10, c[0x0][0x9e8] ;  /* 0x00027a00000a0ab9 */ /* 0x000fe40000000a00 */
[----:B------:R-:W-:-:S04]  /*1430*/  UIMAD.WIDE.U32 UR6, UR4, UR10, URZ ;  /* 0x0000000a040672a5 */ /* 0x000fc8000f8e003f */
[----:B------:R-:W-:-:S04]  /*1440*/  @UP0 USHF.R.U32.HI UR4, URZ, UR11, UR7 ;  /* 0x0000000b3f040299 */ /* 0x000fc80008011607 */
[----:B------:R-:W-:Y:S01]  /*1450*/  ULOP3.LUT UR4, URZ, UR4, URZ, 0x33, !UPT ;  /* 0x000000043f047292 */ /* 0x000fe2000f8e333f */
[----:B------:R-:W-:Y:S11]  /*1460*/  BRA `(.L_x_790) ;  /* 0x0000000000107947 */ /* 0x000ff60003800000 */
.L_x_789:
[----:B------:R-:W-:-:S11]  /*1470*/  UISETP.NE.AND UP0, UPT, UR5, 0x1, UPT ;  /* 0x000000010500788c */ /* 0x000fd6000bf05270 */
[----:B------:R-:W-:Y:S02]  /*1480*/  @UP0 ULDC.64 UR10, c[0x0][0x9e8] ;  /* 0x00027a00000a0ab9 */ /* 0x000fe40000000a00 */
[----:B------:R-:W-:-:S04]  /*1490*/  UIMAD.WIDE.U32 UR6, UR4, UR10, URZ ;  /* 0x0000000a040672a5 */ /* 0x000fc8000f8e003f */
[----:B------:R-:W-:-:S12]  /*14a0*/  @UP0 USHF.R.U32.HI UR4, URZ, UR11, UR7 ;  /* 0x0000000b3f040299 */ /* 0x000fd80008011607 */
.L_x_790:
[----:B------:R-:W-:-:S04]  /*14b0*/  UIMAD UR4, UR4, UR5, URZ ;  /* 0x00000005040472a4 */ /* 0x000fc8000f8e023f */
[----:B------:R-:W-:-:S04]  /*14c0*/  UISETP.LT.AND UP0, UPT, UR9, UR4, UPT ;  /* 0x000000040900728c */ /* 0x000fc8000bf01270 */
[----:B------:R-:W-:-:S12]  /*14d0*/  USEL UR9, UR9, UR4, !UP0 ;  /* 0x0000000409097287 */ /* 0x000fd8000c000000 */
.L_x_788:
[----:B------:R-:W-:Y:S01]  /*14e0*/  USHF.R.S32.HI UR4, URZ, 0x1f, UR9 ;  /* 0x0000001f3f047899 */ /* 0x000fe20008011409 */
[----:B------:R-:W-:Y:S02]  /*14f0*/  PLOP3.LUT P0, PT, PT, PT, PT, 0x80, 0x0 ;  /* 0x000000000000781c */ /* 0x000fe40003f0f070 */
[----:B------:R-:W-:Y:S02]  /*1500*/  CS2R R24, SRZ ;  /* 0x0000000000187805 */ /* 0x000fe4000001ff00 */
[----:B------:R-:W-:Y:S01]  /*1510*/  CS2R R34, SRZ ;  /* 0x0000000000227805 */ /* 0x000fe2000001ff00 */
[----:B------:R-:W-:Y:S01]  /*1520*/  ULEA.HI UR4, UR4, UR9, URZ, 0x7 ;  /* 0x0000000904047291 */ /* 0x000fe2000f8f383f */
[----:B------:R-:W-:Y:S01]  /*1530*/  IMAD.MOV.U32 R118, RZ, RZ, RZ ;  /* 0x000000ffff767224 */ /* 0x000fe200078e00ff */
[----:B------:R-:W-:Y:S01]  /*1540*/  CS2R R32, SRZ ;  /* 0x0000000000207805 */ /* 0x000fe2000001ff00 */
[----:B------:R-:W-:Y:S01]  /*1550*/  IMAD.MOV.U32 R21, RZ, RZ, RZ ;  /* 0x000000ffff157224 */ /* 0x000fe200078e00ff */
[----:B------:R-:W-:Y:S01]  /*1560*/  USHF.R.S32.HI UR4, URZ, 0x7, UR4 ;  /* 0x000000073f047899 */ /* 0x000fe20008011404 */
[----:B------:R-:W-:Y:S01]  /*1570*/  IMAD.MOV.U32 R114, RZ, RZ, RZ ;  /* 0x000000ffff727224 */ /* 0x000fe200078e00ff */
[----:B------:R-:W-:Y:S01]  /*1580*/  CS2R R14, SRZ ;  /* 0x00000000000e7805 */ /* 0x000fe2000001ff00 */
[----:B------:R-:W-:Y:S01]  /*1590*/  IMAD.MOV.U32 R29, RZ, RZ, RZ ;  /* 0x000000ffff1d7224 */ /* 0x000fe200078e00ff */
[----:B------:R-:W-:Y:S01]  /*15a0*/  UISETP.LT.AND UP0, UPT, URZ, UR4, UPT ;  /* 0x000000043f00728c */ /* 0x000fe2000bf01270 */
[----:B------:R-:W-:Y:S01]  /*15b0*/  IMAD.MOV.U32 R110, RZ, RZ, RZ ;  /* 0x000000ffff6e7224 */ /* 0x000fe200078e00ff */
[----:B------:R-:W-:Y:S01]  /*15c0*/  CS2R R12, SRZ ;  /* 0x00000000000c7805 */ /* 0x000fe2000001ff00 */
[----:B------:R-:W-:Y:S01]  /*15d0*/  IMAD.MOV.U32 R37, RZ, RZ, RZ ;  /* 0x000000ffff257224 */ /* 0x000fe200078e00ff */
[----:B------:R-:W-:Y:S01]  /*15e0*/  USEL UR43, URZ, UR4, !UP0 ;  /* 0x000000043f2b7287 */ /* 0x000fe2000c000000 */
[----:B------:R-:W-:Y:S01]  /*15f0*/  IMAD.MOV.U32 R106, RZ, RZ, RZ ;  /* 0x000000ffff6a7224 */ /* 0x000fe200078e00ff */
[----:B------:R-:W-:Y:S01]  /*1600*/  CS2R R102, SRZ ;  /* 0x0000000000667805 */ /* 0x000fe2000001ff00 */
[----:B------:R-:W-:Y:S01]  /*1610*/  IMAD.MOV.U32 R41, RZ, RZ, RZ ;  /* 0x000000ffff297224 */ /* 0x000fe200078e00ff */
[----:B------:R-:W-:-:S02]  /*1620*/  CS2R R100, SRZ ;  /* 0x0000000000647805 */ /* 0x000fc4000001ff00 */
[----:B------:R-:W-:Y:S02]  /*1630*/  CS2R R98, SRZ ;  /* 0x0000000000627805 */ /* 0x000fe4000001ff00 */
[----:B------:R-:W-:Y:S02]  /*1640*/  ISETP.GT.AND P1, PT, R88, UR43, PT ;  /* 0x0000002b58007c0c */ /* 0x000fe4000bf24270 */
[----:B------:R-:W-:Y:S02]  /*1650*/  CS2R R96, SRZ ;  /* 0x0000000000607805 */ /* 0x000fe4000001ff00 */
[----:B------:R-:W-:Y:S02]  /*1660*/  CS2R R94, SRZ ;  /* 0x00000000005e7805 */ /* 0x000fe4000001ff00 */
[----:B------:R-:W-:Y:S02]  /*1670*/  CS2R R92, SRZ ;  /* 0x00000000005c7805 */ /* 0x000fe4000001ff00 */
[----:B------:R-:W-:Y:S01]  /*1680*/  CS2R R90, SRZ ;  /* 0x00000000005a7805 */ /* 0x000fe2000001ff00 */
[----:B------:R-:W-:-:S02]  /*1690*/  IMAD.MOV.U32 R89, RZ, RZ, RZ ;  /* 0x000000ffff597224 */ /* 0x000fc400078e00ff */
[----:B------:R-:W-:Y:S02]  /*16a0*/  IMAD.MOV.U32 R26, RZ, RZ, RZ ;  /* 0x000000ffff1a7224 */ /* 0x000fe400078e00ff */
[----:B------:R-:W-:Y:S05]  /*16b0*/  @!P1 BRA `(.L_x_791) ;  /* 0x000000b400ac9947 */ /* 0x000fea0003800000 */
[----:B------:R-:W0:Y:S01]  /*16c0*/  SHFL.IDX PT, R0, R154, RZ, 0x1f ;  /* 0x00001fff9a007589 */ /* 0x000e2200000e0000 */
[----:B------:R-:W1:Y:S01]  /*16d0*/  S2UR UR6, SR_CgaCtaId ;  /* 0x00000000000679c3 */ /* 0x000e620000008800 */
[----:B------:R-:W-:Y:S01]  /*16e0*/  UMOV UR45, 0x400 ;  /* 0x00000400002d7882 */ /* 0x000fe20000000000 */
[----:B0-----:R-:W-:Y:S01]  /*16f0*/  R2UR UR44, R0 ;  /* 0x00000000002c72ca */ /* 0x001fe200000e0000 */
[----:B-1----:R-:W-:-:S12]  /*1700*/  ULEA UR45, UR6, UR45, 0x18 ;  /* 0x0000002d062d7291 */ /* 0x002fd8000f8ec03f */
[----:B------:R-:W-:Y:S02]  /*1710*/  UIMAD.WIDE UR4, UR44, 0x55555556, URZ ;  /* 0x555555562c0478a5 */ /* 0x000fe4000f8e023f */
[----:B------:R-:W-:Y:S02]  /*1720*/  UIADD3 UR4, UR45, 0x8400, URZ ;  /* 0x000084002d047890 */ /* 0x000fe4000fffe03f */
[----:B------:R-:W-:Y:S02]  /*1730*/  ULEA.HI UR5, UR5, UR5, URZ, 0x1 ;  /* 0x0000000505057291 */ /* 0x000fe4000f8f083f */
[----:B------:R-:W-:Y:S02]  /*1740*/  ULOP3.LUT UP0, URZ, UR4, 0x3ff, URZ, 0xc0, !UPT ;  /* 0x000003ff043f7892 */ /* 0x000fe4000f80c03f */
[----:B------:R-:W-:-:S04]  /*1750*/  UIMAD UR5, UR5, -0x3, UR44 ;  /* 0xfffffffd050578a4 */ /* 0x000fc8000f8e022c */
[----:B------:R-:W-:Y:S01]  /*1760*/  PLOP3.LUT P0, PT, PT, PT, UP0, 0x80, 0x0 ;  /* 0x000000000000781c */ /* 0x000fe20003f0f008 */
[----:B------:R-:W-:-:S04]  /*1770*/  ULEA UR5, UR5, UR4, 0xd ;  /* 0x0000000405057291 */ /* 0x000fc8000f8e683f */
[----:B------:R-:W-:-:S04]  /*1780*/  USHF.R.U32.HI UR5, URZ, 0x4, UR5 ;  /* 0x000000043f057899 */ /* 0x000fc80008011605 */
[----:B------:R-:W-:-:S04]  /*1790*/  ULOP3.LUT UR51, UR5, 0x3fff, URZ, 0xc0, !UPT ;  /* 0x00003fff05337892 */ /* 0x000fc8000f8ec03f */
[----:B------:R-:W-:Y:S08]  /*17a0*/  @!P0 BRA `(.L_x_792) ;  /* 0x0000000000408947 */ /* 0x000ff00003800000 */
        /* <DEDUP_REMOVED lines=16> */
.L_x_792:
[----:B------:R-:W-:Y:S01]  /*18b0*/  ULEA.HI UR4, UR46, UR46, URZ, 0x1 ;  /* 0x0000002e2e047291 */ /* 0x000fe2000f8f083f */
[----:B------:R-:W-:-:S03]  /*18c0*/  IMAD.U32 R2, RZ, RZ, UR47 ;  /* 0x0000002fff027e24 */ /* 0x000fc6000f8e00ff */
[----:B------:R-:W-:Y:S02]  /*18d0*/  ULOP3.LUT UR4, UR4, 0xfffffffe, URZ, 0xc0, !UPT ;  /* 0xfffffffe04047892 */ /* 0x000fe4000f8ec03f */
[----:B------:R-:W-:Y:S02]  /*18e0*/  ISETP.NE.AND P0, PT, R2, 0x3, PT ;  /* 0x000000030200780c */ /* 0x000fe40003f05270 */
[----:B------:R-:W-:-:S06]  /*18f0*/  UIADD3 UR4, UR46, -UR4, URZ ;  /* 0x800000042e047290 */ /* 0x000fcc000fffe03f */
[----:B------:R-:W-:-:S05]  /*1900*/  IMAD.U32 R0, RZ, RZ, UR4 ;  /* 0x00000004ff007e24 */ /* 0x000fca000f8e00ff */
[----:B------:R-:W-:-:S04]  /*1910*/  SHF.L.U32 R0, R0, 0x1f, RZ ;  /* 0x0000001f00007819 */ /* 0x000fc800000006ff */
[----:B------:R-:W0:Y:S02]  /*1920*/  SYNCS.PHASECHK.TRANS64.TRYWAIT P1, [UR45+0x16800], R0 ;  /* 0x01680000ff0075a7 */ /* 0x000e24000802016d */
[----:B0-----:R-:W-:Y:S05]  /*1930*/  @!P1 BRA `(.L_x_793) ;  /* 0x0000010800649947 */ /* 0x001fea0003800000 */
.L_x_965:
[----:B------:R-:W-:Y:S05]  /*1940*/  @!P0 BRA `(.L_x_794) ;  /* 0x0000000000048947 */ /* 0x000fea0003800000 */
[----:B------:R-:W-:Y:S01]  /*1950*/  BPT.TRAP 0x1 ;  /* 0x000000040000795c */ /* 0x000fe20000300000 */
.L_x_794:
[----:B------:R-:W-:Y:S02]  /*1960*/  IMAD.U32 R5, RZ, RZ, UR37 ;  /* 0x00000025ff057e24 */ /* 0x000fe4000f8e00ff */
[----:B0-----:R-:W-:-:S03]  /*1970*/  IMAD.U32 R0, RZ, RZ, UR36 ;  /* 0x00000024ff007e24 */ /* 0x001fc6000f8e00ff */
[----:B------:R-:W-:Y:S02]  /*1980*/  LEA R5, R5, UR45, 0x3 ;  /* 0x0000002d05057c11 */ /* 0x000fe4000f8e18ff */
[----:B------:R-:W-:-:S04]  /*1990*/  SHF.L.U32 R0, R0, 0x1f, RZ ;  /* 0x0000001f00007819 */ /* 0x000fc800000006ff */
[----:B------:R0:W1:Y:S01]  /*19a0*/  SYNCS.PHASECHK.TRANS64.TRYWAIT P2, [R5+URZ+0x16830], R0 ;  /* 0x01683000050075a7 */ /* 0x000062000804017f */
[----:B------:R-:W-:Y:S05]  /*19b0*/  @!P0 BRA `(.L_x_795) ;  /* 0x0000000000048947 */ /* 0x000fea0003800000 */
[----:B------:R-:W-:Y:S01]  /*19c0*/  BPT.TRAP 0x1 ;  /* 0x000000040000795c */ /* 0x000fe20000300000 */
.L_x_795:
[----:B------:R-:W2:Y:S02]  /*19d0*/  S2R R2, SR_TID.X ;  /* 0x0000000000027919 */ /* 0x000ea40000002100 */
[----:B--2---:R-:W-:Y:S01]  /*19e0*/  LOP3.LUT P1, RZ, R2, 0x7f, RZ, 0xc0, !PT ;  /* 0x0000007f02ff7812 */ /* 0x004fe2000782c0ff */
[----:B-1----:R-:W-:-:S12]  /*19f0*/  @P2 BRA `(.L_x_796) ;  /* 0x0000000000082947 */ /* 0x002fd80003800000 */
[----:B------:R-:W1:Y:S02]  /*1a00*/  SYNCS.PHASECHK.TRANS64.TRYWAIT P2, [R5+URZ+0x16830], R0 ;  /* 0x01683000050075a7 */ /* 0x000e64000804017f */
[----:B-1----:R-:W-:Y:S05]  /*1a10*/  @!P2 BRA `(.L_x_797) ;  /* 0x000001080044a947 */ /* 0x002fea0003800000 */
.L_x_796:
[----:B------:R-:W-:Y:S05]  /*1a20*/  WARPSYNC.ALL ;  /* 0x0000000000007948 */ /* 0x000fea0003800000 */
[----:B------:R-:W-:Y:S01]  /*1a30*/  UIADD3 UR4, UR45, 0xe400, URZ ;  /* 0x0000e4002d047890 */ /* 0x000fe2000fffe03f */
[----:B------:R-:W-:Y:S01]  /*1a40*/  WARPGROUP.ARRIVE ;  /* 0x00000000000079c5 */ /* 0x000fe20000000000 */
[----:B------:R-:W-:Y:S01]  /*1a50*/  ULOP3.LUT UR16, UR51, 0x10000, URZ, 0xfc, !UPT ;  /* 0x0001000033107892 */ /* 0x000fe2000f8efc3f */
[----:B01----:R-:W-:Y:S01]  /*1a60*/  VIADD R0, R17, UR39 ;  /* 0x0000002711007c36 */ /* 0x003fe20008000000 */
[----:B------:R-:W-:Y:S01]  /*1a70*/  USHF.R.U32.HI UR4, URZ, 0x4, UR4 ;  /* 0x000000043f047899 */ /* 0x000fe20008011604 */
[----:B------:R-:W0:Y:S01]  /*1a80*/  LDC R6, c[0x0][0x2f0] ;  /* 0x0000bc00ff067b82 */ /* 0x000e220000000800 */
[----:B------:R-:W-:Y:S01]  /*1a90*/  UMOV UR17, 0x40000040 ;  /* 0x4000004000117882 */ /* 0x000fe20000000000 */
[----:B------:R-:W-:Y:S01]  /*1aa0*/  UMOV UR19, 0x40000040 ;  /* 0x4000004000137882 */ /* 0x000fe20000000000 */
[----:B------:R-:W-:Y:S01]  /*1ab0*/  ULOP3.LUT UR4, UR4, 0x3fff, URZ, 0xc0, !UPT ;  /* 0x00003fff04047892 */ /* 0x000fe2000f8ec03f */
[----:B------:R-:W-:Y:S01]  /*1ac0*/  IMAD.MOV.U32 R2, RZ, RZ, R0 ;  /* 0x000000ffff027224 */ /* 0x000fe200078e0000 */
[----:B------:R-:W-:Y:S01]  /*1ad0*/  UMOV UR5, 0x40000040 ;  /* 0x4000004000057882 */ /* 0x000fe20000000000 */
[----:B------:R-:W-:Y:S01]  /*1ae0*/  UMOV UR7, 0x40000040 ;  /* 0x4000004000077882 */ /* 0x000fe20000000000 */
[----:B------:R-:W-:Y:S01]  /*1af0*/  ULOP3.LUT UR20, UR4, 0x10000, URZ, 0xfc, !UPT ;  /* 0x0001000004147892 */ /* 0x000fe2000f8efc3f */
[----:B------:R-:W1:Y:S01]  /*1b00*/  LDC R7, c[0x0][0x288] ;  /* 0x0000a200ff077b82 */ /* 0x000e620000000800 */
[----:B------:R-:W-:Y:S01]  /*1b10*/  UIADD3 UR4, UR16, 0x2, URZ ;  /* 0x0000000210047890 */ /* 0x000fe2000fffe03f */
[----:B------:R-:W-:Y:S01]  /*1b20*/  IMAD.MOV.U32 R3, RZ, RZ, -0x80 ;  /* 0xffffff80ff037424 */ /* 0x000fe200078e00ff */
[----:B------:R-:W-:-:S02]  /*1b30*/  ULEA UR18, UR37, UR20, 0xa ;  /* 0x0000001425127291 */ /* 0x000fc4000f8e503f */
[----:B------:R-:W-:Y:S01]  /*1b40*/  UIADD3 UR8, UR16, 0x4, URZ ;  /* 0x0000000410087890 */ /* 0x000fe2000fffe03f */
[----:B------:R-:W-:Y:S01]  /*1b50*/  IMAD R9, R88, R3, 0x80 ;  /* 0x0000008058097424 */ /* 0x000fe200078e0203 */
[----:B------:R-:W-:Y:S02]  /*1b60*/  UIADD3 UR6, UR18, 0x2, URZ ;  /* 0x0000000212067890 */ /* 0x000fe4000fffe03f */
[----:B------:R-:W-:Y:S01]  /*1b70*/  UIADD3 UR10, UR18, 0x4, URZ ;  /* 0x00000004120a7890 */ /* 0x000fe2000fffe03f */
[----:B------:R-:W-:Y:S01]  /*1b80*/  VIADD R3, R9, 0x1 ;  /* 0x0000000109037836 */ /* 0x000fe20000000000 */
[----:B------:R-:W-:Y:S01]  /*1b90*/  UMOV UR9, 0x40000040 ;  /* 0x4000004000097882 */ /* 0x000fe20000000000 */
[----:B------:R-:W-:Y:S01]  /*1ba0*/  HGMMA.64x128x16.F32.BF16 R24, gdesc[UR16], RZ, !UPT, gsb0 ;  /* 0x01e00000101879f0 */ /* 0x000fe2000c0018ff */
[----:B------:R-:W-:Y:S01]  /*1bb0*/  UMOV UR11, 0x40000040 ;  /* 0x40000040000b7882 */ /* 0x000fe20000000000 */
[----:B------:R-:W-:Y:S01]  /*1bc0*/  UIADD3 UR12, UR16, 0x6, URZ ;  /* 0x00000006100c7890 */ /* 0x000fe2000fffe03f */
[----:B------:R-:W-:Y:S01]  /*1bd0*/  IMAD R3, R16, -0x2, R3 ;  /* 0xfffffffe10037824 */ /* 0x000fe200078e0203 */
[----:B------:R-:W-:Y:S01]  /*1be0*/  UIADD3 UR14, UR18, 0x6, URZ ;  /* 0x00000006120e7890 */ /* 0x000fe2000fffe03f */
[----:B------:R-:W-:Y:S01]  /*1bf0*/  UMOV UR13, 0x40000040 ;  /* 0x40000040000d7882 */ /* 0x000fe20000000000 */
[----:B------:R-:W-:Y:S01]  /*1c00*/  UMOV UR15, 0x40000040 ;  /* 0x40000040000f7882 */ /* 0x000fe20000000000 */
[----:B------:R-:W-:Y:S01]  /*1c10*/  ULDC UR22, c[0x0][0x9dc] ;  /* 0x0002770000167ab9 */ /* 0x000fe20000000800 */
[----:B------:R-:W-:-:S02]  /*1c20*/  WARPGROUP.DEPBAR.LE gsb0, 0x0 ;  /* 0x00008000000079c5 */ /* 0x000fc40000010000 */
[----:B------:R-:W-:-:S06]  /*1c30*/  WARPGROUP.ARRIVE ;  /* 0x00000000000079c5 */ /* 0x000fcc0000000000 */
[----:B------:R-:W-:Y:S01]  /*1c40*/  HGMMA.64x128x16.F32.BF16 R24, gdesc[UR4], R24, gsb0 ;  /* 0x01e00000041879f0 */ /* 0x000fe20008001818 */
[----:B------:R-:W-:Y:S02]  /*1c50*/  ULDC UR6, c[0x0][0x448] ;  /* 0x0001120000067ab9 */ /* 0x000fe40000000800 */
[----:B------:R-:W-:-:S06]  /*1c60*/  UISETP.NE.AND UP0, UPT, UR6, 0x1, UPT ;  /* 0x000000010600788c */ /* 0x000fcc000bf05270 */
[----:B------:R-:W-:Y:S02]  /*1c70*/  PLOP3.LUT P2, PT, PT, PT, UP0, 0x80, 0x0 ;  /* 0x000000000000781c */ /* 0x000fe40003f4f008 */
[----:B------:R-:W-:-:S03]  /*1c80*/  PLOP3.LUT P3, PT, PT, PT, UP0, 0x80, 0x0 ;  /* 0x000000000000781c */ /* 0x000fc60003f6f008 */
[----:B------:R-:W-:-:S08]  /*1c90*/  @UP0 ULDC UR6, c[0x0][0x44c] ;  /* 0x0001130000060ab9 */ /* 0x000fd00000000800 */
[----:B------:R-:W-:Y:S01]  /*1ca0*/  @P2 IMAD.HI.U32 R4, R0, UR6, RZ ;  /* 0x0000000600042c27 */ /* 0x000fe2000f8e00ff */
[----:B------:R-:W-:-:S03]  /*1cb0*/  @UP0 ULDC UR6, c[0x0][0x450] ;  /* 0x0001140000060ab9 */ /* 0x000fc60000000800 */
[----:B------:R-:W-:Y:S01]  /*1cc0*/  @!P1 VIADD R0, R5, 0x16840 ;  /* 0x0001684005009836 */ /* 0x000fe20000000000 */
[----:B------:R-:W-:Y:S01]  /*1cd0*/  @P3 SHF.R.U32.HI R2, RZ, UR6, R4 ;  /* 0x00000006ff023c19 */ /* 0x000fe20008011604 */
[----:B------:R-:W-:Y:S01]  /*1ce0*/  ULDC.64 UR6, c[0x0][0x9e0] ;  /* 0x0002780000067ab9 */ /* 0x000fe20000000a00 */
[----:B------:R-:W-:Y:S01]  /*1cf0*/  LEA R5, R88, 0xffffff80, 0x7 ;  /* 0xffffff8058057811 */ /* 0x000fe200078e38ff */
[----:B------:R-:W-:Y:S01]  /*1d00*/  UISETP.GE.AND UP1, UPT, UR7, 0x1, UPT ;  /* 0x000000010700788c */ /* 0x000fe2000bf26270 */
[----:B------:R-:W-:Y:S01]  /*1d10*/  @!P1 PRMT R0, RZ, 0x654, R0 ;  /* 0x00000654ff009816 */ /* 0x000fe20000000000 */
[----:B------:R-:W2:Y:S04]  /*1d20*/  SHFL.IDX PT, R13, R2, RZ, 0x1c1f ;  /* 0x001c1fff020d7589 */ /* 0x000ea800000e0000 */
[----:B------:R-:W-:Y:S01]  /*1d30*/  PLOP3.LUT P2, PT, PT, PT, UP1, 0x40, 0x0 ;  /* 0x000000000000781c */ /* 0x000fe20003f4e818 */
[----:B------:R-:W-:-:S02]  /*1d40*/  WARPGROUP.DEPBAR.LE gsb0, 0x0 ;  /* 0x00008000000079c5 */ /* 0x000fc40000010000 */
[----:B------:R-:W-:-:S06]  /*1d50*/  WARPGROUP.ARRIVE ;  /* 0x00000000000079c5 */ /* 0x000fcc0000000000 */
[----:B------:R-:W-:Y:S01]  /*1d60*/  HGMMA.64x128x16.F32.BF16 R24, gdesc[UR8], R24, gsb0 ;  /* 0x01e00000081879f0 */ /* 0x000fe20008001818 */
[----:B------:R-:W-:Y:S02]  /*1d70*/  ULOP3.LUT UR10, URZ, UR22, URZ, 0x33, !UPT ;  /* 0x000000163f0a7292 */ /* 0x000fe4000f8e333f */
[----:B------:R-:W-:Y:S02]  /*1d80*/  WARPGROUP.DEPBAR.LE gsb0, 0x0 ;  /* 0x00008000000079c5 */ /* 0x000fe40000010000 */
[----:B------:R-:W-:-:S07]  /*1d90*/  WARPGROUP.ARRIVE ;  /* 0x00000000000079c5 */ /* 0x000fce0000000000 */
[----:B------:R-:W-:Y:S03]  /*1da0*/  HGMMA.64x128x16.F32.BF16 R24, gdesc[UR12], R24, gsb0 ;  /* 0x01e000000c1879f0 */ /* 0x000fe60008001818 */
[----:B------:R-:W-:Y:S02]  /*1db0*/  WARPGROUP.DEPBAR.LE gsb0, 0x0 ;  /* 0x00008000000079c5 */ /* 0x000fe40000010000 */
[----:B------:R0:W-:Y:S02]  /*1dc0*/  @!P1 SYNCS.ARRIVE.TRANS64.RED.A1T0 RZ, [R0+URZ], RZ ;  /* 0x000000ff00ff99a7 */ /* 0x0001e4000810043f */
[C---:B0-----:R-:W-:Y:S02]  /*1dd0*/  IMAD R0, R6.reuse, UR41, R3 ;  /* 0x0000002906007c24 */ /* 0x041fe4000f8e0203 */
[----:B------:R-:W-:Y:S02]  /*1de0*/  IMAD R3, R6, UR41, R9 ;  /* 0x0000002906037c24 */ /* 0x000fe4000f8e0209 */
[----:B-1----:R-:W-:-:S02]  /*1df0*/  IMAD.IADD R0, R0, 0x1, -R7 ;  /* 0x0000000100007824 */ /* 0x002fc400078e0a07 */
[----:B------:R-:W-:Y:S02]  /*1e00*/  IMAD R10, R16, -0x2, R3 ;  /* 0xfffffffe100a7824 */ /* 0x000fe400078e0203 */
[C---:B------:R-:W-:Y:S02]  /*1e10*/  VIADD R11, R0.reuse, UR6 ;  /* 0x00000006000b7c36 */ /* 0x040fe40008000000 */
[----:B------:R-:W-:-:S03]  /*1e20*/  VIADD R12, R0, UR10 ;  /* 0x0000000a000c7c36 */ /* 0x000fc60008000000 */
[----:B--2---:R-:W-:Y:S01]  /*1e30*/  VIADDMNMX R0, R13, R11, R10, PT ;  /* 0x0000000b0d007246 */ /* 0x004fe2000380010a */
[----:B------:R-:W-:Y:S01]  /*1e40*/  IMAD.IADD R4, R12, 0x1, R13 ;  /* 0x000000010c047824 */ /* 0x000fe200078e020d */
[----:B------:R-:W-:Y:S06]  /*1e50*/  @P2 BRA `(.L_x_798) ;  /* 0x00000000005c2947 */ /* 0x000fec0003800000 */
[----:B------:R-:W-:Y:S01]  /*1e60*/  IMAD R8, R6, UR41, R13 ;  /* 0x0000002906087c24 */ /* 0x000fe2000f8e020d */
[----:B------:R-:W-:Y:S03]  /*1e70*/  BSSY B0, `(.L_x_799) ;  /* 0x0000011000007945 */ /* 0x000fe60003800000 */
[----:B------:R-:W-:-:S05]  /*1e80*/  IMAD.IADD R8, R8, 0x1, -R7 ;  /* 0x0000000108087824 */ /* 0x000fca00078e0a07 */
[----:B------:R-:W-:-:S13]  /*1e90*/  ISETP.GT.AND P2, PT, R8, -0x1, PT ;  /* 0xffffffff0800780c */ /* 0x000fda0003f44270 */
[----:B------:R-:W-:Y:S05]  /*1ea0*/  @P2 BRA `(.L_x_800) ;  /* 0x0000000000202947 */ /* 0x000fea0003800000 */
[----:B------:R-:W-:Y:S01]  /*1eb0*/  UISETP.NE.AND UP2, UPT, UR7, 0x1, UPT ;  /* 0x000000010700788c */ /* 0x000fe2000bf45270 */
[----:B------:R-:W-:-:S05]  /*1ec0*/  LOP3.LUT R8, RZ, R8, RZ, 0x33, !PT ;  /* 0x00000008ff087212 */ /* 0x000fca00078e33ff */
[----:B------:R-:W-:-:S05]  /*1ed0*/  PLOP3.LUT P2, PT, PT, PT, UP2, 0x80, 0x0 ;  /* 0x000000000000781c */ /* 0x000fca0003f4f028 */
[----:B------:R-:W-:-:S08]  /*1ee0*/  @UP2 ULDC.64 UR10, c[0x0][0x9e8] ;  /* 0x00027a00000a2ab9 */ /* 0x000fd00000000a00 */
[----:B------:R-:W-:-:S05]  /*1ef0*/  @P2 IMAD.HI.U32 R3, R8, UR10, RZ ;  /* 0x0000000a08032c27 */ /* 0x000fca000f8e00ff */
[----:B------:R-:W-:-:S04]  /*1f00*/  @P2 SHF.R.U32.HI R8, RZ, UR11, R3 ;  /* 0x0000000bff082c19 */ /* 0x000fc80008011603 */
[----:B------:R-:W-:Y:S01]  /*1f10*/  LOP3.LUT R8, RZ, R8, RZ, 0x33, !PT ;  /* 0x00000008ff087212 */ /* 0x000fe200078e33ff */
[----:B------:R-:W-:Y:S06]  /*1f20*/  BRA `(.L_x_801) ;  /* 0x0000000000147947 */ /* 0x000fec0003800000 */
.L_x_800:
[----:B------:R-:W-:-:S06]  /*1f30*/  UISETP.NE.AND UP2, UPT, UR7, 0x1, UPT ;  /* 0x000000010700788c */ /* 0x000fcc000bf45270 */
[----:B------:R-:W-:-:S05]  /*1f40*/  PLOP3.LUT P2, PT, PT, PT, UP2, 0x80, 0x0 ;  /* 0x000000000000781c */ /* 0x000fca0003f4f028 */
[----:B------:R-:W-:-:S08]  /*1f50*/  @UP2 ULDC.64 UR10, c[0x0][0x9e8] ;  /* 0x00027a00000a2ab9 */ /* 0x000fd00000000a00 */
[----:B------:R-:W-:-:S05]  /*1f60*/  @P2 IMAD.HI.U32 R3, R8, UR10, RZ ;  /* 0x0000000a08032c27 */ /* 0x000fca000f8e00ff */
[----:B------:R-:W-:-:S07]  /*1f70*/  @P2 SHF.R.U32.HI R8, RZ, UR11, R3 ;  /* 0x0000000bff082c19 */ /* 0x000fce0008011603 */
.L_x_801:
[----:B------:R-:W-:Y:S05]  /*1f80*/  BSYNC B0 ;  /* 0x0000000000007941 */ /* 0x000fea0003800000 */
.L_x_799:
[----:B------:R-:W-:-:S04]  /*1f90*/  IMAD R3, R8, UR7, -R5 ;  /* 0x0000000708037c24 */ /* 0x000fc8000f8e0a05 */
[----:B------:R-:W-:-:S05]  /*1fa0*/  IMAD R3, R16, -0x2, R3 ;  /* 0xfffffffe10037824 */ /* 0x000fca00078e0203 */
[----:B------:R-:W-:Y:S02]  /*1fb0*/  VIMNMX R4, R4, R3, !PT ;  /* 0x0000000304047248 */ /* 0x000fe40007fe0100 */
[----:B------:R-:W-:-:S07]  /*1fc0*/  VIADDMNMX R0, R3, UR7, R0, PT ;  /* 0x0000000703007c46 */ /* 0x000fce000b800100 */
.L_x_798:
[C---:B------:R-:W-:Y:S02]  /*1fd0*/  ISETP.GE.AND P4, PT, R9.reuse, 0x9, PT ;  /* 0x000000090900780c */ /* 0x040fe40003f86270 */
[C---:B------:R-:W-:Y:S02]  /*1fe0*/  ISETP.GE.AND P2, PT, R9.reuse, 0x2, PT ;  /* 0x000000020900780c */ /* 0x040fe40003f46270 */
[----:B------:R-:W-:Y:S02]  /*1ff0*/  ISETP.GE.AND P5, PT, R9, 0xa, PT ;  /* 0x0000000a0900780c */ /* 0x000fe40003fa6270 */
[----:B------:R-:W-:Y:S02]  /*2000*/  LOP3.LUT R23, R23, 0xfffffffd, RZ, 0xc0, !PT ;  /* 0xfffffffd17177812 */ /* 0x000fe400078ec0ff */
[----:B------:R-:W-:-:S04]  /*2010*/  ISETP.GT.AND P3, PT, R4, 0x1, !P2 ;  /* 0x000000010400780c */ /* 0x000fc80005764270 */
[----:B------:R-:W-:Y:S02]  /*2020*/  ISETP.LT.OR P3, PT, R0, 0x2, P3 ;  /* 0x000000020000780c */ /* 0x000fe40001f61670 */
[----:B------:R-:W-:Y:S02]  /*2030*/  @P4 LOP3.LUT R23, R23, 0x2, RZ, 0xfc, !PT ;  /* 0x0000000217174812 */ /* 0x000fe400078efcff */
[----:B------:R-:W-:Y:S02]  /*2040*/  FSEL R25, R25, -INF , !P3 ;  /* 0xff80000019197808 */ /* 0x000fe40005800000 */
[----:B------:R-:W-:Y:S02]  /*2050*/  LOP3.LUT R23, R23, 0xfffffffb, RZ, 0xc0, !PT ;  /* 0xfffffffb17177812 */ /* 0x000fe400078ec0ff */
[----:B------:R-:W-:Y:S02]  /*2060*/  ISETP.GT.AND P4, PT, R4, 0x8, !P4 ;  /* 0x000000080400780c */ /* 0x000fe40006784270 */
[----:B------:R-:W-:-:S02]  /*2070*/  @P5 LOP3.LUT R23, R23, 0x4, RZ, 0xfc, !PT ;  /* 0x0000000417175812 */ /* 0x000fc400078efcff */
[----:B------:R-:W-:Y:S02]  /*2080*/  ISETP.GT.AND P3, PT, R4, 0x9, !P5 ;  /* 0x000000090400780c */ /* 0x000fe40006f64270 */
[C---:B------:R-:W-:Y:S02]  /*2090*/  ISETP.GE.AND P5, PT, R9.reuse, 0x11, PT ;  /* 0x000000110900780c */ /* 0x040fe40003fa6270 */
[C---:B------:R-:W-:Y:S02]  /*20a0*/  ISETP.LT.OR P4, PT, R0.reuse, 0x9, P4 ;  /* 0x000000090000780c */ /* 0x040fe40002781670 */
[----:B------:R-:W-:Y:S02]  /*20b0*/  ISETP.LT.OR P3, PT, R0, 0xa, P3 ;  /* 0x0000000a0000780c */ /* 0x000fe40001f61670 */
[----:B------:R-:W-:Y:S02]  /*20c0*/  FSEL R28, R28, -INF , !P4 ;  /* 0xff8000001c1c7808 */ /* 0x000fe40006000000 */
[----:B------:R-:W-:-:S02]  /*20d0*/  ISETP.GE.AND P4, PT, R9, 0x12, PT ;  /* 0x000000120900780c */ /* 0x000fc40003f86270 */
[----:B------:R-:W-:Y:S02]  /*20e0*/  LOP3.LUT R23, R23, 0xfffffff7, RZ, 0xc0, !PT ;  /* 0xfffffff717177812 */ /* 0x000fe400078ec0ff */
[----:B------:R-:W-:Y:S02]  /*20f0*/  FSEL R29, R29, -INF , !P3 ;  /* 0xff8000001d1d7808 */ /* 0x000fe40005800000 */
[----:B------:R-:W-:Y:S02]  /*2100*/  ISETP.GT.AND P3, PT, R4, 0x10, !P5 ;  /* 0x000000100400780c */ /* 0x000fe40006f64270 */
[----:B------:R-:W-:Y:S02]  /*2110*/  @P5 LOP3.LUT R23, R23, 0x8, RZ, 0xfc, !PT ;  /* 0x0000000817175812 */ /* 0x000fe400078efcff */
[----:B------:R-:W-:Y:S02]  /*2120*/  ISETP.LT.OR P3, PT, R0, 0x11, P3 ;  /* 0x000000110000780c */ /* 0x000fe40001f61670 */
[----:B------:R-:W-:-:S02]  /*2130*/  LOP3.LUT R23, R23, 0xfdffffff, RZ, 0xc0, !PT ;  /* 0xfdffffff17177812 */ /* 0x000fc400078ec0ff */
[----:B------:R-:W-:Y:S02]  /*2140*/  FSEL R32, R32, -INF , !P3 ;  /* 0xff80000020207808 */ /* 0x000fe40005800000 */
[----:B------:R-:W-:Y:S02]  /*2150*/  @P4 LOP3.LUT R23, R23, 0x2000000, RZ, 0xfc, !PT ;  /* 0x0200000017174812 */ /* 0x000fe400078efcff */
[----:B------:R-:W-:Y:S02]  /*2160*/  ISETP.GT.AND P3, PT, R4, 0x11, !P4 ;  /* 0x000000110400780c */ /* 0x000fe40006764270 */
[----:B------:R-:W-:Y:S02]  /*2170*/  ISETP.GE.AND P4, PT, R9, 0x19, PT ;  /* 0x000000190900780c */ /* 0x000fe40003f86270 */
[----:B------:R-:W-:Y:S02]  /*2180*/  ISETP.LT.OR P3, PT, R0, 0x12, P3 ;  /* 0x000000120000780c */ /* 0x000fe40001f61670 */
[----:B------:R-:W-:-:S02]  /*2190*/  LOP3.LUT R23, R23, 0xfeffffff, RZ, 0xc0, !PT ;  /* 0xfeffffff17177812 */ /* 0x000fc400078ec0ff */
[----:B------:R-:W-:Y:S02]  /*21a0*/  FSEL R33, R33, -INF , !P3 ;  /* 0xff80000021217808 */ /* 0x000fe40005800000 */
[----:B------:R-:W-:-:S04]  /*21b0*/  ISETP.GT.AND P3, PT, R4, 0x18, !P4 ;  /* 0x000000180400780c */ /* 0x000fc80006764270 */
[----:B------:R-:W-:Y:S02]  /*21c0*/  ISETP.LT.OR P3, PT, R0, 0x19, P3 ;  /* 0x000000190000780c */ /* 0x000fe40001f61670 */
[----:B------:R-:W-:Y:S02]  /*21d0*/  @P4 LOP3.LUT R23, R23, 0x1000000, RZ, 0xfc, !PT ;  /* 0x0100000017174812 */ /* 0x000fe400078efcff */
[----:B------:R-:W-:Y:S02]  /*21e0*/  ISETP.GE.AND P4, PT, R9, 0x1a, PT ;  /* 0x0000001a0900780c */ /* 0x000fe40003f86270 */
[----:B------:R-:W-:Y:S02]  /*21f0*/  LOP3.LUT R23, R23, 0xff7fffff, RZ, 0xc0, !PT ;  /* 0xff7fffff17177812 */ /* 0x000fe400078ec0ff */
[----:B------:R-:W-:Y:S02]  /*2200*/  FSEL R36, R36, -INF , !P3 ;  /* 0xff80000024247808 */ /* 0x000fe40005800000 */
[----:B------:R-:W-:-:S04]  /*2210*/  ISETP.GT.AND P3, PT, R4, 0x19, !P4 ;  /* 0x000000190400780c */ /* 0x000fc80006764270 */
[----:B------:R-:W-:-:S03]  /*2220*/  ISETP.LT.OR P3, PT, R0, 0x1a, P3 ;  /* 0x0000001a0000780c */ /* 0x000fc60001f61670 */
        /* <DEDUP_REMOVED lines=110> */
[----:B------:R-:W-:Y:S02]  /*2910*/  FSEL R73, R73, -INF , !P3 ;  /* 0xff80000049497808 */ /* 0x000fe40005800000 */
[----:B------:R-:W-:Y:S02]  /*2920*/  LOP3.LUT R23, R23, 0xffffffef, RZ, 0xc0, !PT ;  /* 0xffffffef17177812 */ /* 0x000fe400078ec0ff */
[----:B------:R-:W-:-:S04]  /*2930*/  ISETP.GT.AND P3, PT, R4, 0x68, !P4 ;  /* 0x000000680400780c */ /* 0x000fc80006764270 */
[----:B------:R-:W-:-:S03]  /*2940*/  ISETP.LT.OR P3, PT, R0, 0x69, P3 ;  /* 0x000000690000780c */ /* 0x000fc60001f61670 */
[----:B------:R-:W-:Y:S02]  /*2950*/  @P4 LOP3.LUT R23, R23, 0x10, RZ, 0xfc, !PT ;  /* 0x0000001017174812 */ /* 0x000fe400078efcff */
[----:B------:R-:W-:Y:S02]  /*2960*/  ISETP.GE.AND P4, PT, R9, 0x6a, PT ;  /* 0x0000006a0900780c */ /* 0x000fe40003f86270 */
[----:B------:R-:W-:Y:S02]  /*2970*/  FSEL R76, R76, -INF , !P3 ;  /* 0xff8000004c4c7808 */ /* 0x000fe40005800000 */
[----:B------:R-:W-:Y:S02]  /*2980*/  ISETP.GT.AND P3, PT, R4, 0x69, !P4 ;  /* 0x000000690400780c */ /* 0x000fe40006764270 */
[----:B------:R-:W-:Y:S02]  /*2990*/  LOP3.LUT R23, R23, 0xfbffffff, RZ, 0xc0, !PT ;  /* 0xfbffffff17177812 */ /* 0x000fe400078ec0ff */
[----:B------:R-:W-:-:S04]  /*29a0*/  ISETP.LT.OR P3, PT, R0, 0x6a, P3 ;  /* 0x0000006a0000780c */ /* 0x000fc80001f61670 */
[----:B------:R-:W-:Y:S02]  /*29b0*/  FSEL R77, R77, -INF , !P3 ;  /* 0xff8000004d4d7808 */ /* 0x000fe40005800000 */
[----:B------:R-:W-:Y:S02]  /*29c0*/  ISETP.GE.AND P3, PT, R9, 0x71, PT ;  /* 0x000000710900780c */ /* 0x000fe40003f66270 */
[----:B------:R-:W-:Y:S02]  /*29d0*/  @P4 LOP3.LUT R23, R23, 0x4000000, RZ, 0xfc, !PT ;  /* 0x0400000017174812 */ /* 0x000fe400078efcff */
[----:B------:R-:W-:Y:S02]  /*29e0*/  ISETP.GT.AND P4, PT, R4, 0x70, !P3 ;  /* 0x000000700400780c */ /* 0x000fe40005f84270 */
[----:B------:R-:W-:Y:S02]  /*29f0*/  LOP3.LUT R23, R23, 0xfffffffe, RZ, 0xc0, !PT ;  /* 0xfffffffe17177812 */ /* 0x000fe400078ec0ff */
[----:B------:R-:W-:-:S04]  /*2a00*/  ISETP.LT.OR P4, PT, R0, 0x71, P4 ;  /* 0x000000710000780c */ /* 0x000fc80002781670 */
[----:B------:R-:W-:Y:S02]  /*2a10*/  FSEL R80, R80, -INF , !P4 ;  /* 0xff80000050507808 */ /* 0x000fe40006000000 */
[----:B------:R-:W-:-:S04]  /*2a20*/  ISETP.GE.AND P4, PT, R9, 0x72, PT ;  /* 0x000000720900780c */ /* 0x000fc80003f86270 */
[----:B------:R-:W-:-:S04]  /*2a30*/  ISETP.GT.AND P5, PT, R4, 0x71, !P4 ;  /* 0x000000710400780c */ /* 0x000fc800067a4270 */
[----:B------:R-:W-:-:S04]  /*2a40*/  ISETP.LT.OR P5, PT, R0, 0x72, P5 ;  /* 0x000000720000780c */ /* 0x000fc80002fa1670 */
[----:B------:R-:W-:Y:S02]  /*2a50*/  FSEL R81, R81, -INF , !P5 ;  /* 0xff80000051517808 */ /* 0x000fe40006800000 */
[----:B------:R-:W-:-:S04]  /*2a60*/  ISETP.GE.AND P5, PT, R9, 0x79, PT ;  /* 0x000000790900780c */ /* 0x000fc80003fa6270 */
[----:B------:R-:W-:-:S04]  /*2a70*/  ISETP.GT.AND P6, PT, R4, 0x78, !P5 ;  /* 0x000000780400780c */ /* 0x000fc80006fc4270 */
[----:B------:R-:W-:-:S04]  /*2a80*/  ISETP.LT.OR P6, PT, R0, 0x79, P6 ;  /* 0x000000790000780c */ /* 0x000fc800037c1670 */
[----:B------:R-:W-:Y:S02]  /*2a90*/  FSEL R84, R84, -INF , !P6 ;  /* 0xff80000054547808 */ /* 0x000fe40007000000 */
[----:B------:R-:W-:-:S13]  /*2aa0*/  ISETP.GE.AND P6, PT, R9, 0x1, PT ;  /* 0x000000010900780c */ /* 0x000fda0003fc6270 */
[----:B------:R-:W-:Y:S02]  /*2ab0*/  @P6 LOP3.LUT R23, R23, 0x1, RZ, 0xfc, !PT ;  /* 0x0000000117176812 */ /* 0x000fe400078efcff */
[----:B------:R-:W-:Y:S02]  /*2ac0*/  ISETP.GT.AND P6, PT, R4, RZ, !P6 ;  /* 0x000000ff0400720c */ /* 0x000fe400077c4270 */
[----:B------:R-:W-:Y:S02]  /*2ad0*/  LOP3.LUT R23, R23, 0xf7ffffff, RZ, 0xc0, !PT ;  /* 0xf7ffffff17177812 */ /* 0x000fe400078ec0ff */
[----:B------:R-:W-:-:S04]  /*2ae0*/  ISETP.LT.OR P6, PT, R0, 0x1, P6 ;  /* 0x000000010000780c */ /* 0x000fc800037c1670 */
[----:B------:R-:W-:Y:S02]  /*2af0*/  FSEL R3, R24, -INF , !P6 ;  /* 0xff80000018037808 */ /* 0x000fe40007000000 */
[----:B------:R-:W-:Y:S02]  /*2b00*/  ISETP.GE.AND P6, PT, R9, 0x7a, PT ;  /* 0x0000007a0900780c */ /* 0x000fe40003fc6270 */
[----:B------:R-:W0:Y:S11]  /*2b10*/  SHFL.IDX PT, R9, R2, 0x1, 0x1c1f ;  /* 0x003c1f0002097f89 */ /* 0x000e3600000e0000 */
[----:B------:R-:W-:-:S02]  /*2b20*/  @P6 LOP3.LUT R23, R23, 0x8000000, RZ, 0xfc, !PT ;  /* 0x0800000017176812 */ /* 0x000fc400078efcff */
[----:B------:R-:W-:-:S04]  /*2b30*/  ISETP.GT.AND P6, PT, R4, 0x79, !P6 ;  /* 0x000000790400780c */ /* 0x000fc800077c4270 */
[----:B------:R-:W-:-:S04]  /*2b40*/  ISETP.LT.OR P6, PT, R0, 0x7a, P6 ;  /* 0x0000007a0000780c */ /* 0x000fc800037c1670 */
[----:B------:R-:W-:Y:S02]  /*2b50*/  FSEL R85, R85, -INF , !P6 ;  /* 0xff80000055557808 */ /* 0x000fe40007000000 */
[----:B------:R-:W-:Y:S01]  /*2b60*/  PLOP3.LUT P6, PT, PT, PT, UP1, 0x40, 0x0 ;  /* 0x000000000000781c */ /* 0x000fe20003fce818 */
[----:B0-----:R-:W-:Y:S01]  /*2b70*/  IMAD.IADD R4, R12, 0x1, R9 ;  /* 0x000000010c047824 */ /* 0x001fe200078e0209 */
[----:B------:R-:W-:-:S11]  /*2b80*/  VIADDMNMX R0, R9, R11, R10, PT ;  /* 0x0000000b09007246 */ /* 0x000fd6000380010a */
[----:B------:R-:W-:Y:S05]  /*2b90*/  @P6 BRA `(.L_x_802) ;  /* 0x0000000000646947 */ /* 0x000fea0003800000 */
        /* <DEDUP_REMOVED lines=9> */
[----:B------:R-:W-:Y:S01]  /*2c30*/  @P6 IMAD.HI.U32 R8, R2, UR10, RZ ;  /* 0x0000000a02086c27 */ /* 0x000fe2000f8e00ff */
[----:B------:R-:W-:-:S13]  /*2c40*/  PLOP3.LUT P6, PT, PT, PT, UP2, 0x80, 0x0 ;  /* 0x000000000000781c */ /* 0x000fda0003fcf028 */
[----:B------:R-:W-:-:S04]  /*2c50*/  @P6 SHF.R.U32.HI R2, RZ, UR11, R8 ;  /* 0x0000000bff026c19 */ /* 0x000fc80008011608 */
[----:B------:R-:W-:Y:S01]  /*2c60*/  LOP3.LUT R2, RZ, R2, RZ, 0x33, !PT ;  /* 0x00000002ff027212 */ /* 0x000fe200078e33ff */
[----:B------:R-:W-:Y:S06]  /*2c70*/  BRA `(.L_x_805) ;  /* 0x0000000000187947 */ /* 0x000fec0003800000 */
.L_x_804:
[----:B------:R-:W-:-:S06]  /*2c80*/  UISETP.NE.AND UP2, UPT, UR7, 0x1, UPT ;  /* 0x000000010700788c */ /* 0x000fcc000bf45270 */
[----:B------:R-:W-:-:S05]  /*2c90*/  PLOP3.LUT P6, PT, PT, PT, UP2, 0x80, 0x0 ;  /* 0x000000000000781c */ /* 0x000fca0003fcf028 */
[----:B------:R-:W-:-:S08]  /*2ca0*/  @UP2 ULDC.64 UR10, c[0x0][0x9e8] ;  /* 0x00027a00000a2ab9 */ /* 0x000fd00000000a00 */
[----:B------:R-:W-:Y:S01]  /*2cb0*/  @P6 IMAD.HI.U32 R8, R2, UR10, RZ ;  /* 0x0000000a02086c27 */ /* 0x000fe2000f8e00ff */
[----:B------:R-:W-:-:S13]  /*2cc0*/  PLOP3.LUT P6, PT, PT, PT, UP2, 0x80, 0x0 ;  /* 0x000000000000781c */ /* 0x000fda0003fcf028 */
[----:B------:R-:W-:-:S07]  /*2cd0*/  @P6 SHF.R.U32.HI R2, RZ, UR11, R8 ;  /* 0x0000000bff026c19 */ /* 0x000fce0008011608 */
.L_x_805:
[----:B------:R-:W-:Y:S05]  /*2ce0*/  BSYNC B0 ;  /* 0x0000000000007941 */ /* 0x000fea0003800000 */
.L_x_803:
[----:B------:R-:W-:-:S04]  /*2cf0*/  IMAD R5, R2, UR7, -R5 ;  /* 0x0000000702057c24 */ /* 0x000fc8000f8e0a05 */
[----:B------:R-:W-:-:S05]  /*2d00*/  IMAD R5, R16, -0x2, R5 ;  /* 0xfffffffe10057824 */ /* 0x000fca00078e0205 */
[----:B------:R-:W-:Y:S02]  /*2d10*/  VIMNMX R4, R4, R5, !PT ;  /* 0x0000000504047248 */ /* 0x000fe40007fe0100 */
[----:B------:R-:W-:-:S07]  /*2d20*/  VIADDMNMX R0, R5, UR7, R0, PT ;  /* 0x0000000705007c46 */ /* 0x000fce000b800100 */
.L_x_802:
[----:B------:R-:W-:Y:S01]  /*2d30*/  ISETP.GT.AND P2, PT, R4, 0x1, !P2 ;  /* 0x000000010400780c */ /* 0x000fe20005744270 */
[----:B------:R-:W-:Y:S01]  /*2d40*/  ULDC UR10, c[0x0][0x988] ;  /* 0x00026200000a7ab9 */ /* 0x000fe20000000800 */
[----:B------:R-:W-:Y:S01]  /*2d50*/  LOP3.LUT P6, RZ, R23, 0x8, RZ, 0xc0, !PT ;  /* 0x0000000817ff7812 */ /* 0x000fe200078cc0ff */
[----:B------:R-:W-:Y:S01]  /*2d60*/  @UP0 ULDC UR14, c[0x0][0x44c] ;  /* 0x00011300000e0ab9 */ /* 0x000fe20000000800 */
[----:B------:R-:W-:Y:S01]  /*2d70*/  ISETP.LT.OR P2, PT, R0, 0x2, P2 ;  /* 0x000000020000780c */ /* 0x000fe20001741670 */
[----:B------:R-:W-:Y:S01]  /*2d80*/  UIMAD.WIDE.U32 UR14, UR39, UR14, URZ ;  /* 0x0000000e270e72a5 */ /* 0x000fe2000f8e003f */
[----:B------:R-:W-:Y:S01]  /*2d90*/  FMNMX.FTZ R5, R3, R25, !PT ;  /* 0x0000001903057209 */ /* 0x000fe20007810000 */
[----:B------:R-:W-:Y:S01]  /*2da0*/  @UP0 ULDC UR18, c[0x0][0x450] ;  /* 0x0001140000120ab9 */ /* 0x000fe20000000800 */
[----:B------:R-:W-:Y:S01]  /*2db0*/  FSEL R27, R27, -INF , !P2 ;  /* 0xff8000001b1b7808 */ /* 0x000fe20005000000 */
[----:B------:R-:W-:Y:S01]  /*2dc0*/  UMOV UR11, UR39 ;  /* 0x00000027000b7c82 */ /* 0x000fe20008000000 */
[----:B------:R-:W-:Y:S01]  /*2dd0*/  LOP3.LUT P2, RZ, R23, 0x2, RZ, 0xc0, !PT ;  /* 0x0000000217ff7812 */ /* 0x000fe2000784c0ff */
[----:B------:R-:W-:Y:S01]  /*2de0*/  @UP0 USHF.R.U32.HI UR11, URZ, UR18, UR15 ;  /* 0x000000123f0b0299 */ /* 0x000fe2000801160f */
[----:B------:R-:W-:-:S02]  /*2df0*/  FMNMX.FTZ R2, R28, R5, !PT ;  /* 0x000000051c027209 */ /* 0x000fc40007810000 */
[----:B------:R-:W-:Y:S01]  /*2e00*/  ISETP.GT.AND P2, PT, R4, 0x8, !P2 ;  /* 0x000000080400780c */ /* 0x000fe20005744270 */
[----:B------:R-:W-:Y:S01]  /*2e10*/  UIADD3 UR50, UR50, UR11, URZ ;  /* 0x0000000b32327290 */ /* 0x000fe2000fffe03f */
[----:B------:R-:W-:Y:S02]  /*2e20*/  FMNMX.FTZ R5, R29, R2, !PT ;  /* 0x000000021d057209 */ /* 0x000fe40007810000 */
[----:B------:R-:W-:Y:S01]  /*2e30*/  ISETP.LT.OR P2, PT, R0, 0x9, P2 ;  /* 0x000000090000780c */ /* 0x000fe20001741670 */
[----:B------:R-:W-:Y:S01]  /*2e40*/  UIADD3 UR6, UR50, UR6, URZ ;  /* 0x0000000632067290 */ /* 0x000fe2000fffe03f */
[----:B------:R-:W-:Y:S02]  /*2e50*/  FMNMX.FTZ R2, R32, R5, !PT ;  /* 0x0000000520027209 */ /* 0x000fe40007810000 */
[----:B------:R-:W-:Y:S02]  /*2e60*/  FSEL R30, R30, -INF , !P2 ;  /* 0xff8000001e1e7808 */ /* 0x000fe40005000000 */
[----:B------:R-:W-:-:S02]  /*2e70*/  LOP3.LUT P2, RZ, R23, 0x4, RZ, 0xc0, !PT ;  /* 0x0000000417ff7812 */ /* 0x000fc4000784c0ff */
[----:B------:R-:W-:Y:S02]  /*2e80*/  FMNMX.FTZ R5, R33, R2, !PT ;  /* 0x0000000221057209 */ /* 0x000fe40007810000 */
[----:B------:R-:W-:Y:S02]  /*2e90*/  ISETP.GT.AND P2, PT, R4, 0x9, !P2 ;  /* 0x000000090400780c */ /* 0x000fe40005744270 */
[----:B------:R-:W-:Y:S02]  /*2ea0*/  FMNMX.FTZ R2, R36, R5, !PT ;  /* 0x0000000524027209 */ /* 0x000fe40007810000 */
[----:B------:R-:W-:Y:S02]  /*2eb0*/  ISETP.LT.OR P2, PT, R0, 0xa, P2 ;  /* 0x0000000a0000780c */ /* 0x000fe40001741670 */
[----:B------:R-:W-:Y:S02]  /*2ec0*/  FMNMX.FTZ R5, R37, R2, !PT ;  /* 0x0000000225057209 */ /* 0x000fe40007810000 */
[----:B------:R-:W-:-:S02]  /*2ed0*/  FSEL R31, R31, -INF , !P2 ;  /* 0xff8000001f1f7808 */ /* 0x000fc40005000000 */
[----:B------:R-:W-:Y:S02]  /*2ee0*/  ISETP.GT.AND P2, PT, R4, 0x10, !P6 ;  /* 0x000000100400780c */ /* 0x000fe40007744270 */
[----:B------:R-:W-:Y:S02]  /*2ef0*/  FMNMX.FTZ R2, R40, R5, !PT ;  /* 0x0000000528027209 */ /* 0x000fe40007810000 */
[----:B------:R-:W-:Y:S02]  /*2f00*/  ISETP.LT.OR P2, PT, R0, 0x11, P2 ;  /* 0x000000110000780c */ /* 0x000fe40001741670 */
[C---:B------:R-:W-:Y:S02]  /*2f10*/  LOP3.LUT P6, RZ, R23.reuse, 0x8000, RZ, 0xc0, !PT ;  /* 0x0000800017ff7812 */ /* 0x040fe400078cc0ff */
        /* <DEDUP_REMOVED lines=8> */
[----:B------:R-:W-:Y:S02]  /*2fa0*/  LOP3.LUT P2, RZ, R23, 0x1000000, RZ, 0xc0, !PT ;  /* 0x0100000017ff7812 */ /* 0x000fe4000784c0ff */
[----:B------:R-:W-:Y:S02]  /*2fb0*/  FMNMX.FTZ R2, R48, R5, !PT ;  /* 0x0000000530027209 */ /* 0x000fe40007810000 */
[----:B------:R-:W-:Y:S02]  /*2fc0*/  ISETP.GT.AND P2, PT, R4, 0x18, !P2 ;  /* 0x000000180400780c */ /* 0x000fe40005744270 */
[----:B------:R-:W-:Y:S02]  /*2fd0*/  FMNMX.FTZ R5, R49, R2, !PT ;  /* 0x0000000231057209 */ /* 0x000fe40007810000 */
[----:B------:R-:W-:Y:S02]  /*2fe0*/  ISETP.LT.OR P2, PT, R0, 0x19, P2 ;  /* 0x000000190000780c */ /* 0x000fe40001741670 */
[----:B------:R-:W-:-:S02]  /*2ff0*/  FMNMX.FTZ R2, R52, R5, !PT ;  /* 0x0000000534027209 */ /* 0x000fc40007810000 */
[----:B------:R-:W-:Y:S02]  /*3000*/  FSEL R38, R38, -INF , !P2 ;  /* 0xff80000026267808 */ /* 0x000fe40005000000 */
[----:B------:R-:W-:Y:S02]  /*3010*/  LOP3.LUT P2, RZ, R23, 0x800000, RZ, 0xc0, !PT ;  /* 0x0080000017ff7812 */ /* 0x000fe4000784c0ff */
[----:B------:R-:W-:Y:S02]  /*3020*/  FMNMX.FTZ R5, R53, R2, !PT ;  /* 0x0000000235057209 */ /* 0x000fe40007810000 */
[----:B------:R-:W-:Y:S02]  /*3030*/  ISETP.GT.AND P2, PT, R4, 0x19, !P2 ;  /* 0x000000190400780c */ /* 0x000fe40005744270 */
[----:B------:R-:W-:Y:S02]  /*3040*/  FMNMX.FTZ R2, R56, R5, !PT ;  /* 0x0000000538027209 */ /* 0x000fe40007810000 */
[----:B------:R-:W-:-:S02]  /*3050*/  ISETP.LT.OR P2, PT, R0, 0x1a, P2 ;  /* 0x0000001a0000780c */ /* 0x000fc40001741670 */
[----:B------:R-:W-:Y:S02]  /*3060*/  FMNMX.FTZ R5, R57, R2, !PT ;  /* 0x0000000239057209 */ /* 0x000fe40007810000 */
[----:B------:R-:W-:Y:S02]  /*3070*/  FSEL R39, R39, -INF , !P2 ;  /* 0xff80000027277808 */ /* 0x000fe40005000000 */
[----:B------:R-:W-:Y:S02]  /*3080*/  LOP3.LUT P2, RZ, R23, 0x400000, RZ, 0xc0, !PT ;  /* 0x0040000017ff7812 */ /* 0x000fe4000784c0ff */
[----:B------:R-:W-:Y:S02]  /*3090*/  FMNMX.FTZ R2, R60, R5, !PT ;  /* 0x000000053c027209 */ /* 0x000fe40007810000 */
[----:B------:R-:W-:Y:S02]  /*30a0*/  ISETP.GT.AND P2, PT, R4, 0x20, !P2 ;  /* 0x000000200400780c */ /* 0x000fe40005744270 */
[----:B------:R-:W-:-:S02]  /*30b0*/  FMNMX.FTZ R5, R61, R2, !PT ;  /* 0x000000023d057209 */ /* 0x000fc40007810000 */
[----:B------:R-:W-:Y:S02]  /*30c0*/  ISETP.LT.OR P2, PT, R0, 0x21, P2 ;  /* 0x000000210000780c */ /* 0x000fe40001741670 */
[----:B------:R-:W-:Y:S02]  /*30d0*/  FMNMX.FTZ R2, R64, R5, !PT ;  /* 0x0000000540027209 */ /* 0x000fe40007810000 */
[----:B------:R-:W-:Y:S02]  /*30e0*/  FSEL R42, R42, -INF , !P2 ;  /* 0xff8000002a2a7808 */ /* 0x000fe40005000000 */
[----:B------:R-:W-:Y:S02]  /*30f0*/  LOP3.LUT P2, RZ, R23, 0x200000, RZ, 0xc0, !PT ;  /* 0x0020000017ff7812 */ /* 0x000fe4000784c0ff */
[----:B------:R-:W-:Y:S02]  /*3100*/  FMNMX.FTZ R5, R65, R2, !PT ;  /* 0x0000000241057209 */ /* 0x000fe40007810000 */
[----:B------:R-:W-:-:S02]  /*3110*/  ISETP.GT.AND P2, PT, R4, 0x21, !P2 ;  /* 0x000000210400780c */ /* 0x000fc40005744270 */
[----:B------:R-:W-:Y:S02]  /*3120*/  FMNMX.FTZ R2, R68, R5, !PT ;  /* 0x0000000544027209 */ /* 0x000fe40007810000 */
[----:B------:R-:W-:Y:S02]  /*3130*/  ISETP.LT.OR P2, PT, R0, 0x22, P2 ;  /* 0x000000220000780c */ /* 0x000fe40001741670 */
[----:B------:R-:W-:Y:S02]  /*3140*/  FMNMX.FTZ R5, R69, R2, !PT ;  /* 0x0000000245057209 */ /* 0x000fe40007810000 */
[----:B------:R-:W-:Y:S02]  /*3150*/  FSEL R43, R43, -INF , !P2 ;  /* 0xff8000002b2b7808 */ /* 0x000fe40005000000 */
[----:B------:R-:W-:Y:S02]  /*3160*/  LOP3.LUT P2, RZ, R23, 0x100000, RZ, 0xc0, !PT ;  /* 0x0010000017ff7812 */ /* 0x000fe4000784c0ff */
[----:B------:R-:W-:-:S02]  /*3170*/  FMNMX.FTZ R2, R72, R5, !PT ;  /* 0x0000000548027209 */ /* 0x000fc40007810000 */
[----:B------:R-:W-:Y:S02]  /*3180*/  ISETP.GT.AND P2, PT, R4, 0x28, !P2 ;  /* 0x000000280400780c */ /* 0x000fe40005744270 */
[----:B------:R-:W-:Y:S02]  /*3190*/  FMNMX.FTZ R5, R73, R2, !PT ;  /* 0x0000000249057209 */ /* 0x000fe40007810000 */
[----:B------:R-:W-:Y:S02]  /*31a0*/  ISETP.LT.OR P2, PT, R0, 0x29, P2 ;  /* 0x000000290000780c */ /* 0x000fe40001741670 */
        /* <DEDUP_REMOVED lines=14> */
[----:B------:R-:W-:Y:S01]  /*3290*/  ISETP.GT.AND P3, PT, R4, 0x70, !P3 ;  /* 0x000000700400780c */ /* 0x000fe20005f64270 */
[----:B------:R-:W0:Y:S01]  /*32a0*/  SHFL.BFLY PT, R2, R5, 0x2, 0x1f ;  /* 0x0c401f0005027f89 */ /* 0x000e2200000e0000 */
[----:B------:R-:W-:-:S02]  /*32b0*/  FSEL R50, R50, -INF , !P2 ;  /* 0xff80000032327808 */ /* 0x000fc40005000000 */
[----:B------:R-:W-:Y:S02]  /*32c0*/  LOP3.LUT P2, RZ, R23, 0x20000, RZ, 0xc0, !PT ;  /* 0x0002000017ff7812 */ /* 0x000fe4000784c0ff */
[C---:B------:R-:W-:Y:S02]  /*32d0*/  ISETP.GT.AND P4, PT, R4.reuse, 0x71, !P4 ;  /* 0x000000710400780c */ /* 0x040fe40006784270 */
[C---:B------:R-:W-:Y:S02]  /*32e0*/  ISETP.GT.AND P2, PT, R4.reuse, 0x31, !P2 ;  /* 0x000000310400780c */ /* 0x040fe40005744270 */
[----:B------:R-:W-:Y:S02]  /*32f0*/  ISETP.GT.AND P5, PT, R4, 0x78, !P5 ;  /* 0x000000780400780c */ /* 0x000fe40006fa4270 */
[C---:B------:R-:W-:Y:S02]  /*3300*/  ISETP.LT.OR P2, PT, R0.reuse, 0x32, P2 ;  /* 0x000000320000780c */ /* 0x040fe40001741670 */
[----:B------:R-:W-:-:S02]  /*3310*/  ISETP.LT.OR P3, PT, R0, 0x71, P3 ;  /* 0x000000710000780c */ /* 0x000fc40001f61670 */
[----:B------:R-:W-:Y:S02]  /*3320*/  FSEL R51, R51, -INF , !P2 ;  /* 0xff80000033337808 */ /* 0x000fe40005000000 */
[----:B------:R-:W-:Y:S02]  /*3330*/  LOP3.LUT P2, RZ, R23, 0x10000, RZ, 0xc0, !PT ;  /* 0x0001000017ff7812 */ /* 0x000fe4000784c0ff */
[----:B------:R-:W-:Y:S02]  /*3340*/  ISETP.LT.OR P4, PT, R0, 0x72, P4 ;  /* 0x000000720000780c */ /* 0x000fe40002781670 */
[----:B------:R-:W-:Y:S02]  /*3350*/  ISETP.GT.AND P2, PT, R4, 0x38, !P2 ;  /* 0x000000380400780c */ /* 0x000fe40005744270 */
[----:B------:R-:W-:Y:S02]  /*3360*/  FSEL R82, R82, -INF , !P3 ;  /* 0xff80000052527808 */ /* 0x000fe40005800000 */
[----:B------:R-:W-:-:S02]  /*3370*/  ISETP.LT.OR P2, PT, R0, 0x39, P2 ;  /* 0x000000390000780c */ /* 0x000fc40001741670 */
[----:B0-----:R-:W-:Y:S02]  /*3380*/  FMNMX.FTZ R9, R5, R2, !PT ;  /* 0x0000000205097209 */ /* 0x001fe40007810000 */
[----:B------:R-:W-:Y:S02]  /*3390*/  FSEL R54, R54, -INF , !P2 ;  /* 0xff80000036367808 */ /* 0x000fe40005000000 */
[----:B------:R-:W-:Y:S01]  /*33a0*/  ISETP.GT.AND P2, PT, R4, 0x39, !P6 ;  /* 0x000000390400780c */ /* 0x000fe20007744270 */
[----:B------:R-:W0:Y:S01]  /*33b0*/  SHFL.BFLY PT, R2, R9, 0x1, 0x1f ;  /* 0x0c201f0009027f89 */ /* 0x000e2200000e0000 */
[----:B------:R-:W-:Y:S02]  /*33c0*/  LOP3.LUT P6, RZ, R23, 0x10, RZ, 0xc0, !PT ;  /* 0x0000001017ff7812 */ /* 0x000fe400078cc0ff */
[C---:B------:R-:W-:Y:S02]  /*33d0*/  ISETP.LT.OR P2, PT, R0.reuse, 0x3a, P2 ;  /* 0x0000003a0000780c */ /* 0x040fe40001741670 */
[----:B------:R-:W-:-:S02]  /*33e0*/  ISETP.LT.OR P5, PT, R0, 0x79, P5 ;  /* 0x000000790000780c */ /* 0x000fc40002fa1670 */
[----:B------:R-:W-:Y:S02]  /*33f0*/  FSEL R55, R55, -INF , !P2 ;  /* 0xff80000037377808 */ /* 0x000fe40005000000 */
[----:B------:R-:W-:Y:S02]  /*3400*/  LOP3.LUT P2, RZ, R23, 0x4000, RZ, 0xc0, !PT ;  /* 0x0000400017ff7812 */ /* 0x000fe4000784c0ff */
[----:B------:R-:W-:Y:S02]  /*3410*/  FSEL R83, R83, -INF , !P4 ;  /* 0xff80000053537808 */ /* 0x000fe40006000000 */
[----:B------:R-:W-:Y:S02]  /*3420*/  ISETP.GT.AND P2, PT, R4, 0x40, !P2 ;  /* 0x000000400400780c */ /* 0x000fe40005744270 */
[----:B------:R-:W-:Y:S02]  /*3430*/  FSEL R86, R86, -INF , !P5 ;  /* 0xff80000056567808 */ /* 0x000fe40006800000 */
[----:B------:R-:W-:-:S04]  /*3440*/  ISETP.LT.OR P2, PT, R0, 0x41, P2 ;  /* 0x000000410000780c */ /* 0x000fc80001741670 */
[----:B------:R-:W-:Y:S02]  /*3450*/  FSEL R58, R58, -INF , !P2 ;  /* 0xff8000003a3a7808 */ /* 0x000fe40005000000 */
[----:B------:R-:W-:Y:S02]  /*3460*/  LOP3.LUT P2, RZ, R23, 0x2000, RZ, 0xc0, !PT ;  /* 0x0000200017ff7812 */ /* 0x000fe4000784c0ff */
[----:B0-----:R-:W-:Y:S02]  /*3470*/  FMNMX.FTZ R2, R9, R2, !PT ;  /* 0x0000000209027209 */ /* 0x001fe40007810000 */
[----:B------:R-:W-:-:S03]  /*3480*/  ISETP.GT.AND P2, PT, R4, 0x41, !P2 ;  /* 0x000000410400780c */ /* 0x000fc60005744270 */
[----:B------:R-:W-:Y:S01]  /*3490*/  FMUL.FTZ R8, R2, UR10 ;  /* 0x0000000a02087c20 */ /* 0x000fe20008410000 */
[----:B------:R-:W-:-:S04]  /*34a0*/  ISETP.LT.OR P2, PT, R0, 0x42, P2 ;  /* 0x000000420000780c */ /* 0x000fc80001741670 */
[----:B------:R-:W-:Y:S02]  /*34b0*/  FSEL R59, R59, -INF , !P2 ;  /* 0xff8000003b3b7808 */ /* 0x000fe40005000000 */
[----:B------:R-:W-:-:S04]  /*34c0*/  LOP3.LUT P2, RZ, R23, 0x1000, RZ, 0xc0, !PT ;  /* 0x0000100017ff7812 */ /* 0x000fc8000784c0ff */
[----:B------:R-:W-:-:S04]  /*34d0*/  ISETP.GT.AND P2, PT, R4, 0x48, !P2 ;  /* 0x000000480400780c */ /* 0x000fc80005744270 */
        /* <DEDUP_REMOVED lines=30> */
[----:B------:R-:W-:Y:S02]  /*36c0*/  ISETP.GT.AND P2, PT, R4, 0x68, !P6 ;  /* 0x000000680400780c */ /* 0x000fe40007744270 */
[----:B------:R-:W-:Y:S02]  /*36d0*/  LOP3.LUT P6, RZ, R23, 0x1, RZ, 0xc0, !PT ;  /* 0x0000000117ff7812 */ /* 0x000fe400078cc0ff */
[----:B------:R-:W-:-:S04]  /*36e0*/  ISETP.LT.OR P2, PT, R0, 0x69, P2 ;  /* 0x000000690000780c */ /* 0x000fc80001741670 */
[----:B------:R-:W-:Y:S02]  /*36f0*/  FSEL R78, R78, -INF , !P2 ;  /* 0xff8000004e4e7808 */ /* 0x000fe40005000000 */
[----:B------:R-:W-:-:S04]  /*3700*/  FSETP.NEU.FTZ.AND P2, PT, R2, -INF , PT ;  /* 0xff8000000200780b */ /* 0x000fc80003f5d000 */
[----:B------:R-:W-:Y:S02]  /*3710*/  FSEL R8, R8, RZ, P2 ;  /* 0x000000ff08087208 */ /* 0x000fe40001000000 */
[----:B------:R-:W-:Y:S02]  /*3720*/  ISETP.GT.AND P2, PT, R4, RZ, !P6 ;  /* 0x000000ff0400720c */ /* 0x000fe40007744270 */
[----:B------:R-:W-:Y:S01]  /*3730*/  LOP3.LUT P6, RZ, R23, 0x8000000, RZ, 0xc0, !PT ;  /* 0x0800000017ff7812 */ /* 0x000fe200078cc0ff */
[--C-:B------:R-:W-:Y:S01]  /*3740*/  FFMA.FTZ R148, R3, UR10, -R8.reuse ;  /* 0x0000000a03947c23 */ /* 0x100fe20008010808 */
[----:B------:R-:W-:Y:S01]  /*3750*/  ISETP.LT.OR P2, PT, R0, 0x1, P2 ;  /* 0x000000010000780c */ /* 0x000fe20001741670 */
[--C-:B------:R-:W-:Y:S01]  /*3760*/  FFMA.FTZ R3, R25, UR10, -R8.reuse ;  /* 0x0000000a19037c23 */ /* 0x100fe20008010808 */
[--C-:B------:R-:W-:Y:S01]  /*3770*/  FFMA.FTZ R5, R29, UR10, -R8.reuse ;  /* 0x0000000a1d057c23 */ /* 0x100fe20008010808 */
[----:B------:R-:W-:Y:S01]  /*3780*/  ISETP.GT.AND P6, PT, R4, 0x79, !P6 ;  /* 0x000000790400780c */ /* 0x000fe200077c4270 */
[--C-:B------:R-:W-:Y:S01]  /*3790*/  FFMA.FTZ R33, R33, UR10, -R8.reuse ;  /* 0x0000000a21217c23 */ /* 0x100fe20008010808 */
[----:B------:R-:W-:Y:S01]  /*37a0*/  FSEL R26, R26, -INF , !P2 ;  /* 0xff8000001a1a7808 */ /* 0x000fe20005000000 */
[--C-:B------:R-:W-:Y:S01]  /*37b0*/  FFMA.FTZ R45, R45, UR10, -R8.reuse ;  /* 0x0000000a2d2d7c23 */ /* 0x100fe20008010808 */
[----:B------:R-:W-:Y:S01]  /*37c0*/  LOP3.LUT P2, RZ, R23, 0x4000000, RZ, 0xc0, !PT ;  /* 0x0400000017ff7812 */ /* 0x000fe2000784c0ff */
[--C-:B------:R-:W-:Y:S01]  /*37d0*/  FFMA.FTZ R57, R57, UR10, -R8.reuse ;  /* 0x0000000a39397c23 */ /* 0x100fe20008010808 */
[----:B------:R-:W-:Y:S01]  /*37e0*/  FMNMX.FTZ R9, R26, R27, !PT ;  /* 0x0000001b1a097209 */ /* 0x000fe20007810000 */
[--C-:B------:R-:W-:Y:S01]  /*37f0*/  FFMA.FTZ R150, R28, UR10, -R8.reuse ;  /* 0x0000000a1c967c23 */ /* 0x100fe20008010808 */
[----:B------:R-:W-:Y:S01]  /*3800*/  ISETP.GT.AND P2, PT, R4, 0x69, !P2 ;  /* 0x000000690400780c */ /* 0x000fe20005744270 */
[----:B------:R-:W-:Y:S01]  /*3810*/  MUFU.EX2 R148, R148 ;  /* 0x0000009400947308 */ /* 0x000fe20000000800 */
[----:B------:R-:W-:Y:S01]  /*3820*/  FMNMX.FTZ R10, R30, R9, !PT ;  /* 0x000000091e0a7209 */ /* 0x000fe20007810000 */
[--C-:B------:R-:W-:Y:S01]  /*3830*/  FFMA.FTZ R144, R32, UR10, -R8.reuse ;  /* 0x0000000a20907c23 */ /* 0x100fe20008010808 */
[----:B------:R-:W-:Y:S01]  /*3840*/  ISETP.LT.OR P2, PT, R0, 0x6a, P2 ;  /* 0x0000006a0000780c */ /* 0x000fe20001741670 */
[--C-:B------:R-:W-:Y:S01]  /*3850*/  FFMA.FTZ R146, R36, UR10, -R8.reuse ;  /* 0x0000000a24927c23 */ /* 0x100fe20008010808 */
[----:B------:R-:W-:Y:S01]  /*3860*/  FMNMX.FTZ R9, R31, R10, !PT ;  /* 0x0000000a1f097209 */ /* 0x000fe20007810000 */
[--C-:B------:R-:W-:Y:S01]  /*3870*/  FFMA.FTZ R37, R37, UR10, -R8.reuse ;  /* 0x0000000a25257c23 */ /* 0x100fe20008010808 */
[----:B------:R-:W-:Y:S01]  /*3880*/  FSEL R79, R79, -INF , !P2 ;  /* 0xff8000004f4f7808 */ /* 0x000fe20005000000 */
[----:B------:R-:W0:Y:S01]  /*3890*/  MUFU.EX2 R3, R3 ;  /* 0x0000000300037308 */ /* 0x000e220000000800 */
[----:B------:R-:W-:Y:S01]  /*38a0*/  FMNMX.FTZ R10, R34, R9, !PT ;  /* 0x00000009220a7209 */ /* 0x000fe20007810000 */
[--C-:B------:R-:W-:Y:S01]  /*38b0*/  FFMA.FTZ R140, R40, UR10, -R8.reuse ;  /* 0x0000000a288c7c23 */ /* 0x100fe20008010808 */
[----:B------:R-:W-:Y:S01]  /*38c0*/  ISETP.LT.OR P6, PT, R0, 0x7a, P6 ;  /* 0x0000007a0000780c */ /* 0x000fe200037c1670 */
[--C-:B------:R-:W-:Y:S01]  /*38d0*/  FFMA.FTZ R41, R41, UR10, -R8.reuse ;  /* 0x0000000a29297c23 */ /* 0x100fe20008010808 */
[----:B------:R-:W-:Y:S01]  /*38e0*/  FMNMX.FTZ R11, R35, R10, !PT ;  /* 0x0000000a230b7209 */ /* 0x000fe20007810000 */
[--C-:B------:R-:W-:Y:S01]  /*38f0*/  FFMA.FTZ R49, R49, UR10, -R8.reuse ;  /* 0x0000000a31317c23 */ /* 0x100fe20008010808 */
[----:B------:R-:W-:Y:S01]  /*3900*/  FSEL R87, R87, -INF , !P6 ;  /* 0xff80000057577808 */ /* 0x000fe20007000000 */
[----:B------:R-:W-:Y:S01]  /*3910*/  MUFU.EX2 R9, R33 ;  /* 0x0000002100097308 */ /* 0x000fe20000000800 */
[----:B------:R-:W-:Y:S01]  /*3920*/  FMNMX.FTZ R10, R38, R11, !PT ;  /* 0x0000000b260a7209 */ /* 0x000fe20007810000 */
[--C-:B------:R-:W-:Y:S01]  /*3930*/  FFMA.FTZ R53, R53, UR10, -R8.reuse ;  /* 0x0000000a35357c23 */ /* 0x100fe20008010808 */
[--C-:B------:R-:W-:Y:S01]  /*3940*/  FFMA.FTZ R142, R44, UR10, -R8.reuse ;  /* 0x0000000a2c8e7c23 */ /* 0x100fe20008010808 */
[--C-:B------:R-:W-:Y:S01]  /*3950*/  FFMA.FTZ R136, R48, UR10, -R8.reuse ;  /* 0x0000000a30887c23 */ /* 0x100fe20008010808 */
[----:B------:R-:W-:Y:S01]  /*3960*/  FMNMX.FTZ R11, R39, R10, !PT ;  /* 0x0000000a270b7209 */ /* 0x000fe20007810000 */
[--C-:B------:R-:W-:Y:S01]  /*3970*/  FFMA.FTZ R138, R52, UR10, -R8.reuse ;  /* 0x0000000a348a7c23 */ /* 0x100fe20008010808 */
[--C-:B------:R-:W-:Y:S01]  /*3980*/  FFMA.FTZ R132, R56, UR10, -R8.reuse ;  /* 0x0000000a38847c23 */ /* 0x100fe20008010808 */
[----:B------:R-:W1:Y:S01]  /*3990*/  MUFU.EX2 R150, R150 ;  /* 0x0000009600967308 */ /* 0x000e620000000800 */
[----:B------:R-:W-:Y:S01]  /*39a0*/  FMNMX.FTZ R10, R42, R11, !PT ;  /* 0x0000000b2a0a7209 */ /* 0x000fe20007810000 */
[--C-:B------:R-:W-:Y:S01]  /*39b0*/  FFMA.FTZ R134, R60, UR10, -R8.reuse ;  /* 0x0000000a3c867c23 */ /* 0x100fe20008010808 */
[--C-:B------:R-:W-:Y:S01]  /*39c0*/  FFMA.FTZ R128, R64, UR10, -R8.reuse ;  /* 0x0000000a40807c23 */ /* 0x100fe20008010808 */
[--C-:B------:R-:W-:Y:S01]  /*39d0*/  FFMA.FTZ R130, R68, UR10, -R8.reuse ;  /* 0x0000000a44827c23 */ /* 0x100fe20008010808 */
[----:B------:R-:W-:Y:S01]  /*39e0*/  FMNMX.FTZ R13, R43, R10, !PT ;  /* 0x0000000a2b0d7209 */ /* 0x000fe20007810000 */
[--C-:B------:R-:W-:Y:S01]  /*39f0*/  FFMA.FTZ R124, R72, UR10, -R8.reuse ;  /* 0x0000000a487c7c23 */ /* 0x100fe20008010808 */
[--C-:B------:R-:W-:Y:S01]  /*3a00*/  FFMA.FTZ R126, R76, UR10, -R8.reuse ;  /* 0x0000000a4c7e7c23 */ /* 0x100fe20008010808 */
[----:B------:R-:W2:Y:S01]  /*3a10*/  MUFU.EX2 R5, R5 ;  /* 0x0000000500057308 */ /* 0x000ea20000000800 */
[----:B------:R-:W-:Y:S01]  /*3a20*/  FMNMX.FTZ R10, R46, R13, !PT ;  /* 0x0000000d2e0a7209 */ /* 0x000fe20007810000 */
[--C-:B------:R-:W-:Y:S01]  /*3a30*/  FFMA.FTZ R120, R80, UR10, -R8.reuse ;  /* 0x0000000a50787c23 */ /* 0x100fe20008010808 */
[----:B------:R-:W-:-:S02]  /*3a40*/  FFMA.FTZ R122, R84, UR10, -R8 ;  /* 0x0000000a547a7c23 */ /* 0x000fc40008010808 */
[----:B------:R-:W-:-:S03]  /*3a50*/  FMNMX.FTZ R13, R47, R10, !PT ;  /* 0x0000000a2f0d7209 */ /* 0x000fc60007810000 */
[----:B------:R-:W3:Y:S01]  /*3a60*/  MUFU.EX2 R144, R144 ;  /* 0x0000009000907308 */ /* 0x000ee20000000800 */
[----:B------:R-:W-:-:S04]  /*3a70*/  FMNMX.FTZ R10, R50, R13, !PT ;  /* 0x0000000d320a7209 */ /* 0x000fc80007810000 */
[----:B------:R-:W-:-:S03]  /*3a80*/  FMNMX.FTZ R15, R51, R10, !PT ;  /* 0x0000000a330f7209 */ /* 0x000fc60007810000 */
[----:B------:R-:W4:Y:S01]  /*3a90*/  MUFU.EX2 R146, R146 ;  /* 0x0000009200927308 */ /* 0x000f220000000800 */
[----:B------:R-:W-:-:S04]  /*3aa0*/  FMNMX.FTZ R10, R54, R15, !PT ;  /* 0x0000000f360a7209 */ /* 0x000fc80007810000 */
[----:B------:R-:W-:-:S03]  /*3ab0*/  FMNMX.FTZ R15, R55, R10, !PT ;  /* 0x0000000a370f7209 */ /* 0x000fc60007810000 */
[----:B------:R5:W4:Y:S01]  /*3ac0*/  MUFU.EX2 R11, R37 ;  /* 0x00000025000b7308 */ /* 0x000b220000000800 */
[----:B------:R-:W-:-:S04]  /*3ad0*/  FMNMX.FTZ R10, R58, R15, !PT ;  /* 0x0000000f3a0a7209 */ /* 0x000fc80007810000 */
[----:B------:R-:W-:-:S03]  /*3ae0*/  FMNMX.FTZ R21, R59, R10, !PT ;  /* 0x0000000a3b157209 */ /* 0x000fc60007810000 */
[----:B------:R-:W-:Y:S01]  /*3af0*/  MUFU.EX2 R15, R45 ;  /* 0x0000002d000f7308 */ /* 0x000fe20000000800 */
[----:B------:R-:W-:Y:S01]  /*3b00*/  FMNMX.FTZ R10, R62, R21, !PT ;  /* 0x000000153e0a7209 */ /* 0x000fe20007810000 */
[----:B-----5:R-:W-:-:S03]  /*3b10*/  FFMA.FTZ R37, R65, UR10, -R8 ;  /* 0x0000000a41257c23 */ /* 0x020fc60008010808 */
[----:B------:R-:W-:-:S03]  /*3b20*/  FMNMX.FTZ R21, R63, R10, !PT ;  /* 0x0000000a3f157209 */ /* 0x000fc60007810000 */
[----:B------:R-:W5:Y:S01]  /*3b30*/  MUFU.EX2 R140, R140 ;  /* 0x0000008c008c7308 */ /* 0x000f620000000800 */
[----:B------:R-:W-:-:S04]  /*3b40*/  FMNMX.FTZ R10, R66, R21, !PT ;  /* 0x00000015420a7209 */ /* 0x000fc80007810000 */
[----:B------:R-:W-:-:S03]  /*3b50*/  FMNMX.FTZ R25, R67, R10, !PT ;  /* 0x0000000a43197209 */ /* 0x000fc60007810000 */
[----:B------:R0:W-:Y:S01]  /*3b60*/  MUFU.EX2 R13, R41 ;  /* 0x00000029000d7308 */ /* 0x0001e20000000800 */
[----:B------:R-:W-:-:S04]  /*3b70*/  FMNMX.FTZ R10, R70, R25, !PT ;  /* 0x00000019460a7209 */ /* 0x000fc80007810000 */
[----:B------:R-:W-:-:S03]  /*3b80*/  FMNMX.FTZ R25, R71, R10, !PT ;  /* 0x0000000a47197209 */ /* 0x000fc60007810000 */
[----:B------:R1:W-:Y:S01]  /*3b90*/  MUFU.EX2 R21, R49 ;  /* 0x0000003100157308 */ /* 0x0003e20000000800 */
[----:B------:R-:W-:Y:S01]  /*3ba0*/  FMNMX.FTZ R10, R74, R25, !PT ;  /* 0x000000194a0a7209 */ /* 0x000fe20007810000 */
[----:B0-----:R-:W-:-:S03]  /*3bb0*/  FFMA.FTZ R41, R69, UR10, -R8 ;  /* 0x0000000a45297c23 */ /* 0x001fc60008010808 */
[----:B------:R-:W-:-:S03]  /*3bc0*/  FMNMX.FTZ R29, R75, R10, !PT ;  /* 0x0000000a4b1d7209 */ /* 0x000fc60007810000 */
[----:B------:R0:W-:Y:S01]  /*3bd0*/  MUFU.EX2 R25, R53 ;  /* 0x0000003500197308 */ /* 0x0001e20000000800 */
[----:B------:R-:W-:Y:S01]  /*3be0*/  FMNMX.FTZ R4, R78, R29, !PT ;  /* 0x0000001d4e047209 */ /* 0x000fe20007810000 */
[----:B-1----:R-:W-:-:S03]  /*3bf0*/  FFMA.FTZ R49, R77, UR10, -R8 ;  /* 0x0000000a4d317c23 */ /* 0x002fc60008010808 */
[----:B------:R-:W-:-:S03]  /*3c00*/  FMNMX.FTZ R29, R79, R4, !PT ;  /* 0x000000044f1d7209 */ /* 0x000fc60007810000 */
[----:B------:R-:W-:Y:S01]  /*3c10*/  MUFU.EX2 R142, R142 ;  /* 0x0000008e008e7308 */ /* 0x000fe20000000800 */
[----:B------:R-:W-:Y:S01]  /*3c20*/  FMNMX.FTZ R4, R82, R29, !PT ;  /* 0x0000001d52047209 */ /* 0x000fe20007810000 */
[----:B0-----:R-:W-:-:S03]  /*3c30*/  FFMA.FTZ R53, R81, UR10, -R8 ;  /* 0x0000000a51357c23 */ /* 0x001fc60008010808 */
[----:B------:R-:W-:-:S03]  /*3c40*/  FMNMX.FTZ R33, R83, R4, !PT ;  /* 0x0000000453217209 */ /* 0x000fc60007810000 */
[----:B------:R0:W-:Y:S01]  /*3c50*/  MUFU.EX2 R29, R57 ;  /* 0x00000039001d7308 */ /* 0x0001e20000000800 */
[----:B------:R-:W-:Y:S01]  /*3c60*/  FMNMX.FTZ R0, R86, R33, !PT ;  /* 0x0000002156007209 */ /* 0x000fe20007810000 */
[----:B------:R-:W-:-:S03]  /*3c70*/  FFMA.FTZ R33, R61, UR10, -R8 ;  /* 0x0000000a3d217c23 */ /* 0x000fc60008010808 */
[----:B------:R-:W-:-:S03]  /*3c80*/  FMNMX.FTZ R0, R87, R0, !PT ;  /* 0x0000000057007209 */ /* 0x000fc60007810000 */
[----:B------:R-:W-:Y:S02]  /*3c90*/  MUFU.EX2 R136, R136 ;  /* 0x0000008800887308 */ /* 0x000fe40000000800 */
[----:B------:R-:W1:Y:S06]  /*3ca0*/  SHFL.BFLY PT, R45, R0, 0x2, 0x1f ;  /* 0x0c401f00002d7f89 */ /* 0x000e6c00000e0000 */
[----:B------:R-:W-:Y:S08]  /*3cb0*/  MUFU.EX2 R138, R138 ;  /* 0x0000008a008a7308 */ /* 0x000ff00000000800 */
[----:B------:R-:W-:Y:S08]  /*3cc0*/  MUFU.EX2 R132, R132 ;  /* 0x0000008400847308 */ /* 0x000ff00000000800 */
[----:B------:R-:W-:Y:S01]  /*3cd0*/  MUFU.EX2 R134, R134 ;  /* 0x0000008600867308 */ /* 0x000fe20000000800 */
[----:B-1----:R-:W-:Y:S01]  /*3ce0*/  FMNMX.FTZ R4, R0, R45, !PT ;  /* 0x0000002d00047209 */ /* 0x002fe20007810000 */
[----:B------:R-:W-:-:S04]  /*3cf0*/  FFMA.FTZ R45, R73, UR10, -R8 ;  /* 0x0000000a492d7c23 */ /* 0x000fc80008010808 */
[----:B0-----:R-:W0:Y:S02]  /*3d00*/  SHFL.BFLY PT, R57, R4, 0x1, 0x1f ;  /* 0x0c201f0004397f89 */ /* 0x001e2400000e0000 */
[----:B------:R-:W-:Y:S08]  /*3d10*/  MUFU.EX2 R33, R33 ;  /* 0x0000002100217308 */ /* 0x000ff00000000800 */
[----:B------:R-:W-:Y:S08]  /*3d20*/  MUFU.EX2 R128, R128 ;  /* 0x0000008000807308 */ /* 0x000ff00000000800 */
[----:B------:R-:W-:Y:S01]  /*3d30*/  MUFU.EX2 R37, R37 ;  /* 0x0000002500257308 */ /* 0x000fe20000000800 */
[----:B0-----:R-:W-:Y:S01]  /*3d40*/  FMNMX.FTZ R0, R4, R57, !PT ;  /* 0x0000003904007209 */ /* 0x001fe20007810000 */
[----:B------:R-:W-:-:S06]  /*3d50*/  FFMA.FTZ R57, R85, UR10, -R8 ;  /* 0x0000000a55397c23 */ /* 0x000fcc0008010808 */
[----:B------:R-:W-:Y:S01]  /*3d60*/  MUFU.EX2 R130, R130 ;  /* 0x0000008200827308 */ /* 0x000fe20000000800 */
[C---:B------:R-:W-:Y:S01]  /*3d70*/  FSETP.NEU.FTZ.AND P2, PT, R0.reuse, -INF , PT ;  /* 0xff8000000000780b */ /* 0x040fe20003f5d000 */
[----:B------:R-:W-:-:S05]  /*3d80*/  FMUL.FTZ R28, R0, UR10 ;  /* 0x0000000a001c7c20 */ /* 0x000fca0008410000 */
[----:B------:R-:W-:Y:S01]  /*3d90*/  FSEL R28, R28, RZ, P2 ;  /* 0x000000ff1c1c7208 */ /* 0x000fe20001000000 */
[----:B------:R-:W-:Y:S01]  /*3da0*/  MUFU.EX2 R41, R41 ;  /* 0x0000002900297308 */ /* 0x000fe20000000800 */
[----:B------:R-:W-:-:S03]  /*3db0*/  PLOP3.LUT P2, PT, PT, PT, UP1, 0x40, 0x0 ;  /* 0x000000000000781c */ /* 0x000fc60003f4e818 */
[--C-:B------:R-:W-:Y:S01]  /*3dc0*/  FFMA.FTZ R4, R27, UR10, -R28.reuse ;  /* 0x0000000a1b047c23 */ /* 0x100fe2000801081c */
[----:B------:R-:W-:Y:S01]  /*3dd0*/  FADD.FTZ R27, R148, R3 ;  /* 0x00000003941b7221 */ /* 0x000fe20000010000 */
[--C-:B------:R-:W-:Y:S01]  /*3de0*/  FFMA.FTZ R149, R26, UR10, -R28.reuse ;  /* 0x0000000a1a957c23 */ /* 0x100fe2000801081c */
[--C-:B------:R-:W-:Y:S01]  /*3df0*/  FFMA.FTZ R151, R30, UR10, -R28.reuse ;  /* 0x0000000a1e977c23 */ /* 0x100fe2000801081c */
[--C-:B------:R-:W-:Y:S01]  /*3e00*/  FFMA.FTZ R8, R31, UR10, -R28.reuse ;  /* 0x0000000a1f087c23 */ /* 0x100fe2000801081c */
[----:B------:R-:W-:Y:S01]  /*3e10*/  FADD.FTZ R26, R150, R27 ;  /* 0x0000001b961a7221 */ /* 0x000fe20000010000 */
[----:B------:R-:W-:Y:S01]  /*3e20*/  MUFU.EX2 R4, R4 ;  /* 0x0000000400047308 */ /* 0x000fe20000000800 */
[--C-:B------:R-:W-:Y:S01]  /*3e30*/  FFMA.FTZ R145, R34, UR10, -R28.reuse ;  /* 0x0000000a22917c23 */ /* 0x100fe2000801081c */
[----:B------:R-:W-:Y:S01]  /*3e40*/  FFMA.FTZ R10, R35, UR10, -R28 ;  /* 0x0000000a230a7c23 */ /* 0x000fe2000801081c */
[----:B--2---:R-:W-:Y:S01]  /*3e50*/  FADD.FTZ R27, R5, R26 ;  /* 0x0000001a051b7221 */ /* 0x004fe20000010000 */
[--C-:B------:R-:W-:Y:S01]  /*3e60*/  FFMA.FTZ R147, R38, UR10, -R28.reuse ;  /* 0x0000000a26937c23 */ /* 0x100fe2000801081c */
[--C-:B------:R-:W-:Y:S01]  /*3e70*/  FFMA.FTZ R12, R39, UR10, -R28.reuse ;  /* 0x0000000a270c7c23 */ /* 0x100fe2000801081c */
[--C-:B------:R-:W-:Y:S01]  /*3e80*/  FFMA.FTZ R141, R42, UR10, -R28.reuse ;  /* 0x0000000a2a8d7c23 */ /* 0x100fe2000801081c */
[----:B---3--:R-:W-:Y:S01]  /*3e90*/  FADD.FTZ R30, R144, R27 ;  /* 0x0000001b901e7221 */ /* 0x008fe20000010000 */
[----:B------:R-:W0:Y:S01]  /*3ea0*/  MUFU.EX2 R149, R149 ;  /* 0x0000009500957308 */ /* 0x000e220000000800 */
[--C-:B------:R-:W-:Y:S01]  /*3eb0*/  FFMA.FTZ R14, R43, UR10, -R28.reuse ;  /* 0x0000000a2b0e7c23 */ /* 0x100fe2000801081c */
[----:B------:R-:W-:Y:S01]  /*3ec0*/  FFMA.FTZ R143, R46, UR10, -R28 ;  /* 0x0000000a2e8f7c23 */ /* 0x000fe2000801081c */
[----:B------:R-:W-:Y:S01]  /*3ed0*/  FADD.FTZ R27, R9, R30 ;  /* 0x0000001e091b7221 */ /* 0x000fe20000010000 */
[--C-:B------:R-:W-:Y:S01]  /*3ee0*/  FFMA.FTZ R20, R47, UR10, -R28.reuse ;  /* 0x0000000a2f147c23 */ /* 0x100fe2000801081c */
[--C-:B------:R-:W-:Y:S01]  /*3ef0*/  FFMA.FTZ R137, R50, UR10, -R28.reuse ;  /* 0x0000000a32897c23 */ /* 0x100fe2000801081c */
[--C-:B------:R-:W-:Y:S01]  /*3f00*/  FFMA.FTZ R24, R51, UR10, -R28.reuse ;  /* 0x0000000a33187c23 */ /* 0x100fe2000801081c */
[----:B----4-:R-:W-:Y:S01]  /*3f10*/  FADD.FTZ R30, R146, R27 ;  /* 0x0000001b921e7221 */ /* 0x010fe20000010000 */
[----:B------:R-:W1:Y:S01]  /*3f20*/  MUFU.EX2 R151, R151 ;  /* 0x0000009700977308 */ /* 0x000e620000000800 */
[--C-:B------:R-:W-:Y:S01]  /*3f30*/  FFMA.FTZ R139, R54, UR10, -R28.reuse ;  /* 0x0000000a368b7c23 */ /* 0x100fe2000801081c */
[----:B------:R-:W-:Y:S01]  /*3f40*/  FFMA.FTZ R26, R55, UR10, -R28 ;  /* 0x0000000a371a7c23 */ /* 0x000fe2000801081c */
[----:B------:R-:W-:Y:S01]  /*3f50*/  FADD.FTZ R27, R11, R30 ;  /* 0x0000001e0b1b7221 */ /* 0x000fe20000010000 */
[--C-:B------:R-:W-:Y:S01]  /*3f60*/  FFMA.FTZ R133, R58, UR10, -R28.reuse ;  /* 0x0000000a3a857c23 */ /* 0x100fe2000801081c */
[----:B------:R-:W-:Y:S01]  /*3f70*/  FFMA.FTZ R30, R59, UR10, -R28 ;  /* 0x0000000a3b1e7c23 */ /* 0x000fe2000801081c */
[----:B------:R-:W-:Y:S01]  /*3f80*/  F2FP.BF16.F32.PACK_AB R148, R3, R148 ;  /* 0x000000940394723e */ /* 0x000fe200000010ff */
[----:B-----5:R-:W-:Y:S01]  /*3f90*/  FADD.FTZ R32, R140, R27 ;  /* 0x0000001b8c207221 */ /* 0x020fe20000010000 */
[----:B------:R-:W2:Y:S01]  /*3fa0*/  MUFU.EX2 R8, R8 ;  /* 0x0000000800087308 */ /* 0x000ea20000000800 */
[----:B0-----:R-:W-:Y:S01]  /*3fb0*/  FADD.FTZ R34, R149, R4 ;  /* 0x0000000495227221 */ /* 0x001fe20000010000 */
[----:B------:R-:W-:Y:S01]  /*3fc0*/  FFMA.FTZ R135, R62, UR10, -R28 ;  /* 0x0000000a3e877c23 */ /* 0x000fe2000801081c */
[----:B------:R-:W-:Y:S01]  /*3fd0*/  FADD.FTZ R27, R13, R32 ;  /* 0x000000200d1b7221 */ /* 0x000fe20000010000 */
[--C-:B------:R-:W-:Y:S01]  /*3fe0*/  FFMA.FTZ R129, R66, UR10, -R28.reuse ;  /* 0x0000000a42817c23 */ /* 0x100fe2000801081c */
[--C-:B------:R-:W-:Y:S01]  /*3ff0*/  FFMA.FTZ R131, R70, UR10, -R28.reuse ;  /* 0x0000000a46837c23 */ /* 0x100fe2000801081c */
[----:B------:R-:W-:Y:S01]  /*4000*/  FFMA.FTZ R71, R71, UR10, -R28 ;  /* 0x0000000a47477c23 */ /* 0x000fe2000801081c */
[----:B------:R-:W-:Y:S01]  /*4010*/  FADD.FTZ R32, R142, R27 ;  /* 0x0000001b8e207221 */ /* 0x000fe20000010000 */
[----:B------:R-:W0:Y:S01]  /*4020*/  MUFU.EX2 R145, R145 ;  /* 0x0000009100917308 */ /* 0x000e220000000800 */
[----:B-1----:R-:W-:Y:S01]  /*4030*/  FADD.FTZ R27, R151, R34 ;  /* 0x00000022971b7221 */ /* 0x002fe20000010000 */
[----:B------:R-:W-:Y:S01]  /*4040*/  FFMA.FTZ R74, R74, UR10, -R28 ;  /* 0x0000000a4a4a7c23 */ /* 0x000fe2000801081c */
[----:B------:R-:W-:Y:S01]  /*4050*/  FADD.FTZ R31, R15, R32 ;  /* 0x000000200f1f7221 */ /* 0x000fe20000010000 */
[--C-:B------:R-:W-:Y:S01]  /*4060*/  FFMA.FTZ R32, R63, UR10, -R28.reuse ;  /* 0x0000000a3f207c23 */ /* 0x100fe2000801081c */
[--C-:B------:R-:W-:Y:S01]  /*4070*/  FFMA.FTZ R75, R75, UR10, -R28.reuse ;  /* 0x0000000a4b4b7c23 */ /* 0x100fe2000801081c */
[--C-:B------:R-:W-:Y:S01]  /*4080*/  FFMA.FTZ R78, R78, UR10, -R28.reuse ;  /* 0x0000000a4e4e7c23 */ /* 0x100fe2000801081c */
[----:B------:R-:W-:Y:S01]  /*4090*/  FADD.FTZ R36, R136, R31 ;  /* 0x0000001f88247221 */ /* 0x000fe20000010000 */
[----:B------:R-:W1:Y:S01]  /*40a0*/  MUFU.EX2 R10, R10 ;  /* 0x0000000a000a7308 */ /* 0x000e620000000800 */
[----:B--2---:R-:W-:Y:S01]  /*40b0*/  FADD.FTZ R34, R8, R27 ;  /* 0x0000001b08227221 */ /* 0x004fe20000010000 */
[----:B------:R-:W-:Y:S01]  /*40c0*/  FFMA.FTZ R79, R79, UR10, -R28 ;  /* 0x0000000a4f4f7c23 */ /* 0x000fe2000801081c */
[----:B------:R-:W-:Y:S01]  /*40d0*/  FADD.FTZ R31, R21, R36 ;  /* 0x00000024151f7221 */ /* 0x000fe20000010000 */
[--C-:B------:R-:W-:Y:S01]  /*40e0*/  FFMA.FTZ R82, R82, UR10, -R28.reuse ;  /* 0x0000000a52527c23 */ /* 0x100fe2000801081c */
[----:B------:R-:W-:Y:S01]  /*40f0*/  F2FP.BF16.F32.PACK_AB R150, R5, R150 ;  /* 0x000000960596723e */ /* 0x000fe200000010ff */
[----:B------:R-:W-:Y:S01]  /*4100*/  FFMA.FTZ R83, R83, UR10, -R28 ;  /* 0x0000000a53537c23 */ /* 0x000fe2000801081c */
[----:B------:R-:W-:Y:S01]  /*4110*/  FADD.FTZ R38, R138, R31 ;  /* 0x0000001f8a267221 */ /* 0x000fe20000010000 */
[----:B------:R-:W2:Y:S01]  /*4120*/  MUFU.EX2 R147, R147 ;  /* 0x0000009300937308 */ /* 0x000ea20000000800 */
[----:B0-----:R-:W-:Y:S01]  /*4130*/  FADD.FTZ R27, R145, R34 ;  /* 0x00000022911b7221 */ /* 0x001fe20000010000 */
[----:B------:R-:W-:Y:S01]  /*4140*/  FFMA.FTZ R34, R67, UR10, -R28 ;  /* 0x0000000a43227c23 */ /* 0x000fe2000801081c */
[----:B------:R-:W-:Y:S01]  /*4150*/  FADD.FTZ R31, R25, R38 ;  /* 0x00000026191f7221 */ /* 0x000fe20000010000 */
[----:B------:R-:W-:Y:S01]  /*4160*/  F2FP.BF16.F32.PACK_AB R149, R4, R149 ;  /* 0x000000950495723e */ /* 0x000fe200000010ff */
[--C-:B------:R-:W-:Y:S01]  /*4170*/  FFMA.FTZ R86, R86, UR10, -R28.reuse ;  /* 0x0000000a56567c23 */ /* 0x100fe2000801081c */
[----:B------:R-:W-:Y:S01]  /*4180*/  FFMA.FTZ R28, R87, UR10, -R28 ;  /* 0x0000000a571c7c23 */ /* 0x000fe2000801081c */
[----:B------:R-:W-:Y:S01]  /*4190*/  FADD.FTZ R38, R132, R31 ;  /* 0x0000001f84267221 */ /* 0x000fe20000010000 */
[----:B------:R-:W0:Y:S01]  /*41a0*/  MUFU.EX2 R12, R12 ;  /* 0x0000000c000c7308 */ /* 0x000e220000000800 */
[----:B-1----:R-:W-:Y:S01]  /*41b0*/  FADD.FTZ R36, R10, R27 ;  /* 0x0000001b0a247221 */ /* 0x002fe20000010000 */
[----:B------:R-:W-:Y:S01]  /*41c0*/  F2FP.BF16.F32.PACK_AB R144, R9, R144 ;  /* 0x000000900990723e */ /* 0x000fe200000010ff */
[----:B------:R-:W-:Y:S01]  /*41d0*/  FADD.FTZ R31, R29, R38 ;  /* 0x000000261d1f7221 */ /* 0x000fe20000010000 */
[----:B------:R-:W-:-:S02]  /*41e0*/  F2FP.BF16.F32.PACK_AB R146, R11, R146 ;  /* 0x000000920b92723e */ /* 0x000fc400000010ff */
[----:B------:R-:W-:Y:S01]  /*41f0*/  F2FP.BF16.F32.PACK_AB R140, R13, R140 ;  /* 0x0000008c0d8c723e */ /* 0x000fe200000010ff */
[----:B------:R-:W-:Y:S01]  /*4200*/  FADD.FTZ R38, R134, R31 ;  /* 0x0000001f86267221 */ /* 0x000fe20000010000 */
[----:B------:R-:W1:Y:S01]  /*4210*/  MUFU.EX2 R141, R141 ;  /* 0x0000008d008d7308 */ /* 0x000e620000000800 */
[----:B--2---:R-:W-:Y:S01]  /*4220*/  FADD.FTZ R27, R147, R36 ;  /* 0x00000024931b7221 */ /* 0x004fe20000010000 */
[----:B------:R-:W-:Y:S01]  /*4230*/  F2FP.BF16.F32.PACK_AB R142, R15, R142 ;  /* 0x0000008e0f8e723e */ /* 0x000fe200000010ff */
[----:B------:R-:W-:Y:S01]  /*4240*/  FADD.FTZ R31, R33, R38 ;  /* 0x00000026211f7221 */ /* 0x000fe20000010000 */
[----:B------:R-:W-:Y:S02]  /*4250*/  F2FP.BF16.F32.PACK_AB R136, R21, R136 ;  /* 0x000000881588723e */ /* 0x000fe400000010ff */
[----:B------:R-:W-:Y:S01]  /*4260*/  F2FP.BF16.F32.PACK_AB R138, R25, R138 ;  /* 0x0000008a198a723e */ /* 0x000fe200000010ff */
[----:B------:R-:W-:Y:S01]  /*4270*/  FADD.FTZ R40, R128, R31 ;  /* 0x0000001f80287221 */ /* 0x000fe20000010000 */
[----:B------:R-:W2:Y:S01]  /*4280*/  MUFU.EX2 R14, R14 ;  /* 0x0000000e000e7308 */ /* 0x000ea20000000800 */
[----:B0-----:R-:W-:Y:S01]  /*4290*/  FADD.FTZ R36, R12, R27 ;  /* 0x0000001b0c247221 */ /* 0x001fe20000010000 */
[----:B------:R-:W-:-:S02]  /*42a0*/  F2FP.BF16.F32.PACK_AB R132, R29, R132 ;  /* 0x000000841d84723e */ /* 0x000fc400000010ff */
[----:B------:R-:W-:Y:S02]  /*42b0*/  F2FP.BF16.F32.PACK_AB R134, R33, R134 ;  /* 0x000000862186723e */ /* 0x000fe400000010ff */
[----:B------:R-:W-:Y:S02]  /*42c0*/  F2FP.BF16.F32.PACK_AB R128, R37, R128 ;  /* 0x000000802580723e */ /* 0x000fe400000010ff */
[----:B------:R-:W0:Y:S01]  /*42d0*/  MUFU.EX2 R143, R143 ;  /* 0x0000008f008f7308 */ /* 0x000e220000000800 */
[----:B-1----:R-:W-:Y:S01]  /*42e0*/  FADD.FTZ R27, R141, R36 ;  /* 0x000000248d1b7221 */ /* 0x002fe20000010000 */
[----:B------:R-:W-:Y:S02]  /*42f0*/  F2FP.BF16.F32.PACK_AB R151, R8, R151 ;  /* 0x000000970897723e */ /* 0x000fe400000010ff */
[----:B------:R-:W-:Y:S02]  /*4300*/  F2FP.BF16.F32.PACK_AB R145, R10, R145 ;  /* 0x000000910a91723e */ /* 0x000fe400000010ff */
[----:B------:R-:W-:-:S02]  /*4310*/  F2FP.BF16.F32.PACK_AB R147, R12, R147 ;  /* 0x000000930c93723e */ /* 0x000fc400000010ff */
[----:B------:R-:W1:Y:S01]  /*4320*/  MUFU.EX2 R20, R20 ;  /* 0x0000001400147308 */ /* 0x000e620000000800 */
[C---:B--2---:R-:W-:Y:S01]  /*4330*/  FADD.FTZ R36, R14.reuse, R27 ;  /* 0x0000001b0e247221 */ /* 0x044fe20000010000 */
[----:B------:R-:W-:-:S06]  /*4340*/  F2FP.BF16.F32.PACK_AB R141, R14, R141 ;  /* 0x0000008d0e8d723e */ /* 0x000fcc00000010ff */
[----:B------:R-:W2:Y:S01]  /*4350*/  MUFU.EX2 R137, R137 ;  /* 0x0000008900897308 */ /* 0x000ea20000000800 */
[----:B0-----:R-:W-:-:S07]  /*4360*/  FADD.FTZ R27, R143, R36 ;  /* 0x000000248f1b7221 */ /* 0x001fce0000010000 */
[----:B------:R-:W0:Y:S01]  /*4370*/  MUFU.EX2 R24, R24 ;  /* 0x0000001800187308 */ /* 0x000e220000000800 */
[C---:B-1----:R-:W-:Y:S01]  /*4380*/  FADD.FTZ R38, R20.reuse, R27 ;  /* 0x0000001b14267221 */ /* 0x042fe20000010000 */
[----:B------:R-:W-:Y:S01]  /*4390*/  FADD.FTZ R27, R37, R40 ;  /* 0x00000028251b7221 */ /* 0x000fe20000010000 */
[----:B------:R-:W-:-:S03]  /*43a0*/  F2FP.BF16.F32.PACK_AB R143, R20, R143 ;  /* 0x0000008f148f723e */ /* 0x000fc600000010ff */
[----:B------:R-:W-:Y:S01]  /*43b0*/  FADD.FTZ R40, R130, R27 ;  /* 0x0000001b82287221 */ /* 0x000fe20000010000 */
[----:B------:R-:W-:Y:S01]  /*43c0*/  F2FP.BF16.F32.PACK_AB R130, R41, R130 ;  /* 0x000000822982723e */ /* 0x000fe200000010ff */
[----:B------:R-:W1:Y:S01]  /*43d0*/  MUFU.EX2 R139, R139 ;  /* 0x0000008b008b7308 */ /* 0x000e620000000800 */
[----:B--2---:R-:W-:Y:S01]  /*43e0*/  FADD.FTZ R3, R137, R38 ;  /* 0x0000002689037221 */ /* 0x004fe20000010000 */
[----:B------:R-:W-:-:S06]  /*43f0*/  FADD.FTZ R5, R41, R40 ;  /* 0x0000002829057221 */ /* 0x000fcc0000010000 */
[----:B------:R-:W2:Y:S01]  /*4400*/  MUFU.EX2 R26, R26 ;  /* 0x0000001a001a7308 */ /* 0x000ea20000000800 */
[C---:B0-----:R-:W-:Y:S01]  /*4410*/  FADD.FTZ R38, R24.reuse, R3 ;  /* 0x0000000318267221 */ /* 0x041fe20000010000 */
[----:B------:R-:W-:-:S06]  /*4420*/  F2FP.BF16.F32.PACK_AB R137, R24, R137 ;  /* 0x000000891889723e */ /* 0x000fcc00000010ff */
[----:B------:R-:W0:Y:S01]  /*4430*/  MUFU.EX2 R133, R133 ;  /* 0x0000008500857308 */ /* 0x000e220000000800 */
[----:B-1----:R-:W-:-:S07]  /*4440*/  FADD.FTZ R3, R139, R38 ;  /* 0x000000268b037221 */ /* 0x002fce0000010000 */
[----:B------:R-:W1:Y:S01]  /*4450*/  MUFU.EX2 R30, R30 ;  /* 0x0000001e001e7308 */ /* 0x000e620000000800 */
[C---:B--2---:R-:W-:Y:S01]  /*4460*/  FADD.FTZ R38, R26.reuse, R3 ;  /* 0x000000031a267221 */ /* 0x044fe20000010000 */
[----:B------:R-:W-:-:S06]  /*4470*/  F2FP.BF16.F32.PACK_AB R139, R26, R139 ;  /* 0x0000008b1a8b723e */ /* 0x000fcc00000010ff */
        /* <DEDUP_REMOVED lines=52> */
[----:B------:R-:W-:-:S06]  /*47c0*/  VIADD R3, R88, 0xfffffffe ;  /* 0xfffffffe58037836 */ /* 0x000fcc0000000000 */
[----:B------:R-:W2:Y:S01]  /*47d0*/  MUFU.EX2 R57, R57 ;  /* 0x0000003900397308 */ /* 0x000ea20000000800 */
[----:B0-----:R-:W-:Y:S01]  /*47e0*/  FADD.FTZ R40, R122, R5 ;  /* 0x000000057a287221 */ /* 0x001fe20000010000 */
[C---:B-1----:R-:W-:Y:S01]  /*47f0*/  FADD.FTZ R4, R123.reuse, R4 ;  /* 0x000000047b047221 */ /* 0x042fe20000010000 */
[----:B------:R-:W-:Y:S02]  /*4800*/  F2FP.BF16.F32.PACK_AB R123, R123, R86 ;  /* 0x000000567b7b723e */ /* 0x000fe400000010ff */
[C---:B--2---:R-:W-:Y:S01]  /*4810*/  FADD.FTZ R5, R57.reuse, R40 ;  /* 0x0000002839057221 */ /* 0x044fe20000010000 */
[----:B------:R-:W-:Y:S01]  /*4820*/  F2FP.BF16.F32.PACK_AB R122, R57, R122 ;  /* 0x0000007a397a723e */ /* 0x000fe200000010ff */
[----:B------:R-:W-:Y:S06]  /*4830*/  @P2 BRA `(.L_x_806) ;  /* 0x0000000000442947 */ /* 0x000fec0003800000 */
        /* <DEDUP_REMOVED lines=10> */
.L_x_807:
[----:B------:R-:W-:-:S11]  /*48e0*/  UISETP.NE.AND UP2, UPT, UR7, 0x1, UPT ;  /* 0x000000010700788c */ /* 0x000fd6000bf45270 */
[----:B------:R-:W-:Y:S02]  /*48f0*/  @UP2 ULDC.64 UR18, c[0x0][0x9e8] ;  /* 0x00027a0000122ab9 */ /* 0x000fe40000000a00 */
[----:B------:R-:W-:-:S04]  /*4900*/  UIMAD.WIDE.U32 UR14, UR11, UR18, URZ ;  /* 0x000000120b0e72a5 */ /* 0x000fc8000f8e003f */
[----:B------:R-:W-:-:S12]  /*4910*/  @UP2 USHF.R.U32.HI UR11, URZ, UR19, UR15 ;  /* 0x000000133f0b2299 */ /* 0x000fd8000801160f */
.L_x_808:
[----:B------:R-:W-:-:S04]  /*4920*/  UIMAD UR7, UR11, UR7, UR7 ;  /* 0x000000070b0772a4 */ /* 0x000fc8000f8e0207 */
[----:B------:R-:W-:-:S04]  /*4930*/  UISETP.LT.AND UP2, UPT, UR6, UR7, UPT ;  /* 0x000000070600728c */ /* 0x000fc8000bf41270 */
[----:B------:R-:W-:-:S12]  /*4940*/  USEL UR6, UR6, UR7, UP2 ;  /* 0x0000000706067287 */ /* 0x000fd80009000000 */
.L_x_806:
[----:B------:R-:W-:Y:S01]  /*4950*/  USHF.R.S32.HI UR7, URZ, 0x1f, UR6 ;  /* 0x0000001f3f077899 */ /* 0x000fe20008011406 */
[----:B------:R-:W-:Y:S02]  /*4960*/  CS2R R118, SRZ ;  /* 0x0000000000767805 */ /* 0x000fe4000001ff00 */
[----:B------:R-:W-:Y:S02]  /*4970*/  CS2R R116, SRZ ;  /* 0x0000000000747805 */ /* 0x000fe4000001ff00 */
[----:B------:R-:W-:Y:S01]  /*4980*/  CS2R R114, SRZ ;  /* 0x0000000000727805 */ /* 0x000fe2000001ff00 */
[----:B------:R-:W-:Y:S01]  /*4990*/  ULEA.HI UR7, UR7, UR6, URZ, 0x7 ;  /* 0x0000000607077291 */ /* 0x000fe2000f8f383f */
[----:B------:R-:W-:Y:S02]  /*49a0*/  CS2R R112, SRZ ;  /* 0x0000000000707805 */ /* 0x000fe4000001ff00 */
[----:B------:R-:W-:Y:S02]  /*49b0*/  CS2R R110, SRZ ;  /* 0x00000000006e7805 */ /* 0x000fe4000001ff00 */
[----:B------:R-:W-:Y:S01]  /*49c0*/  CS2R R108, SRZ ;  /* 0x00000000006c7805 */ /* 0x000fe2000001ff00 */
[----:B------:R-:W-:Y:S01]  /*49d0*/  USHF.R.S32.HI UR7, URZ, 0x7, UR7 ;  /* 0x000000073f077899 */ /* 0x000fe20008011407 */
[----:B------:R-:W-:-:S02]  /*49e0*/  CS2R R106, SRZ ;  /* 0x00000000006a7805 */ /* 0x000fc4000001ff00 */
[----:B------:R-:W-:Y:S02]  /*49f0*/  CS2R R104, SRZ ;  /* 0x0000000000687805 */ /* 0x000fe4000001ff00 */
[----:B------:R-:W-:Y:S01]  /*4a00*/  CS2R R102, SRZ ;  /* 0x0000000000667805 */ /* 0x000fe2000001ff00 */
[----:B------:R-:W-:Y:S01]  /*4a10*/  UISETP.LT.AND UP2, UPT, UR43, UR7, UPT ;  /* 0x000000072b00728c */ /* 0x000fe2000bf41270 */
[----:B------:R-:W-:Y:S02]  /*4a20*/  CS2R R100, SRZ ;  /* 0x0000000000647805 */ /* 0x000fe4000001ff00 */
[----:B------:R-:W-:Y:S02]  /*4a30*/  CS2R R98, SRZ ;  /* 0x0000000000627805 */ /* 0x000fe4000001ff00 */
[----:B------:R-:W-:Y:S01]  /*4a40*/  CS2R R96, SRZ ;  /* 0x0000000000607805 */ /* 0x000fe2000001ff00 */
[----:B------:R-:W-:Y:S01]  /*4a50*/  USEL UR27, UR43, UR7, !UP2 ;  /* 0x000000072b1b7287 */ /* 0x000fe2000d000000 */
[----:B------:R-:W-:-:S02]  /*4a60*/  CS2R R94, SRZ ;  /* 0x00000000005e7805 */ /* 0x000fc4000001ff00 */
[----:B------:R-:W-:Y:S02]  /*4a70*/  CS2R R92, SRZ ;  /* 0x00000000005c7805 */ /* 0x000fe4000001ff00 */
[----:B------:R-:W-:Y:S02]  /*4a80*/  CS2R R90, SRZ ;  /* 0x00000000005a7805 */ /* 0x000fe4000001ff00 */
[----:B------:R-:W-:Y:S02]  /*4a90*/  CS2R R88, SRZ ;  /* 0x0000000000587805 */ /* 0x000fe4000001ff00 */
[----:B------:R-:W-:-:S13]  /*4aa0*/  ISETP.GE.AND P2, PT, R3, UR27, PT ;  /* 0x0000001b03007c0c */ /* 0x000fda000bf46270 */
[----:B------:R-:W-:Y:S05]  /*4ab0*/  @!P2 BRA `(.L_x_809) ;  /* 0x0000002c0080a947 */ /* 0x000fea0003800000 */
[----:B------:R-:W-:Y:S01]  /*4ac0*/  IMAD.MOV.U32 R119, RZ, RZ, RZ ;  /* 0x000000ffff777224 */ /* 0x000fe200078e00ff */
[----:B------:R-:W-:Y:S01]  /*4ad0*/  ULDC UR23, c[0x0][0x9e4] ;  /* 0x0002790000177ab9 */ /* 0x000fe20000000800 */
[----:B------:R-:W-:Y:S01]  /*4ae0*/  ULDC UR22, c[0x0][0x9dc] ;  /* 0x0002770000167ab9 */ /* 0x000fe20000000800 */
[----:B------:R-:W-:Y:S01]  /*4af0*/  ULDC UR21, c[0x0][0x988] ;  /* 0x0002620000157ab9 */ /* 0x000fe20000000800 */
[----:B------:R-:W-:-:S05]  /*4b00*/  ULDC UR24, c[0x0][0x9e0] ;  /* 0x0002780000187ab9 */ /* 0x000fca0000000800 */
.L_x_826:
[----:B------:R-:W-:Y:S01]  /*4b10*/  UIADD3 UR26, UR37, 0x1, URZ ;  /* 0x00000001251a7890 */ /* 0x000fe2000fffe03f */
[----:B------:R-:W-:-:S03]  /*4b20*/  ISETP.NE.AND P3, PT, RZ, UR44, PT ;  /* 0x0000002cff007c0c */ /* 0x000fc6000bf65270 */
[----:B------:R-:W-:-:S04]  /*4b30*/  UISETP.NE.AND UP2, UPT, UR26, 0x2, UPT ;  /* 0x000000021a00788c */ /* 0x000fc8000bf45270 */
[----:B------:R-:W-:Y:S02]  /*4b40*/  USEL UR25, URZ, 0x1, UP2 ;  /* 0x000000013f197887 */ /* 0x000fe40009000000 */
[----:B------:R-:W-:Y:S02]  /*4b50*/  USEL UR26, UR26, URZ, UP2 ;  /* 0x0000003f1a1a7287 */ /* 0x000fe40009000000 */
[----:B------:R-:W-:Y:S02]  /*4b60*/  ULOP3.LUT UR25, UR36, UR25, URZ, 0x3c, !UPT ;  /* 0x0000001924197292 */ /* 0x000fe4000f8e3c3f */
[----:B------:R-:W-:Y:S10]  /*4b70*/  @P3 BRA `(.L_x_810) ;  /* 0x00000000002c3947 */ /* 0x000ff40003800000 */
[----:B------:R-:W-:Y:S05]  /*4b80*/  @!P0 BRA `(.L_x_811) ;  /* 0x0000000000048947 */ /* 0x000fea0003800000 */
[----:B------:R-:W-:Y:S01]  /*4b90*/  BPT.TRAP 0x1 ;  /* 0x000000040000795c */ /* 0x000fe20000300000 */
.L_x_811:
[----:B------:R-:W-:Y:S01]  /*4ba0*/  ULEA UR6, UR26, UR45, 0x3 ;  /* 0x0000002d1a067291 */ /* 0x000fe2000f8e183f */
[----:B------:R-:W-:-:S05]  /*4bb0*/  IMAD.U32 R6, RZ, RZ, UR25 ;  /* 0x00000019ff067e24 */ /* 0x000fca000f8e00ff */
[----:B------:R-:W-:-:S04]  /*4bc0*/  SHF.L.U32 R6, R6, 0x1f, RZ ;  /* 0x0000001f06067819 */ /* 0x000fc800000006ff */
[----:B------:R0:W1:Y:S01]  /*4bd0*/  SYNCS.PHASECHK.TRANS64.TRYWAIT P2, [UR6+0x16830], R6 ;  /* 0x01683006ff0075a7 */ /* 0x0000620008040146 */
[----:B------:R-:W-:Y:S05]  /*4be0*/  @!P0 BRA `(.L_x_812) ;  /* 0x0000000000048947 */ /* 0x000fea0003800000 */
[----:B------:R-:W-:Y:S01]  /*4bf0*/  BPT.TRAP 0x1 ;  /* 0x000000040000795c */ /* 0x000fe20000300000 */
.L_x_812:
[----:B-1----:R-:W-:Y:S05]  /*4c00*/  @P2 BRA `(.L_x_810) ;  /* 0x0000000000082947 */ /* 0x002fea0003800000 */
[----:B------:R-:W1:Y:S02]  /*4c10*/  SYNCS.PHASECHK.TRANS64.TRYWAIT P2, [UR6+0x16830], R6 ;  /* 0x01683006ff0075a7 */ /* 0x000e640008040146 */
[----:B-1----:R-:W-:Y:S05]  /*4c20*/  @!P2 BRA `(.L_x_813) ;  /* 0x000000d400d4a947 */ /* 0x002fea0003800000 */
.L_x_810:
[----:B01----:R-:W-:Y:S01]  /*4c30*/  VIADD R6, R22, 0x8 ;  /* 0x0000000816067836 */ /* 0x003fe20000000000 */
[----:B------:R-:W-:Y:S01]  /*4c40*/  ULEA UR18, UR26, UR20, 0xa ;  /* 0x000000141a127291 */ /* 0x000fe2000f8e503f */
[----:B------:R-:W-:Y:S01]  /*4c50*/  UMOV UR19, 0x40000040 ;  /* 0x4000004000137882 */ /* 0x000fe20000000000 */
[----:B------:R-:W-:Y:S02]  /*4c60*/  UMOV UR7, 0x40000040 ;  /* 0x4000004000077882 */ /* 0x000fe40000000000 */
[----:B------:R0:W-:Y:S01]  /*4c70*/  BAR.SYNC.DEFER_BLOCKING R6, 0x100 ;  /* 0x000400060000751d */ /* 0x0001e20000010000 */
[----:B------:R-:W-:Y:S02]  /*4c80*/  UIADD3 UR6, UR18, 0x2, URZ ;  /* 0x0000000212067890 */ /* 0x000fe4000fffe03f */
[----:B------:R-:W-:Y:S02]  /*4c90*/  UIADD3 UR10, UR18, 0x4, URZ ;  /* 0x00000004120a7890 */ /* 0x000fe4000fffe03f */
[----:B------:R-:W-:Y:S01]  /*4ca0*/  UIADD3 UR14, UR18, 0x6, URZ ;  /* 0x00000006120e7890 */ /* 0x000fe2000fffe03f */
[----:B------:R-:W-:Y:S01]  /*4cb0*/  UMOV UR11, 0x40000040 ;  /* 0x40000040000b7882 */ /* 0x000fe20000000000 */
[----:B------:R-:W-:Y:S01]  /*4cc0*/  UMOV UR15, 0x40000040 ;  /* 0x40000040000f7882 */ /* 0x000fe20000000000 */
[----:B------:R-:W-:-:S06]  /*4cd0*/  WARPGROUP.ARRIVE ;  /* 0x00000000000079c5 */ /* 0x000fcc0000000000 */
[----:B------:R-:W-:Y:S03]  /*4ce0*/  HGMMA.64x128x16.F32.BF16 R24, gdesc[UR16], RZ, !UPT, gsb0 ;  /* 0x01e00000101879f0 */ /* 0x000fe6000c0018ff */
[----:B------:R-:W-:Y:S02]  /*4cf0*/  WARPGROUP.DEPBAR.LE gsb0, 0x0 ;  /* 0x00008000000079c5 */ /* 0x000fe40000010000 */
[----:B------:R-:W-:-:S07]  /*4d00*/  WARPGROUP.ARRIVE ;  /* 0x00000000000079c5 */ /* 0x000fce0000000000 */
[----:B------:R-:W-:Y:S03]  /*4d10*/  HGMMA.64x128x16.F32.BF16 R24, gdesc[UR4], R24, gsb0 ;  /* 0x01e00000041879f0 */ /* 0x000fe60008001818 */
[----:B------:R-:W-:Y:S02]  /*4d20*/  WARPGROUP.DEPBAR.LE gsb0, 0x0 ;  /* 0x00008000000079c5 */ /* 0x000fe40000010000 */
[----:B------:R-:W-:-:S07]  /*4d30*/  WARPGROUP.ARRIVE ;  /* 0x00000000000079c5 */ /* 0x000fce0000000000 */
[----:B------:R-:W-:Y:S03]  /*4d40*/  HGMMA.64x128x16.F32.BF16 R24, gdesc[UR8], R24, gsb0 ;  /* 0x01e00000081879f0 */ /* 0x000fe60008001818 */
[----:B------:R-:W-:Y:S02]  /*4d50*/  WARPGROUP.DEPBAR.LE gsb0, 0x0 ;  /* 0x00008000000079c5 */ /* 0x000fe40000010000 */
[----:B------:R-:W-:-:S07]  /*4d60*/  WARPGROUP.ARRIVE ;  /* 0x00000000000079c5 */ /* 0x000fce0000000000 */
[----:B------:R-:W-:Y:S03]  /*4d70*/  HGMMA.64x128x16.F32.BF16 R24, gdesc[UR12], R24, gsb0 ;  /* 0x01e000000c1879f0 */ /* 0x000fe60008001818 */
[----:B------:R-:W-:Y:S02]  /*4d80*/  WARPGROUP.DEPBAR.LE gsb0, 0x0 ;  /* 0x00008000000079c5 */ /* 0x000fe40000010000 */
[----:B0-----:R-:W-:Y:S05]  /*4d90*/  @P3 BRA `(.L_x_814) ;  /* 0x00000000002c3947 */ /* 0x001fea0003800000 */
[----:B------:R-:W-:Y:S05]  /*4da0*/  @!P0 BRA `(.L_x_815) ;  /* 0x0000000000048947 */ /* 0x000fea0003800000 */
[----:B------:R-:W-:Y:S01]  /*4db0*/  BPT.TRAP 0x1 ;  /* 0x000000040000795c */ /* 0x000fe20000300000 */
.L_x_815:
[----:B------:R-:W-:Y:S01]  /*4dc0*/  ULEA UR6, UR37, UR45, 0x3 ;  /* 0x0000002d25067291 */ /* 0x000fe2000f8e183f */
[----:B------:R-:W-:-:S05]  /*4dd0*/  IMAD.U32 R6, RZ, RZ, UR36 ;  /* 0x00000024ff067e24 */ /* 0x000fca000f8e00ff */
[----:B------:R-:W-:-:S04]  /*4de0*/  SHF.L.U32 R6, R6, 0x1f, RZ ;  /* 0x0000001f06067819 */ /* 0x000fc800000006ff */
[----:B------:R0:W1:Y:S01]  /*4df0*/  SYNCS.PHASECHK.TRANS64.TRYWAIT P2, [UR6+0x16850], R6 ;  /* 0x01685006ff0075a7 */ /* 0x0000620008040146 */
[----:B------:R-:W-:Y:S05]  /*4e00*/  @!P0 BRA `(.L_x_816) ;  /* 0x0000000000048947 */ /* 0x000fea0003800000 */
[----:B------:R-:W-:Y:S01]  /*4e10*/  BPT.TRAP 0x1 ;  /* 0x000000040000795c */ /* 0x000fe20000300000 */
.L_x_816:
[----:B-1----:R-:W-:Y:S05]  /*4e20*/  @P2 BRA `(.L_x_814) ;  /* 0x0000000000082947 */ /* 0x002fea0003800000 */
[----:B------:R-:W1:Y:S02]  /*4e30*/  SYNCS.PHASECHK.TRANS64.TRYWAIT P2, [UR6+0x16850], R6 ;  /* 0x01685006ff0075a7 */ /* 0x000e640008040146 */
[----:B-1----:R-:W-:Y:S05]  /*4e40*/  @!P2 BRA `(.L_x_817) ;  /* 0x000000d40064a947 */ /* 0x002fea0003800000 */
.L_x_814:
[----:B------:R-:W-:Y:S01]  /*4e50*/  UIADD3 UR6, UR45, 0x400, URZ ;  /* 0x000004002d067890 */ /* 0x000fe2000fffe03f */
[----:B------:R-:W-:Y:S01]  /*4e60*/  WARPGROUP.ARRIVE ;  /* 0x00000000000079c5 */ /* 0x000fe20000000000 */
[----:B------:R-:W-:-:S05]  /*4e70*/  UMOV UR7, 0x40000040 ;  /* 0x4000004000077882 */ /* 0x000fca0000000000 */
[----:B------:R-:W2:Y:S01]  /*4e80*/  S2R R8, SR_TID.X ;  /* 0x0000000000087919 */ /* 0x000ea20000002100 */
[----:B------:R-:W-:Y:S01]  /*4e90*/  USHF.R.U32.HI UR6, URZ, 0x4, UR6 ;  /* 0x000000043f067899 */ /* 0x000fe20008011606 */
[----:B------:R-:W-:Y:S01]  /*4ea0*/  PLOP3.LUT P2, PT, PT, PT, UP0, 0x80, 0x0 ;  /* 0x000000000000781c */ /* 0x000fe20003f4f008 */
[----:B------:R-:W-:Y:S01]  /*4eb0*/  VIADD R20, R17, UR39 ;  /* 0x0000002711147c36 */ /* 0x000fe20008000000 */
[----:B------:R-:W-:Y:S01]  /*4ec0*/  PLOP3.LUT P3, PT, PT, PT, UP0, 0x80, 0x0 ;  /* 0x000000000000781c */ /* 0x000fe20003f6f008 */
[----:B------:R-:W-:Y:S01]  /*4ed0*/  ULOP3.LUT UR6, UR6, 0x3fff, URZ, 0xc0, !UPT ;  /* 0x00003fff06067892 */ /* 0x000fe2000f8ec03f */
[----:B01----:R-:W0:Y:S01]  /*4ee0*/  LDC R6, c[0x0][0x2f0] ;  /* 0x0000bc00ff067b82 */ /* 0x003e220000000800 */
[----:B------:R-:W-:Y:S02]  /*4ef0*/  IMAD.SHL.U32 R13, R3, 0x80, RZ ;  /* 0x00000080030d7824 */ /* 0x000fe400078e00ff */
[----:B------:R-:W-:Y:S01]  /*4f00*/  ULEA UR10, UR37, UR6, 0xa ;  /* 0x00000006250a7291 */ /* 0x000fe2000f8e503f */
[----:B------:R-:W-:-:S02]  /*4f10*/  IMAD.U32 R10, RZ, RZ, UR26 ;  /* 0x0000001aff0a7e24 */ /* 0x000fc4000f8e00ff */
[----:B------:R-:W-:-:S03]  /*4f20*/  IADD3 R11, -R13, 0x1, RZ ;  /* 0x000000010d0b7810 */ /* 0x000fc60007ffe1ff */
[----:B------:R-:W-:Y:S01]  /*4f30*/  @!P1 LEA R10, R10, UR45, 0x3 ;  /* 0x0000002d0a0a9c11 */ /* 0x000fe2000f8e18ff */
[----:B------:R-:W-:Y:S01]  /*4f40*/  UMOV UR6, UR10 ;  /* 0x0000000a00067c82 */ /* 0x000fe20008000000 */
[----:B------:R-:W-:Y:S01]  /*4f50*/  IMAD R11, R16, -0x2, R11 ;  /* 0xfffffffe100b7824 */ /* 0x000fe200078e020b */
[----:B------:R-:W-:Y:S01]  /*4f60*/  HGMMA.64x64x16.F32.BF16 R88, R148, gdesc[UR4].tnspB, R88, gsb0 ;  /* 0x40e0000494587df0 */ /* 0x000fe20008001858 */
[----:B------:R-:W-:Y:S01]  /*4f70*/  UIADD3 UR6, UR10, 0x80, URZ ;  /* 0x000000800a067890 */ /* 0x000fe2000fffe03f */
[----:B------:R-:W-:Y:S01]  /*4f80*/  @!P1 VIADD R10, R10, 0x16840 ;  /* 0x000168400a0a9836 */ /* 0x000fe20000000000 */
[----:B------:R-:W-:-:S04]  /*4f90*/  UMOV UR7, 0x40000040 ;  /* 0x4000004000077882 */ /* 0x000fc80000000000 */
[----:B------:R-:W-:Y:S01]  /*4fa0*/  @!P1 PRMT R10, RZ, 0x654, R10 ;  /* 0x00000654ff0a9816 */ /* 0x000fe2000000000a */
[----:B------:R-:W-:Y:S02]  /*4fb0*/  WARPGROUP.DEPBAR.LE gsb0, 0x0 ;  /* 0x00008000000079c5 */ /* 0x000fe40000010000 */
[----:B------:R-:W-:-:S06]  /*4fc0*/  WARPGROUP.ARRIVE ;  /* 0x00000000000079c5 */ /* 0x000fcc0000000000 */
[----:B------:R-:W-:Y:S01]  /*4fd0*/  HGMMA.64x64x16.F32.BF16 R88, R144, gdesc[UR4].tnspB, R88, gsb0 ;  /* 0x40e0000490587df0 */ /* 0x000fe20008001858 */
[----:B------:R-:W-:Y:S01]  /*4fe0*/  UIADD3 UR6, UR10, 0x100, URZ ;  /* 0x000001000a067890 */ /* 0x000fe2000fffe03f */
[----:B------:R-:W-:Y:S01]  /*4ff0*/  UMOV UR7, 0x40000040 ;  /* 0x4000004000077882 */ /* 0x000fe20000000000 */
        /* <DEDUP_REMOVED lines=28> */
[----:B------:R-:W-:Y:S01]  /*51c0*/  @UP0 ULDC UR6, c[0x0][0x44c] ;  /* 0x0001130000060ab9 */ /* 0x000fe20000000800 */
[----:B------:R-:W-:Y:S01]  /*51d0*/  @UP0 ULDC UR7, c[0x0][0x450] ;  /* 0x0001140000070ab9 */ /* 0x000fe20000000800 */
[----:B------:R-:W-:Y:S01]  /*51e0*/  @P2 IMAD.HI.U32 R7, R20, UR6, RZ ;  /* 0x0000000614072c27 */ /* 0x000fe2000f8e00ff */
[----:B--2---:R-:W-:Y:S01]  /*51f0*/  ISETP.GE.U32.AND P2, PT, R8, 0x180, PT ;  /* 0x000001800800780c */ /* 0x004fe20003f46070 */
[----:B------:R-:W-:Y:S02]  /*5200*/  ULOP3.LUT UR6, URZ, UR22, URZ, 0x33, !UPT ;  /* 0x000000163f067292 */ /* 0x000fe4000f8e333f */
[----:B------:R-:W-:Y:S01]  /*5210*/  VIADD R8, R22, 0x9 ;  /* 0x0000000916087836 */ /* 0x000fe20000000000 */
[----:B------:R-:W-:Y:S02]  /*5220*/  @P3 SHF.R.U32.HI R20, RZ, UR7, R7 ;  /* 0x00000007ff143c19 */ /* 0x000fe40008011607 */
[----:B------:R-:W1:Y:S02]  /*5230*/  LDC R7, c[0x0][0x288] ;  /* 0x0000a200ff077b82 */ /* 0x000e640000000800 */
[----:B------:R-:W-:Y:S01]  /*5240*/  SEL R9, R8, 0x9, !P2 ;  /* 0x0000000908097807 */ /* 0x000fe20005000000 */
[----:B------:R-:W2:Y:S01]  /*5250*/  SHFL.IDX PT, R15, R20, RZ, 0x1c1f ;  /* 0x001c1fff140f7589 */ /* 0x000ea200000e0000 */
[----:B------:R-:W-:Y:S01]  /*5260*/  PLOP3.LUT P2, PT, PT, PT, UP1, 0x40, 0x0 ;  /* 0x000000000000781c */ /* 0x000fe20003f4e818 */
[----:B0-----:R-:W-:-:S04]  /*5270*/  IMAD R8, R6, UR41, R11 ;  /* 0x0000002906087c24 */ /* 0x001fc8000f8e020b */
[----:B-1----:R-:W-:-:S04]  /*5280*/  IMAD.IADD R8, R8, 0x1, -R7 ;  /* 0x0000000108087824 */ /* 0x002fc800078e0a07 */
[C---:B------:R-:W-:Y:S01]  /*5290*/  VIADD R12, R8.reuse, UR24 ;  /* 0x00000018080c7c36 */ /* 0x040fe20008000000 */
[----:B------:R-:W-:Y:S02]  /*52a0*/  WARPGROUP.DEPBAR.LE gsb0, 0x0 ;  /* 0x00008000000079c5 */ /* 0x000fe40000010000 */
[----:B------:R0:W-:Y:S06]  /*52b0*/  BAR.ARV R9, 0x100 ;  /* 0x000400090000751d */ /* 0x0001ec0000002000 */
[----:B------:R1:W-:Y:S02]  /*52c0*/  @!P1 SYNCS.ARRIVE.TRANS64.RED.A1T0 RZ, [R10+URZ], RZ ;  /* 0x000000ff0aff99a7 */ /* 0x0003e4000810043f */
[----:B-1----:R-:W-:-:S02]  /*52d0*/  VIADD R10, R8, UR6 ;  /* 0x00000006080a7c36 */ /* 0x002fc40008000000 */
[--C-:B--2---:R-:W-:Y:S02]  /*52e0*/  IMAD.IADD R8, R12, 0x1, R15.reuse ;  /* 0x000000010c087824 */ /* 0x104fe400078e020f */
[----:B0-----:R-:W-:Y:S01]  /*52f0*/  IMAD.IADD R9, R10, 0x1, R15 ;  /* 0x000000010a097824 */ /* 0x001fe200078e020f */
[----:B------:R-:W-:Y:S06]  /*5300*/  @P2 BRA `(.L_x_818) ;  /* 0x00000000005c2947 */ /* 0x000fec0003800000 */
[----:B------:R-:W-:Y:S01]  /*5310*/  IMAD R14, R6, UR41, R15 ;  /* 0x00000029060e7c24 */ /* 0x000fe2000f8e020f */
[----:B------:R-:W-:Y:S03]  /*5320*/  BSSY B0, `(.L_x_819) ;  /* 0x0000011000007945 */ /* 0x000fe60003800000 */
[----:B------:R-:W-:-:S05]  /*5330*/  IMAD.IADD R11, R14, 0x1, -R7 ;  /* 0x000000010e0b7824 */ /* 0x000fca00078e0a07 */
[----:B------:R-:W-:-:S13]  /*5340*/  ISETP.GT.AND P2, PT, R11, -0x1, PT ;  /* 0xffffffff0b00780c */ /* 0x000fda0003f44270 */
[----:B------:R-:W-:Y:S05]  /*5350*/  @P2 BRA `(.L_x_820) ;  /* 0x0000000000202947 */ /* 0x000fea0003800000 */
[----:B------:R-:W-:Y:S01]  /*5360*/  IMAD.U32 R120, RZ, RZ, UR23 ;  /* 0x00000017ff787e24 */ /* 0x000fe2000f8e00ff */
[----:B------:R-:W-:-:S04]  /*5370*/  LOP3.LUT R11, RZ, R11, RZ, 0x33, !PT ;  /* 0x0000000bff0b7212 */ /* 0x000fc800078e33ff */
[----:B------:R-:W-:-:S13]  /*5380*/  ISETP.NE.AND P2, PT, R120, 0x1, PT ;  /* 0x000000017800780c */ /* 0x000fda0003f45270 */
[----:B------:R-:W0:Y:S02]  /*5390*/  @P2 LDC.64 R14, c[0x0][0x9e8] ;  /* 0x00027a00ff0e2b82 */ /* 0x000e240000000a00 */
[----:B0-----:R-:W-:-:S05]  /*53a0*/  @P2 IMAD.HI.U32 R14, R11, R14, RZ ;  /* 0x0000000e0b0e2227 */ /* 0x001fca00078e00ff */
[----:B------:R-:W-:-:S04]  /*53b0*/  @P2 SHF.R.U32.HI R11, RZ, R15, R14 ;  /* 0x0000000fff0b2219 */ /* 0x000fc8000001160e */
[----:B------:R-:W-:Y:S01]  /*53c0*/  LOP3.LUT R11, RZ, R11, RZ, 0x33, !PT ;  /* 0x0000000bff0b7212 */ /* 0x000fe200078e33ff */
[----:B------:R-:W-:Y:S06]  /*53d0*/  BRA `(.L_x_821) ;  /* 0x0000000000147947 */ /* 0x000fec0003800000 */
.L_x_820:
[----:B------:R-:W-:-:S05]  /*53e0*/  IMAD.U32 R120, RZ, RZ, UR23 ;  /* 0x00000017ff787e24 */ /* 0x000fca000f8e00ff */
[----:B------:R-:W-:-:S13]  /*53f0*/  ISETP.NE.AND P2, PT, R120, 0x1, PT ;  /* 0x000000017800780c */ /* 0x000fda0003f45270 */
[----:B------:R-:W0:Y:S02]  /*5400*/  @P2 LDC.64 R14, c[0x0][0x9e8] ;  /* 0x00027a00ff0e2b82 */ /* 0x000e240000000a00 */
[----:B0-----:R-:W-:-:S05]  /*5410*/  @P2 IMAD.HI.U32 R14, R11, R14, RZ ;  /* 0x0000000e0b0e2227 */ /* 0x001fca00078e00ff */
[----:B------:R-:W-:-:S07]  /*5420*/  @P2 SHF.R.U32.HI R11, RZ, R15, R14 ;  /* 0x0000000fff0b2219 */ /* 0x000fce000001160e */
.L_x_821:
[----:B------:R-:W-:Y:S05]  /*5430*/  BSYNC B0 ;  /* 0x0000000000007941 */ /* 0x000fea0003800000 */
.L_x_819:
[----:B------:R-:W-:-:S04]  /*5440*/  IMAD R11, R11, R120, -R13 ;  /* 0x000000780b0b7224 */ /* 0x000fc800078e0a0d */
[----:B------:R-:W-:-:S05]  /*5450*/  IMAD R11, R16, -0x2, R11 ;  /* 0xfffffffe100b7824 */ /* 0x000fca00078e020b */
[----:B------:R-:W-:Y:S02]  /*5460*/  VIADDMNMX R8, R11, R120, R8, PT ;  /* 0x000000780b087246 */ /* 0x000fe40003800108 */
[----:B------:R-:W-:-:S07]  /*5470*/  VIMNMX R9, R9, R11, !PT ;  /* 0x0000000b09097248 */ /* 0x000fce0007fe0100 */
.L_x_818:
[----:B------:R-:W-:Y:S01]  /*5480*/  ISETP.GT.AND P2, PT, R3, -0x1, PT ;  /* 0xffffffff0300780c */ /* 0x000fe20003f44270 */
[----:B------:R-:W0:Y:S03]  /*5490*/  SHFL.IDX PT, R15, R20, 0x1, 0x1c1f ;  /* 0x003c1f00140f7f89 */ /* 0x000e2600000e0000 */
[C---:B------:R-:W-:Y:S02]  /*54a0*/  ISETP.GT.AND P5, PT, R9.reuse, RZ, P2 ;  /* 0x000000ff0900720c */ /* 0x040fe400017a4270 */
[C---:B------:R-:W-:Y:S02]  /*54b0*/  ISETP.GT.AND P4, PT, R9.reuse, 0x1, P2 ;  /* 0x000000010900780c */ /* 0x040fe40001784270 */
[----:B------:R-:W-:Y:S02]  /*54c0*/  ISETP.LT.OR P5, PT, R8, 0x1, P5 ;  /* 0x000000010800780c */ /* 0x000fe40002fa1670 */
[----:B------:R-:W-:-:S02]  /*54d0*/  ISETP.GT.AND P6, PT, R9, 0x8, P2 ;  /* 0x000000080900780c */ /* 0x000fc400017c4270 */
[----:B------:R-:W-:Y:S02]  /*54e0*/  FSEL R11, R24, -INF , !P5 ;  /* 0xff800000180b7808 */ /* 0x000fe40006800000 */
[C---:B------:R-:W-:Y:S02]  /*54f0*/  ISETP.GT.AND P5, PT, R9.reuse, 0x10, P2 ;  /* 0x000000100900780c */ /* 0x040fe400017a4270 */
[----:B------:R-:W-:Y:S02]  /*5500*/  ISETP.GT.AND P3, PT, R9, 0x9, P2 ;  /* 0x000000090900780c */ /* 0x000fe40001764270 */
[C---:B------:R-:W-:Y:S02]  /*5510*/  ISETP.LT.OR P5, PT, R8.reuse, 0x11, P5 ;  /* 0x000000110800780c */ /* 0x040fe40002fa1670 */
[----:B------:R-:W-:Y:S02]  /*5520*/  ISETP.LT.OR P4, PT, R8, 0x2, P4 ;  /* 0x000000020800780c */ /* 0x000fe40002781670 */
[----:B------:R-:W-:-:S02]  /*5530*/  FSEL R32, R32, -INF , !P5 ;  /* 0xff80000020207808 */ /* 0x000fc40006800000 */
[----:B------:R-:W-:Y:S01]  /*5540*/  ISETP.GT.AND P5, PT, R9, 0x20, P2 ;  /* 0x000000200900780c */ /* 0x000fe200017a4270 */
[--C-:B0-----:R-:W-:Y:S01]  /*5550*/  IMAD.IADD R12, R12, 0x1, R15.reuse ;  /* 0x000000010c0c7824 */ /* 0x101fe200078e020f */
[----:B------:R-:W-:Y:S01]  /*5560*/  ISETP.LT.OR P6, PT, R8, 0x9, P6 ;  /* 0x000000090800780c */ /* 0x000fe200037c1670 */
[----:B------:R-:W-:Y:S01]  /*5570*/  IMAD.IADD R10, R10, 0x1, R15 ;  /* 0x000000010a0a7824 */ /* 0x000fe200078e020f */
[C---:B------:R-:W-:Y:S02]  /*5580*/  ISETP.LT.OR P3, PT, R8.reuse, 0xa, P3 ;  /* 0x0000000a0800780c */ /* 0x040fe40001f61670 */
[----:B------:R-:W-:Y:S02]  /*5590*/  ISETP.LT.OR P5, PT, R8, 0x21, P5 ;  /* 0x000000210800780c */ /* 0x000fe40002fa1670 */
[----:B------:R-:W-:Y:S02]  /*55a0*/  FSEL R25, R25, -INF , !P4 ;  /* 0xff80000019197808 */ /* 0x000fe40006000000 */
[----:B------:R-:W-:-:S02]  /*55b0*/  FSEL R28, R28, -INF , !P6 ;  /* 0xff8000001c1c7808 */ /* 0x000fc40007000000 */
[----:B------:R-:W-:Y:S02]  /*55c0*/  FSEL R29, R29, -INF , !P3 ;  /* 0xff8000001d1d7808 */ /* 0x000fe40005800000 */
[C---:B------:R-:W-:Y:S02]  /*55d0*/  ISETP.GT.AND P4, PT, R9.reuse, 0x11, P2 ;  /* 0x000000110900780c */ /* 0x040fe40001784270 */
[C---:B------:R-:W-:Y:S02]  /*55e0*/  ISETP.GT.AND P6, PT, R9.reuse, 0x18, P2 ;  /* 0x000000180900780c */ /* 0x040fe400017c4270 */
[C---:B------:R-:W-:Y:S02]  /*55f0*/  ISETP.GT.AND P3, PT, R9.reuse, 0x19, P2 ;  /* 0x000000190900780c */ /* 0x040fe40001764270 */
[----:B------:R-:W-:Y:S02]  /*5600*/  FSEL R40, R40, -INF , !P5 ;  /* 0xff80000028287808 */ /* 0x000fe40006800000 */
[----:B------:R-:W-:-:S02]  /*5610*/  ISETP.GT.AND P5, PT, R9, 0x30, P2 ;  /* 0x000000300900780c */ /* 0x000fc400017a4270 */
[C---:B------:R-:W-:Y:S02]  /*5620*/  ISETP.LT.OR P4, PT, R8.reuse, 0x12, P4 ;  /* 0x000000120800780c */ /* 0x040fe40002781670 */
[C---:B------:R-:W-:Y:S02]  /*5630*/  ISETP.LT.OR P6, PT, R8.reuse, 0x19, P6 ;  /* 0x000000190800780c */ /* 0x040fe400037c1670 */
        /* <DEDUP_REMOVED lines=55> */
[----:B------:R-:W-:Y:S02]  /*59b0*/  ISETP.GT.AND P3, PT, R9, 0x69, P2 ;  /* 0x000000690900780c */ /* 0x000fe40001764270 */
[----:B------:R-:W-:Y:S02]  /*59c0*/  FSEL R80, R80, -INF , !P5 ;  /* 0xff80000050507808 */ /* 0x000fe40006800000 */
[----:B------:R-:W-:-:S02]  /*59d0*/  PLOP3.LUT P5, PT, PT, PT, UP1, 0x40, 0x0 ;  /* 0x000000000000781c */ /* 0x000fc40003fae818 */
[C---:B------:R-:W-:Y:S02]  /*59e0*/  ISETP.LT.OR P4, PT, R8.reuse, 0x62, P4 ;  /* 0x000000620800780c */ /* 0x040fe40002781670 */
[C---:B------:R-:W-:Y:S02]  /*59f0*/  ISETP.LT.OR P6, PT, R8.reuse, 0x69, P6 ;  /* 0x000000690800780c */ /* 0x040fe400037c1670 */
[----:B------:R-:W-:Y:S02]  /*5a00*/  ISETP.LT.OR P3, PT, R8, 0x6a, P3 ;  /* 0x0000006a0800780c */ /* 0x000fe40001f61670 */
[----:B------:R-:W-:Y:S02]  /*5a10*/  FSEL R73, R73, -INF , !P4 ;  /* 0xff80000049497808 */ /* 0x000fe40006000000 */
[----:B------:R-:W-:Y:S02]  /*5a20*/  FSEL R76, R76, -INF , !P6 ;  /* 0xff8000004c4c7808 */ /* 0x000fe40007000000 */
[----:B------:R-:W-:-:S02]  /*5a30*/  FSEL R77, R77, -INF , !P3 ;  /* 0xff8000004d4d7808 */ /* 0x000fc40005800000 */
[C---:B------:R-:W-:Y:S02]  /*5a40*/  ISETP.GT.AND P4, PT, R9.reuse, 0x71, P2 ;  /* 0x000000710900780c */ /* 0x040fe40001784270 */
[C---:B------:R-:W-:Y:S02]  /*5a50*/  ISETP.GT.AND P6, PT, R9.reuse, 0x78, P2 ;  /* 0x000000780900780c */ /* 0x040fe400017c4270 */
[----:B------:R-:W-:Y:S02]  /*5a60*/  ISETP.GT.AND P3, PT, R9, 0x79, P2 ;  /* 0x000000790900780c */ /* 0x000fe40001764270 */
[C---:B------:R-:W-:Y:S02]  /*5a70*/  ISETP.LT.OR P4, PT, R8.reuse, 0x72, P4 ;  /* 0x000000720800780c */ /* 0x040fe40002781670 */
[C---:B------:R-:W-:Y:S02]  /*5a80*/  ISETP.LT.OR P6, PT, R8.reuse, 0x79, P6 ;  /* 0x000000790800780c */ /* 0x040fe400037c1670 */
[----:B------:R-:W-:-:S02]  /*5a90*/  ISETP.LT.OR P3, PT, R8, 0x7a, P3 ;  /* 0x0000007a0800780c */ /* 0x000fc40001f61670 */
[----:B------:R-:W-:Y:S02]  /*5aa0*/  FSEL R81, R81, -INF , !P4 ;  /* 0xff80000051517808 */ /* 0x000fe40006000000 */
[----:B------:R-:W-:Y:S02]  /*5ab0*/  FSEL R84, R84, -INF , !P6 ;  /* 0xff80000054547808 */ /* 0x000fe40007000000 */
[----:B------:R-:W-:Y:S01]  /*5ac0*/  FSEL R85, R85, -INF , !P3 ;  /* 0xff80000055557808 */ /* 0x000fe20005800000 */
        /* <DEDUP_REMOVED lines=14> */
.L_x_824:
[----:B------:R-:W-:-:S05]  /*5bb0*/  IMAD.U32 R20, RZ, RZ, UR23 ;  /* 0x00000017ff147e24 */ /* 0x000fca000f8e00ff */
[----:B------:R-:W-:-:S13]  /*5bc0*/  ISETP.NE.AND P3, PT, R20, 0x1, PT ;  /* 0x000000011400780c */ /* 0x000fda0003f65270 */
[----:B------:R-:W0:Y:S02]  /*5bd0*/  @P3 LDC.64 R8, c[0x0][0x9e8] ;  /* 0x00027a00ff083b82 */ /* 0x000e240000000a00 */
[----:B0-----:R-:W-:-:S05]  /*5be0*/  @P3 IMAD.HI.U32 R8, R14, R8, RZ ;  /* 0x000000080e083227 */ /* 0x001fca00078e00ff */
[----:B------:R-:W-:-:S07]  /*5bf0*/  @P3 SHF.R.U32.HI R14, RZ, R9, R8 ;  /* 0x00000009ff0e3219 */ /* 0x000fce0000011608 */
.L_x_825:
[----:B------:R-:W-:Y:S05]  /*5c00*/  BSYNC B0 ;  /* 0x0000000000007941 */ /* 0x000fea0003800000 */
.L_x_823:
[----:B------:R-:W-:-:S04]  /*5c10*/  IMAD R13, R14, R20, -R13 ;  /* 0x000000140e0d7224 */ /* 0x000fc800078e0a0d */
[----:B------:R-:W-:-:S05]  /*5c20*/  IMAD R13, R16, -0x2, R13 ;  /* 0xfffffffe100d7824 */ /* 0x000fca00078e020d */
[----:B------:R-:W-:Y:S02]  /*5c30*/  VIADDMNMX R12, R13, R20, R12, PT ;  /* 0x000000140d0c7246 */ /* 0x000fe4000380010c */
[----:B------:R-:W-:-:S07]  /*5c40*/  VIMNMX R10, R10, R13, !PT ;  /* 0x0000000d0a0a7248 */ /* 0x000fce0007fe0100 */
.L_x_822:
[----:B------:R-:W-:Y:S01]  /*5c50*/  FMNMX.FTZ R8, R11, R2, !PT ;  /* 0x000000020b087209 */ /* 0x000fe20007810000 */
[----:B------:R-:W-:Y:S01]  /*5c60*/  UMOV UR10, UR21 ;  /* 0x00000015000a7c82 */ /* 0x000fe20008000000 */
[----:B------:R-:W-:Y:S01]  /*5c70*/  ISETP.GT.AND P5, PT, R10, 0x8, P2 ;  /* 0x000000080a00780c */ /* 0x000fe200017a4270 */
[----:B------:R-:W-:Y:S01]  /*5c80*/  UMOV UR36, UR25 ;  /* 0x0000001900247c82 */ /* 0x000fe20008000000 */
[----:B------:R-:W-:Y:S02]  /*5c90*/  FMNMX.FTZ R9, R25, R8, !PT ;  /* 0x0000000819097209 */ /* 0x000fe40007810000 */
[----:B------:R-:W-:Y:S02]  /*5ca0*/  ISETP.LT.OR P5, PT, R12, 0x9, P5 ;  /* 0x000000090c00780c */ /* 0x000fe40002fa1670 */
[----:B------:R-:W-:Y:S02]  /*5cb0*/  FMNMX.FTZ R8, R28, R9, !PT ;  /* 0x000000091c087209 */ /* 0x000fe40007810000 */
[----:B------:R-:W-:-:S02]  /*5cc0*/  FSEL R30, R30, -INF , !P5 ;  /* 0xff8000001e1e7808 */ /* 0x000fc40006800000 */
[----:B------:R-:W-:Y:S02]  /*5cd0*/  FMNMX.FTZ R9, R29, R8, !PT ;  /* 0x000000081d097209 */ /* 0x000fe40007810000 */
[----:B------:R-:W-:Y:S02]  /*5ce0*/  ISETP.GT.AND P5, PT, R10, 0x11, P2 ;  /* 0x000000110a00780c */ /* 0x000fe400017a4270 */
        /* <DEDUP_REMOVED lines=11> */
[----:B------:R-:W-:Y:S02]  /*5da0*/  ISETP.GT.AND P5, PT, R10, RZ, P2 ;  /* 0x000000ff0a00720c */ /* 0x000fe400017a4270 */
[----:B------:R-:W-:Y:S02]  /*5db0*/  FMNMX.FTZ R8, R44, R9, !PT ;  /* 0x000000092c087209 */ /* 0x000fe40007810000 */
[----:B------:R-:W-:Y:S02]  /*5dc0*/  ISETP.GT.AND P4, PT, R10, 0x1, P2 ;  /* 0x000000010a00780c */ /* 0x000fe40001784270 */
[----:B------:R-:W-:Y:S02]  /*5dd0*/  FMNMX.FTZ R9, R45, R8, !PT ;  /* 0x000000082d097209 */ /* 0x000fe40007810000 */
[----:B------:R-:W-:-:S02]  /*5de0*/  ISETP.LT.OR P5, PT, R12, 0x1, P5 ;  /* 0x000000010c00780c */ /* 0x000fc40002fa1670 */
[----:B------:R-:W-:Y:S02]  /*5df0*/  FMNMX.FTZ R8, R48, R9, !PT ;  /* 0x0000000930087209 */ /* 0x000fe40007810000 */
[----:B------:R-:W-:Y:S02]  /*5e00*/  ISETP.LT.OR P4, PT, R12, 0x2, P4 ;  /* 0x000000020c00780c */ /* 0x000fe40002781670 */
[----:B------:R-:W-:Y:S02]  /*5e10*/  FMNMX.FTZ R9, R49, R8, !PT ;  /* 0x0000000831097209 */ /* 0x000fe40007810000 */
[----:B------:R-:W-:Y:S02]  /*5e20*/  FSEL R15, R26, -INF , !P5 ;  /* 0xff8000001a0f7808 */ /* 0x000fe40006800000 */
[----:B------:R-:W-:Y:S02]  /*5e30*/  FMNMX.FTZ R8, R52, R9, !PT ;  /* 0x0000000934087209 */ /* 0x000fe40007810000 */
[----:B------:R-:W-:-:S02]  /*5e40*/  ISETP.GT.AND P3, PT, R10, 0x9, P2 ;  /* 0x000000090a00780c */ /* 0x000fc40001764270 */
[----:B------:R-:W-:Y:S02]  /*5e50*/  FMNMX.FTZ R9, R53, R8, !PT ;  /* 0x0000000835097209 */ /* 0x000fe40007810000 */
[----:B------:R-:W-:Y:S02]  /*5e60*/  FSEL R27, R27, -INF , !P4 ;  /* 0xff8000001b1b7808 */ /* 0x000fe40006000000 */
[----:B------:R-:W-:Y:S02]  /*5e70*/  FMNMX.FTZ R8, R56, R9, !PT ;  /* 0x0000000938087209 */ /* 0x000fe40007810000 */
[----:B------:R-:W-:Y:S02]  /*5e80*/  FMNMX.FTZ R20, R15, R0, !PT ;  /* 0x000000000f147209 */ /* 0x000fe40007810000 */
[----:B------:R-:W-:Y:S02]  /*5e90*/  FMNMX.FTZ R9, R57, R8, !PT ;  /* 0x0000000839097209 */ /* 0x000fe40007810000 */
[----:B------:R-:W-:-:S02]  /*5ea0*/  ISETP.GT.AND P4, PT, R10, 0x10, P2 ;  /* 0x000000100a00780c */ /* 0x000fc40001784270 */
[----:B------:R-:W-:Y:S02]  /*5eb0*/  FMNMX.FTZ R8, R60, R9, !PT ;  /* 0x000000093c087209 */ /* 0x000fe40007810000 */
[----:B------:R-:W-:Y:S02]  /*5ec0*/  ISETP.LT.OR P3, PT, R12, 0xa, P3 ;  /* 0x0000000a0c00780c */ /* 0x000fe40001f61670 */
[----:B------:R-:W-:Y:S02]  /*5ed0*/  FMNMX.FTZ R9, R61, R8, !PT ;  /* 0x000000083d097209 */ /* 0x000fe40007810000 */
[----:B------:R-:W-:Y:S02]  /*5ee0*/  FMNMX.FTZ R21, R27, R20, !PT ;  /* 0x000000141b157209 */ /* 0x000fe40007810000 */
[----:B------:R-:W-:Y:S02]  /*5ef0*/  FMNMX.FTZ R8, R64, R9, !PT ;  /* 0x0000000940087209 */ /* 0x000fe40007810000 */
[----:B------:R-:W-:-:S02]  /*5f00*/  ISETP.LT.OR P4, PT, R12, 0x11, P4 ;  /* 0x000000110c00780c */ /* 0x000fc40002781670 */
[----:B------:R-:W-:Y:S02]  /*5f10*/  FMNMX.FTZ R9, R65, R8, !PT ;  /* 0x0000000841097209 */ /* 0x000fe40007810000 */
[----:B------:R-:W-:Y:S02]  /*5f20*/  FSEL R31, R31, -INF , !P3 ;  /* 0xff8000001f1f7808 */ /* 0x000fe40005800000 */
[----:B------:R-:W-:Y:S02]  /*5f30*/  FMNMX.FTZ R8, R68, R9, !PT ;  /* 0x0000000944087209 */ /* 0x000fe40007810000 */
[----:B------:R-:W-:Y:S02]  /*5f40*/  FMNMX.FTZ R20, R30, R21, !PT ;  /* 0x000000151e147209 */ /* 0x000fe40007810000 */
        /* <DEDUP_REMOVED lines=17> */
[C---:B------:R-:W-:Y:S02]  /*6060*/  ISETP.GT.AND P3, PT, R10.reuse, 0x21, P2 ;  /* 0x000000210a00780c */ /* 0x040fe40001764270 */
[----:B------:R-:W-:Y:S01]  /*6070*/  FSEL R39, R39, -INF , !P4 ;  /* 0xff80000027277808 */ /* 0x000fe20006000000 */
[----:B------:R-:W0:Y:S01]  /*6080*/  SHFL.BFLY PT, R8, R9, 0x2, 0x1f ;  /* 0x0c401f0009087f89 */ /* 0x000e2200000e0000 */
[----:B------:R-:W-:-:S02]  /*6090*/  ISETP.GT.AND P4, PT, R10, 0x28, P2 ;  /* 0x000000280a00780c */ /* 0x000fc40001784270 */
[C---:B------:R-:W-:Y:S02]  /*60a0*/  ISETP.LT.OR P3, PT, R12.reuse, 0x22, P3 ;  /* 0x000000220c00780c */ /* 0x040fe40001f61670 */
[----:B------:R-:W-:Y:S02]  /*60b0*/  ISETP.LT.OR P4, PT, R12, 0x29, P4 ;  /* 0x000000290c00780c */ /* 0x000fe40002781670 */
[----:B------:R-:W-:Y:S02]  /*60c0*/  FSEL R43, R43, -INF , !P3 ;  /* 0xff8000002b2b7808 */ /* 0x000fe40005800000 */
[----:B------:R-:W-:Y:S02]  /*60d0*/  ISETP.GT.AND P3, PT, R10, 0x29, P2 ;  /* 0x000000290a00780c */ /* 0x000fe40001764270 */
[----:B------:R-:W-:Y:S02]  /*60e0*/  FSEL R46, R46, -INF , !P4 ;  /* 0xff8000002e2e7808 */ /* 0x000fe40006000000 */
[----:B------:R-:W-:-:S02]  /*60f0*/  ISETP.GT.AND P4, PT, R10, 0x30, P2 ;  /* 0x000000300a00780c */ /* 0x000fc40001784270 */
[----:B------:R-:W-:Y:S02]  /*6100*/  ISETP.LT.OR P5, PT, R12, 0x2a, P3 ;  /* 0x0000002a0c00780c */ /* 0x000fe40001fa1670 */
[----:B------:R-:W-:Y:S02]  /*6110*/  ISETP.GT.AND P3, PT, R10, 0x31, P2 ;  /* 0x000000310a00780c */ /* 0x000fe40001764270 */
[----:B------:R-:W-:Y:S02]  /*6120*/  FSEL R47, R47, -INF , !P5 ;  /* 0xff8000002f2f7808 */ /* 0x000fe40006800000 */
[----:B------:R-:W-:Y:S02]  /*6130*/  ISETP.LT.OR P4, PT, R12, 0x31, P4 ;  /* 0x000000310c00780c */ /* 0x000fe40002781670 */
[----:B------:R-:W-:Y:S02]  /*6140*/  ISETP.GT.AND P5, PT, R10, 0x38, P2 ;  /* 0x000000380a00780c */ /* 0x000fe400017a4270 */
[----:B0-----:R-:W-:-:S02]  /*6150*/  FMNMX.FTZ R13, R9, R8, !PT ;  /* 0x00000008090d7209 */ /* 0x001fc40007810000 */
[----:B------:R-:W-:Y:S02]  /*6160*/  ISETP.LT.OR P3, PT, R12, 0x32, P3 ;  /* 0x000000320c00780c */ /* 0x000fe40001f61670 */
[----:B------:R-:W-:Y:S01]  /*6170*/  FSEL R50, R50, -INF , !P4 ;  /* 0xff80000032327808 */ /* 0x000fe20006000000 */
[----:B------:R-:W0:Y:S01]  /*6180*/  SHFL.BFLY PT, R8, R13, 0x1, 0x1f ;  /* 0x0c201f000d087f89 */ /* 0x000e2200000e0000 */
[----:B------:R-:W-:Y:S02]  /*6190*/  ISETP.GT.AND P4, PT, R10, 0x39, P2 ;  /* 0x000000390a00780c */ /* 0x000fe40001784270 */
[----:B------:R-:W-:Y:S02]  /*61a0*/  FSEL R51, R51, -INF , !P3 ;  /* 0xff80000033337808 */ /* 0x000fe40005800000 */
[----:B------:R-:W-:Y:S02]  /*61b0*/  ISETP.LT.OR P5, PT, R12, 0x39, P5 ;  /* 0x000000390c00780c */ /* 0x000fe40002fa1670 */
[----:B------:R-:W-:-:S02]  /*61c0*/  ISETP.GT.AND P3, PT, R10, 0x40, P2 ;  /* 0x000000400a00780c */ /* 0x000fc40001764270 */
[----:B------:R-:W-:Y:S02]  /*61d0*/  ISETP.LT.OR P4, PT, R12, 0x3a, P4 ;  /* 0x0000003a0c00780c */ /* 0x000fe40002781670 */
[----:B------:R-:W-:Y:S02]  /*61e0*/  FSEL R54, R54, -INF , !P5 ;  /* 0xff80000036367808 */ /* 0x000fe40006800000 */
[----:B------:R-:W-:Y:S02]  /*61f0*/  ISETP.GT.AND P5, PT, R10, 0x41, P2 ;  /* 0x000000410a00780c */ /* 0x000fe400017a4270 */
[----:B------:R-:W-:Y:S02]  /*6200*/  FSEL R55, R55, -INF , !P4 ;  /* 0xff80000037377808 */ /* 0x000fe40006000000 */
[----:B------:R-:W-:Y:S02]  /*6210*/  ISETP.LT.OR P3, PT, R12, 0x41, P3 ;  /* 0x000000410c00780c */ /* 0x000fe40001f61670 */
[----:B------:R-:W-:-:S02]  /*6220*/  ISETP.GT.AND P4, PT, R10, 0x48, P2 ;  /* 0x000000480a00780c */ /* 0x000fc40001784270 */
[----:B------:R-:W-:Y:S02]  /*6230*/  ISETP.LT.OR P5, PT, R12, 0x42, P5 ;  /* 0x000000420c00780c */ /* 0x000fe40002fa1670 */
[----:B------:R-:W-:Y:S02]  /*6240*/  FSEL R58, R58, -INF , !P3 ;  /* 0xff8000003a3a7808 */ /* 0x000fe40005800000 */
[----:B0-----:R-:W-:Y:S02]  /*6250*/  FMNMX.FTZ R8, R13, R8, !PT ;  /* 0x000000080d087209 */ /* 0x001fe40007810000 */
[----:B------:R-:W-:Y:S02]  /*6260*/  ISETP.GT.AND P3, PT, R10, 0x49, P2 ;  /* 0x000000490a00780c */ /* 0x000fe40001764270 */
[C---:B------:R-:W-:Y:S01]  /*6270*/  FSETP.NEU.FTZ.AND P6, PT, R8.reuse, -INF , PT ;  /* 0xff8000000800780b */ /* 0x040fe20003fdd000 */
[----:B------:R-:W-:Y:S01]  /*6280*/  FMUL.FTZ R14, R8, UR10 ;  /* 0x0000000a080e7c20 */ /* 0x000fe20008410000 */
[----:B------:R-:W-:-:S02]  /*6290*/  FSEL R59, R59, -INF , !P5 ;  /* 0xff8000003b3b7808 */ /* 0x000fc40006800000 */
[----:B------:R-:W-:Y:S02]  /*62a0*/  ISETP.LT.OR P4, PT, R12, 0x49, P4 ;  /* 0x000000490c00780c */ /* 0x000fe40002781670 */
[----:B------:R-:W-:Y:S02]  /*62b0*/  FSEL R14, R14, RZ, P6 ;  /* 0x000000ff0e0e7208 */ /* 0x000fe40003000000 */
[----:B------:R-:W-:Y:S02]  /*62c0*/  ISETP.GT.AND P5, PT, R10, 0x50, P2 ;  /* 0x000000500a00780c */ /* 0x000fe400017a4270 */
[----:B------:R-:W-:Y:S01]  /*62d0*/  ISETP.LT.OR P3, PT, R12, 0x4a, P3 ;  /* 0x0000004a0c00780c */ /* 0x000fe20001f61670 */
[--C-:B------:R-:W-:Y:S01]  /*62e0*/  FFMA.FTZ R9, R25, UR10, -R14.reuse ;  /* 0x0000000a19097c23 */ /* 0x100fe2000801080e */
[----:B------:R-:W-:Y:S01]  /*62f0*/  FMNMX.FTZ R25, R35, R20, !PT ;  /* 0x0000001423197209 */ /* 0x000fe20007810000 */
[--C-:B------:R-:W-:Y:S01]  /*6300*/  FFMA.FTZ R148, R11, UR10, -R14.reuse ;  /* 0x0000000a0b947c23 */ /* 0x100fe2000801080e */
[--C-:B------:R-:W-:Y:S01]  /*6310*/  FFMA.FTZ R11, R29, UR10, -R14.reuse ;  /* 0x0000000a1d0b7c23 */ /* 0x100fe2000801080e */
[--C-:B------:R-:W-:Y:S01]  /*6320*/  FFMA.FTZ R13, R33, UR10, -R14.reuse ;  /* 0x0000000a210d7c23 */ /* 0x100fe2000801080e */
[----:B------:R-:W-:Y:S01]  /*6330*/  FMNMX.FTZ R20, R38, R25, !PT ;  /* 0x0000001926147209 */ /* 0x000fe20007810000 */
[--C-:B------:R-:W-:Y:S01]  /*6340*/  FFMA.FTZ R21, R37, UR10, -R14.reuse ;  /* 0x0000000a25157c23 */ /* 0x100fe2000801080e */
[----:B------:R-:W-:Y:S01]  /*6350*/  FSEL R62, R62, -INF , !P4 ;  /* 0xff8000003e3e7808 */ /* 0x000fe20006000000 */
[----:B------:R-:W-:Y:S01]  /*6360*/  MUFU.EX2 R148, R148 ;  /* 0x0000009400947308 */ /* 0x000fe20000000800 */
[----:B------:R-:W-:Y:S01]  /*6370*/  FMNMX.FTZ R25, R39, R20, !PT ;  /* 0x0000001427197209 */ /* 0x000fe20007810000 */
[--C-:B------:R-:W-:Y:S01]  /*6380*/  FFMA.FTZ R150, R28, UR10, -R14.reuse ;  /* 0x0000000a1c967c23 */ /* 0x100fe2000801080e */
[----:B------:R-:W-:Y:S01]  /*6390*/  ISETP.GT.AND P4, PT, R10, 0x51, P2 ;  /* 0x000000510a00780c */ /* 0x000fe20001784270 */
[--C-:B------:R-:W-:Y:S01]  /*63a0*/  FFMA.FTZ R144, R32, UR10, -R14.reuse ;  /* 0x0000000a20907c23 */ /* 0x100fe2000801080e */
[----:B------:R-:W-:Y:S01]  /*63b0*/  FMNMX.FTZ R20, R42, R25, !PT ;  /* 0x000000192a147209 */ /* 0x000fe20007810000 */
[--C-:B------:R-:W-:Y:S01]  /*63c0*/  FFMA.FTZ R25, R41, UR10, -R14.reuse ;  /* 0x0000000a29197c23 */ /* 0x100fe2000801080e */
[----:B------:R-:W-:Y:S01]  /*63d0*/  FSEL R63, R63, -INF , !P3 ;  /* 0xff8000003f3f7808 */ /* 0x000fe20005800000 */
[----:B------:R-:W-:Y:S01]  /*63e0*/  MUFU.EX2 R9, R9 ;  /* 0x0000000900097308 */ /* 0x000fe20000000800 */
[----:B------:R-:W-:Y:S01]  /*63f0*/  FMNMX.FTZ R29, R43, R20, !PT ;  /* 0x000000142b1d7209 */ /* 0x000fe20007810000 */
[--C-:B------:R-:W-:Y:S01]  /*6400*/  FFMA.FTZ R146, R36, UR10, -R14.reuse ;  /* 0x0000000a24927c23 */ /* 0x100fe2000801080e */
[----:B------:R-:W-:Y:S01]  /*6410*/  ISETP.LT.OR P5, PT, R12, 0x51, P5 ;  /* 0x000000510c00780c */ /* 0x000fe20002fa1670 */
[--C-:B------:R-:W-:Y:S01]  /*6420*/  FFMA.FTZ R140, R40, UR10, -R14.reuse ;  /* 0x0000000a288c7c23 */ /* 0x100fe2000801080e */
[----:B------:R-:W-:Y:S01]  /*6430*/  FMNMX.FTZ R20, R46, R29, !PT ;  /* 0x0000001d2e147209 */ /* 0x000fe20007810000 */
[--C-:B------:R-:W-:Y:S01]  /*6440*/  FFMA.FTZ R142, R44, UR10, -R14.reuse ;  /* 0x0000000a2c8e7c23 */ /* 0x100fe2000801080e */
[----:B------:R-:W-:Y:S01]  /*6450*/  ISETP.GT.AND P3, PT, R10, 0x58, P2 ;  /* 0x000000580a00780c */ /* 0x000fe20001764270 */
        /* <DEDUP_REMOVED lines=30> */
[----:B------:R-:W-:Y:S01]  /*6640*/  FFMA.FTZ R122, R84, UR10, -R14 ;  /* 0x0000000a547a7c23 */ /* 0x000fe2000801080e */
[----:B------:R-:W-:Y:S01]  /*6650*/  FSEL R70, R70, -INF , !P3 ;  /* 0xff80000046467808 */ /* 0x000fe20005800000 */
[----:B------:R-:W-:Y:S01]  /*6660*/  MUFU.EX2 R146, R146 ;  /* 0x0000009200927308 */ /* 0x000fe20000000800 */
[----:B------:R-:W-:-:S02]  /*6670*/  FMNMX.FTZ R37, R63, R20, !PT ;  /* 0x000000143f257209 */ /* 0x000fc40007810000 */
[----:B------:R-:W-:Y:S02]  /*6680*/  ISETP.GT.AND P3, PT, R10, 0x61, P2 ;  /* 0x000000610a00780c */ /* 0x000fe40001764270 */
[----:B------:R-:W-:Y:S01]  /*6690*/  FMNMX.FTZ R20, R66, R37, !PT ;  /* 0x0000002542147209 */ /* 0x000fe20007810000 */
[--C-:B------:R-:W-:Y:S01]  /*66a0*/  FFMA.FTZ R37, R53, UR10, -R14.reuse ;  /* 0x0000000a35257c23 */ /* 0x100fe2000801080e */
[----:B------:R-:W-:Y:S01]  /*66b0*/  FSEL R71, R71, -INF , !P5 ;  /* 0xff80000047477808 */ /* 0x000fe20006800000 */
[----:B------:R-:W-:Y:S01]  /*66c0*/  FFMA.FTZ R53, R69, UR10, -R14 ;  /* 0x0000000a45357c23 */ /* 0x000fe2000801080e */
[----:B------:R-:W-:Y:S01]  /*66d0*/  FMNMX.FTZ R41, R67, R20, !PT ;  /* 0x0000001443297209 */ /* 0x000fe20007810000 */
[----:B------:R-:W-:Y:S01]  /*66e0*/  MUFU.EX2 R21, R21 ;  /* 0x0000001500157308 */ /* 0x000fe20000000800 */
[----:B------:R-:W-:Y:S02]  /*66f0*/  ISETP.LT.OR P4, PT, R12, 0x61, P4 ;  /* 0x000000610c00780c */ /* 0x000fe40002781670 */
[----:B------:R-:W-:-:S02]  /*6700*/  FMNMX.FTZ R20, R70, R41, !PT ;  /* 0x0000002946147209 */ /* 0x000fc40007810000 */
[----:B------:R-:W-:Y:S02]  /*6710*/  ISETP.GT.AND P5, PT, R10, 0x68, P2 ;  /* 0x000000680a00780c */ /* 0x000fe400017a4270 */
[----:B------:R-:W-:Y:S01]  /*6720*/  ISETP.LT.OR P3, PT, R12, 0x62, P3 ;  /* 0x000000620c00780c */ /* 0x000fe20001f61670 */
[----:B------:R-:W-:Y:S01]  /*6730*/  MUFU.EX2 R140, R140 ;  /* 0x0000008c008c7308 */ /* 0x000fe20000000800 */
[----:B------:R-:W-:Y:S02]  /*6740*/  FSEL R74, R74, -INF , !P4 ;  /* 0xff8000004a4a7808 */ /* 0x000fe40006000000 */
[----:B------:R-:W-:Y:S02]  /*6750*/  FMNMX.FTZ R41, R71, R20, !PT ;  /* 0x0000001447297209 */ /* 0x000fe40007810000 */
[----:B------:R-:W-:Y:S02]  /*6760*/  ISETP.GT.AND P4, PT, R10, 0x69, P2 ;  /* 0x000000690a00780c */ /* 0x000fe40001784270 */
[----:B------:R-:W-:Y:S01]  /*6770*/  FSEL R75, R75, -INF , !P3 ;  /* 0xff8000004b4b7808 */ /* 0x000fe20005800000 */
[----:B------:R-:W-:Y:S01]  /*6780*/  MUFU.EX2 R25, R25 ;  /* 0x0000001900197308 */ /* 0x000fe20000000800 */
[----:B------:R-:W-:-:S02]  /*6790*/  ISETP.LT.OR P5, PT, R12, 0x69, P5 ;  /* 0x000000690c00780c */ /* 0x000fc40002fa1670 */
[----:B------:R-:W-:Y:S01]  /*67a0*/  FMNMX.FTZ R20, R74, R41, !PT ;  /* 0x000000294a147209 */ /* 0x000fe20007810000 */
[--C-:B------:R-:W-:Y:S01]  /*67b0*/  FFMA.FTZ R41, R57, UR10, -R14.reuse ;  /* 0x0000000a39297c23 */ /* 0x100fe2000801080e */
[----:B------:R-:W-:Y:S01]  /*67c0*/  ISETP.LT.OR P4, PT, R12, 0x6a, P4 ;  /* 0x0000006a0c00780c */ /* 0x000fe20002781670 */
[----:B------:R-:W-:Y:S01]  /*67d0*/  FFMA.FTZ R57, R73, UR10, -R14 ;  /* 0x0000000a49397c23 */ /* 0x000fe2000801080e */
[----:B------:R-:W-:Y:S01]  /*67e0*/  ISETP.GT.AND P3, PT, R10, 0x70, P2 ;  /* 0x000000700a00780c */ /* 0x000fe20001764270 */
[----:B------:R-:W-:Y:S01]  /*67f0*/  MUFU.EX2 R142, R142 ;  /* 0x0000008e008e7308 */ /* 0x000fe20000000800 */
[----:B------:R-:W-:Y:S02]  /*6800*/  FSEL R78, R78, -INF , !P5 ;  /* 0xff8000004e4e7808 */ /* 0x000fe40006800000 */
[----:B------:R-:W-:Y:S02]  /*6810*/  FMNMX.FTZ R45, R75, R20, !PT ;  /* 0x000000144b2d7209 */ /* 0x000fe40007810000 */
[----:B------:R-:W-:-:S02]  /*6820*/  FSEL R79, R79, -INF , !P4 ;  /* 0xff8000004f4f7808 */ /* 0x000fc40006000000 */
[C---:B------:R-:W-:Y:S01]  /*6830*/  ISETP.GT.AND P5, PT, R10.reuse, 0x71, P2 ;  /* 0x000000710a00780c */ /* 0x040fe200017a4270 */
[----:B------:R-:W-:Y:S01]  /*6840*/  MUFU.EX2 R29, R29 ;  /* 0x0000001d001d7308 */ /* 0x000fe20000000800 */
[C---:B------:R-:W-:Y:S02]  /*6850*/  ISETP.GT.AND P4, PT, R10.reuse, 0x78, P2 ;  /* 0x000000780a00780c */ /* 0x040fe40001784270 */
[----:B------:R-:W-:Y:S02]  /*6860*/  ISETP.GT.AND P2, PT, R10, 0x79, P2 ;  /* 0x000000790a00780c */ /* 0x000fe40001744270 */
[----:B------:R-:W-:Y:S02]  /*6870*/  ISETP.LT.OR P3, PT, R12, 0x71, P3 ;  /* 0x000000710c00780c */ /* 0x000fe40001f61670 */
[----:B------:R-:W-:Y:S01]  /*6880*/  FMNMX.FTZ R10, R78, R45, !PT ;  /* 0x0000002d4e0a7209 */ /* 0x000fe20007810000 */
[----:B------:R-:W-:Y:S01]  /*6890*/  MUFU.EX2 R136, R136 ;  /* 0x0000008800887308 */ /* 0x000fe20000000800 */
[----:B------:R-:W-:-:S02]  /*68a0*/  ISETP.LT.OR P5, PT, R12, 0x72, P5 ;  /* 0x000000720c00780c */ /* 0x000fc40002fa1670 */
[----:B------:R-:W-:Y:S02]  /*68b0*/  FSEL R82, R82, -INF , !P3 ;  /* 0xff80000052527808 */ /* 0x000fe40005800000 */
[----:B------:R-:W-:Y:S02]  /*68c0*/  FMNMX.FTZ R45, R79, R10, !PT ;  /* 0x0000000a4f2d7209 */ /* 0x000fe40007810000 */
[----:B------:R-:W-:Y:S01]  /*68d0*/  ISETP.LT.OR P4, PT, R12, 0x79, P4 ;  /* 0x000000790c00780c */ /* 0x000fe20002781670 */
[----:B------:R-:W-:Y:S01]  /*68e0*/  MUFU.EX2 R33, R33 ;  /* 0x0000002100217308 */ /* 0x000fe20000000800 */
[----:B------:R-:W-:Y:S02]  /*68f0*/  FSEL R83, R83, -INF , !P5 ;  /* 0xff80000053537808 */ /* 0x000fe40006800000 */
[----:B------:R-:W-:Y:S01]  /*6900*/  FMNMX.FTZ R10, R82, R45, !PT ;  /* 0x0000002d520a7209 */ /* 0x000fe20007810000 */
[----:B------:R-:W-:Y:S01]  /*6910*/  FFMA.FTZ R45, R61, UR10, -R14 ;  /* 0x0000000a3d2d7c23 */ /* 0x000fe2000801080e */
[----:B------:R-:W-:-:S02]  /*6920*/  ISETP.LT.OR P2, PT, R12, 0x7a, P2 ;  /* 0x0000007a0c00780c */ /* 0x000fc40001741670 */
[----:B------:R-:W-:Y:S01]  /*6930*/  FSEL R86, R86, -INF , !P4 ;  /* 0xff80000056567808 */ /* 0x000fe20006000000 */
[----:B------:R-:W-:Y:S01]  /*6940*/  MUFU.EX2 R138, R138 ;  /* 0x0000008a008a7308 */ /* 0x000fe20000000800 */
[----:B------:R-:W-:Y:S02]  /*6950*/  FMNMX.FTZ R49, R83, R10, !PT ;  /* 0x0000000a53317209 */ /* 0x000fe40007810000 */
[----:B------:R-:W-:Y:S02]  /*6960*/  FSEL R87, R87, -INF , !P2 ;  /* 0xff80000057577808 */ /* 0x000fe40005000000 */
[----:B------:R-:W-:Y:S01]  /*6970*/  FMNMX.FTZ R10, R86, R49, !PT ;  /* 0x00000031560a7209 */ /* 0x000fe20007810000 */
[--C-:B------:R-:W-:Y:S01]  /*6980*/  FFMA.FTZ R49, R65, UR10, -R14.reuse ;  /* 0x0000000a41317c23 */ /* 0x100fe2000801080e */
[----:B------:R-:W-:Y:S01]  /*6990*/  FSEL R73, R8, RZ, P6 ;  /* 0x000000ff08497208 */ /* 0x000fe20003000000 */
[----:B------:R-:W-:Y:S01]  /*69a0*/  FFMA.FTZ R65, R81, UR10, -R14 ;  /* 0x0000000a51417c23 */ /* 0x000fe2000801080e */
[----:B------:R-:W-:Y:S01]  /*69b0*/  FMNMX.FTZ R10, R87, R10, !PT ;  /* 0x0000000a570a7209 */ /* 0x000fe20007810000 */
[----:B------:R-:W-:Y:S02]  /*69c0*/  MUFU.EX2 R37, R37 ;  /* 0x0000002500257308 */ /* 0x000fe40000000800 */
[----:B------:R-:W-:-:S02]  /*69d0*/  FADD.FTZ R2, -R73, R2 ;  /* 0x0000000249027221 */ /* 0x000fc40000010100 */
[----:B------:R-:W0:Y:S04]  /*69e0*/  SHFL.BFLY PT, R61, R10, 0x2, 0x1f ;  /* 0x0c401f000a3d7f89 */ /* 0x000e2800000e0000 */
[----:B------:R-:W-:Y:S08]  /*69f0*/  MUFU.EX2 R132, R132 ;  /* 0x0000008400847308 */ /* 0x000ff00000000800 */
[----:B------:R-:W-:Y:S08]  /*6a00*/  MUFU.EX2 R41, R41 ;  /* 0x0000002900297308 */ /* 0x000ff00000000800 */
[----:B------:R-:W-:Y:S01]  /*6a10*/  MUFU.EX2 R134, R134 ;  /* 0x0000008600867308 */ /* 0x000fe20000000800 */
[----:B0-----:R-:W-:Y:S01]  /*6a20*/  FMNMX.FTZ R12, R10, R61, !PT ;  /* 0x0000003d0a0c7209 */ /* 0x001fe20007810000 */
[--C-:B------:R-:W-:Y:S01]  /*6a30*/  FFMA.FTZ R61, R77, UR10, -R14.reuse ;  /* 0x0000000a4d3d7c23 */ /* 0x100fe2000801080e */
[----:B------:R-:W-:-:S05]  /*6a40*/  FFMA.FTZ R14, R85, UR10, -R14 ;  /* 0x0000000a550e7c23 */ /* 0x000fca000801080e */
[----:B------:R-:W-:Y:S01]  /*6a50*/  MUFU.EX2 R45, R45 ;  /* 0x0000002d002d7308 */ /* 0x000fe20000000800 */
[----:B------:R-:W0:Y:S07]  /*6a60*/  SHFL.BFLY PT, R69, R12, 0x1, 0x1f ;  /* 0x0c201f000c457f89 */ /* 0x000e2e00000e0000 */
[----:B------:R1:W-:Y:S08]  /*6a70*/  MUFU.EX2 R73, R14 ;  /* 0x0000000e00497308 */ /* 0x0003f00000000800 */
[----:B------:R-:W-:Y:S08]  /*6a80*/  MUFU.EX2 R128, R128 ;  /* 0x0000008000807308 */ /* 0x000ff00000000800 */
[----:B------:R-:W-:Y:S01]  /*6a90*/  MUFU.EX2 R49, R49 ;  /* 0x0000003100317308 */ /* 0x000fe20000000800 */
[----:B0-----:R-:W-:Y:S01]  /*6aa0*/  FMNMX.FTZ R10, R12, R69, !PT ;  /* 0x000000450c0a7209 */ /* 0x001fe20007810000 */
[----:B------:R-:W-:-:S03]  /*6ab0*/  FMUL.FTZ R69, R2, UR10 ;  /* 0x0000000a02457c20 */ /* 0x000fc60008410000 */
[C---:B------:R-:W-:Y:S01]  /*6ac0*/  FSETP.NEU.FTZ.AND P2, PT, R10.reuse, -INF , PT ;  /* 0xff8000000a00780b */ /* 0x040fe20003f5d000 */
[----:B------:R-:W-:Y:S02]  /*6ad0*/  FMUL.FTZ R32, R10, UR10 ;  /* 0x0000000a0a207c20 */ /* 0x000fe40008410000 */
[----:B------:R-:W0:Y:S03]  /*6ae0*/  MUFU.EX2 R69, R69 ;  /* 0x0000004500457308 */ /* 0x000e260000000800 */
[----:B------:R-:W-:-:S05]  /*6af0*/  FSEL R32, R32, RZ, P2 ;  /* 0x000000ff20207208 */ /* 0x000fca0001000000 */
[--C-:B------:R-:W-:Y:S01]  /*6b00*/  FFMA.FTZ R151, R30, UR10, -R32.reuse ;  /* 0x0000000a1e977c23 */ /* 0x100fe20008010820 */
[--C-:B------:R-:W-:Y:S01]  /*6b10*/  FFMA.FTZ R2, R15, UR10, -R32.reuse ;  /* 0x0000000a0f027c23 */ /* 0x100fe20008010820 */
[--C-:B------:R-:W-:Y:S01]  /*6b20*/  FFMA.FTZ R149, R27, UR10, -R32.reuse ;  /* 0x0000000a1b957c23 */ /* 0x100fe20008010820 */
[--C-:B------:R-:W-:Y:S01]  /*6b30*/  FFMA.FTZ R12, R31, UR10, -R32.reuse ;  /* 0x0000000a1f0c7c23 */ /* 0x100fe20008010820 */
[--C-:B------:R-:W-:Y:S01]  /*6b40*/  FFMA.FTZ R145, R34, UR10, -R32.reuse ;  /* 0x0000000a22917c23 */ /* 0x100fe20008010820 */
[--C-:B-1----:R-:W-:Y:S01]  /*6b50*/  FFMA.FTZ R14, R35, UR10, -R32.reuse ;  /* 0x0000000a230e7c23 */ /* 0x102fe20008010820 */
[----:B------:R-:W-:Y:S01]  /*6b60*/  MUFU.EX2 R151, R151 ;  /* 0x0000009700977308 */ /* 0x000fe20000000800 */
[--C-:B------:R-:W-:Y:S01]  /*6b70*/  FFMA.FTZ R147, R38, UR10, -R32.reuse ;  /* 0x0000000a26937c23 */ /* 0x100fe20008010820 */
[----:B------:R-:W-:Y:S01]  /*6b80*/  FFMA.FTZ R20, R39, UR10, -R32 ;  /* 0x0000000a27147c23 */ /* 0x000fe20008010820 */
[----:B0-----:R-:W-:Y:S01]  /*6b90*/  FFMA.FTZ R30, R69, R5, R148 ;  /* 0x00000005451e7223 */ /* 0x001fe20000010094 */
[--C-:B------:R-:W-:Y:S01]  /*6ba0*/  FFMA.FTZ R141, R42, UR10, -R32.reuse ;  /* 0x0000000a2a8d7c23 */ /* 0x100fe20008010820 */
[--C-:B------:R-:W-:Y:S01]  /*6bb0*/  FFMA.FTZ R24, R43, UR10, -R32.reuse ;  /* 0x0000000a2b187c23 */ /* 0x100fe20008010820 */
[----:B------:R-:W-:Y:S01]  /*6bc0*/  FFMA.FTZ R143, R46, UR10, -R32 ;  /* 0x0000000a2e8f7c23 */ /* 0x000fe20008010820 */
[----:B------:R-:W-:Y:S01]  /*6bd0*/  FADD.FTZ R5, R9, R30 ;  /* 0x0000001e09057221 */ /* 0x000fe20000010000 */
[----:B------:R-:W-:Y:S01]  /*6be0*/  MUFU.EX2 R2, R2 ;  /* 0x0000000200027308 */ /* 0x000fe20000000800 */
[--C-:B------:R-:W-:Y:S01]  /*6bf0*/  FFMA.FTZ R26, R47, UR10, -R32.reuse ;  /* 0x0000000a2f1a7c23 */ /* 0x100fe20008010820 */
[--C-:B------:R-:W-:Y:S01]  /*6c00*/  FFMA.FTZ R137, R50, UR10, -R32.reuse ;  /* 0x0000000a32897c23 */ /* 0x100fe20008010820 */
[----:B------:R-:W-:Y:S01]  /*6c10*/  FADD.FTZ R30, R150, R5 ;  /* 0x00000005961e7221 */ /* 0x000fe20000010000 */
[----:B------:R-:W-:Y:S01]  /*6c20*/  FSEL R5, R10, RZ, P2 ;  /* 0x000000ff0a057208 */ /* 0x000fe20001000000 */
[--C-:B------:R-:W-:Y:S01]  /*6c30*/  FFMA.FTZ R28, R51, UR10, -R32.reuse ;  /* 0x0000000a331c7c23 */ /* 0x100fe20008010820 */
[----:B------:R-:W-:Y:S01]  /*6c40*/  FFMA.FTZ R139, R54, UR10, -R32 ;  /* 0x0000000a368b7c23 */ /* 0x000fe20008010820 */
[----:B------:R-:W-:Y:S01]  /*6c50*/  FADD.FTZ R15, R11, R30 ;  /* 0x0000001e0b0f7221 */ /* 0x000fe20000010000 */
[----:B------:R-:W-:Y:S01]  /*6c60*/  MUFU.EX2 R149, R149 ;  /* 0x0000009500957308 */ /* 0x000fe20000000800 */
[----:B------:R-:W-:Y:S01]  /*6c70*/  FADD.FTZ R5, -R5, R0 ;  /* 0x0000000005057221 */ /* 0x000fe20000010100 */
[--C-:B------:R-:W-:Y:S01]  /*6c80*/  FFMA.FTZ R55, R55, UR10, -R32.reuse ;  /* 0x0000000a37377c23 */ /* 0x100fe20008010820 */
[----:B------:R-:W-:Y:S01]  /*6c90*/  FADD.FTZ R30, R144, R15 ;  /* 0x0000000f901e7221 */ /* 0x000fe20000010000 */
[--C-:B------:R-:W-:Y:S01]  /*6ca0*/  FFMA.FTZ R133, R58, UR10, -R32.reuse ;  /* 0x0000000a3a857c23 */ /* 0x100fe20008010820 */
[----:B------:R-:W-:Y:S01]  /*6cb0*/  FMUL.FTZ R5, R5, UR10 ;  /* 0x0000000a05057c20 */ /* 0x000fe20008410000 */
[----:B------:R-:W-:Y:S01]  /*6cc0*/  FFMA.FTZ R135, R62, UR10, -R32 ;  /* 0x0000000a3e877c23 */ /* 0x000fe20008010820 */
[----:B------:R-:W-:Y:S01]  /*6cd0*/  FADD.FTZ R15, R13, R30 ;  /* 0x0000001e0d0f7221 */ /* 0x000fe20000010000 */
[----:B------:R-:W-:Y:S01]  /*6ce0*/  MUFU.EX2 R12, R12 ;  /* 0x0000000c000c7308 */ /* 0x000fe20000000800 */
[----:B------:R-:W-:Y:S01]  /*6cf0*/  F2FP.BF16.F32.PACK_AB R148, R9, R148 ;  /* 0x000000940994723e */ /* 0x000fe200000010ff */
[--C-:B------:R-:W-:Y:S01]  /*6d00*/  FFMA.FTZ R129, R66, UR10, -R32.reuse ;  /* 0x0000000a42817c23 */ /* 0x100fe20008010820 */
[----:B------:R-:W-:Y:S01]  /*6d10*/  FADD.FTZ R30, R146, R15 ;  /* 0x0000000f921e7221 */ /* 0x000fe20000010000 */
[--C-:B------:R-:W-:Y:S01]  /*6d20*/  FFMA.FTZ R131, R70, UR10, -R32.reuse ;  /* 0x0000000a46837c23 */ /* 0x100fe20008010820 */
[--C-:B------:R-:W-:Y:S01]  /*6d30*/  FFMA.FTZ R125, R74, UR10, -R32.reuse ;  /* 0x0000000a4a7d7c23 */ /* 0x100fe20008010820 */
[----:B------:R-:W-:Y:S01]  /*6d40*/  FFMA.FTZ R75, R75, UR10, -R32 ;  /* 0x0000000a4b4b7c23 */ /* 0x000fe20008010820 */
[----:B------:R-:W-:Y:S01]  /*6d50*/  FADD.FTZ R27, R21, R30 ;  /* 0x0000001e151b7221 */ /* 0x000fe20000010000 */
[----:B------:R0:W1:Y:S01]  /*6d60*/  MUFU.EX2 R15, R5 ;  /* 0x00000005000f7308 */ /* 0x0000620000000800 */
[--C-:B------:R-:W-:Y:S01]  /*6d70*/  FFMA.FTZ R78, R78, UR10, -R32.reuse ;  /* 0x0000000a4e4e7c23 */ /* 0x100fe20008010820 */
[--C-:B------:R-:W-:Y:S01]  /*6d80*/  FFMA.FTZ R79, R79, UR10, -R32.reuse ;  /* 0x0000000a4f4f7c23 */ /* 0x100fe20008010820 */
[----:B------:R-:W-:Y:S01]  /*6d90*/  FADD.FTZ R30, R140, R27 ;  /* 0x0000001b8c1e7221 */ /* 0x000fe20000010000 */
[--C-:B------:R-:W-:Y:S01]  /*6da0*/  FFMA.FTZ R82, R82, UR10, -R32.reuse ;  /* 0x0000000a52527c23 */ /* 0x100fe20008010820 */
[--C-:B------:R-:W-:Y:S01]  /*6db0*/  FFMA.FTZ R83, R83, UR10, -R32.reuse ;  /* 0x0000000a53537c23 */ /* 0x100fe20008010820 */
[----:B------:R-:W-:Y:S01]  /*6dc0*/  FFMA.FTZ R86, R86, UR10, -R32 ;  /* 0x0000000a56567c23 */ /* 0x000fe20008010820 */
[----:B------:R-:W-:Y:S01]  /*6dd0*/  FADD.FTZ R27, R25, R30 ;  /* 0x0000001e191b7221 */ /* 0x000fe20000010000 */
[----:B------:R-:W2:Y:S01]  /*6de0*/  MUFU.EX2 R145, R145 ;  /* 0x0000009100917308 */ /* 0x000ea20000000800 */
[----:B------:R-:W-:Y:S01]  /*6df0*/  FFMA.FTZ R30, R59, UR10, -R32 ;  /* 0x0000000a3b1e7c23 */ /* 0x000fe20008010820 */
[----:B------:R-:W-:-:S02]  /*6e00*/  IMAD.U32 R31, RZ, RZ, UR37 ;  /* 0x00000025ff1f7e24 */ /* 0x000fc4000f8e00ff */
[----:B------:R-:W-:Y:S01]  /*6e10*/  FADD.FTZ R34, R142, R27 ;  /* 0x0000001b8e227221 */ /* 0x000fe20000010000 */
[----:B------:R-:W-:Y:S01]  /*6e20*/  ISETP.GT.AND P2, PT, R3, UR27, PT ;  /* 0x0000001b03007c0c */ /* 0x000fe2000bf44270 */
[----:B------:R-:W-:Y:S01]  /*6e30*/  UMOV UR37, UR26 ;  /* 0x0000001a00257c82 */ /* 0x000fe20008000000 */
[----:B------:R-:W-:Y:S01]  /*6e40*/  F2FP.BF16.F32.PACK_AB R150, R11, R150 ;  /* 0x000000960b96723e */ /* 0x000fe200000010ff */
[----:B0-----:R-:W-:Y:S01]  /*6e50*/  FADD.FTZ R5, R29, R34 ;  /* 0x000000221d057221 */ /* 0x001fe20000010000 */
[----:B------:R-:W0:Y:S01]  /*6e60*/  MUFU.EX2 R14, R14 ;  /* 0x0000000e000e7308 */ /* 0x000e220000000800 */
[----:B-1----:R-:W-:Y:S01]  /*6e70*/  FFMA.FTZ R34, R15, R4, R2 ;  /* 0x000000040f227223 */ /* 0x002fe20000010002 */
[----:B------:R-:W-:Y:S01]  /*6e80*/  FFMA.FTZ R4, R63, UR10, -R32 ;  /* 0x0000000a3f047c23 */ /* 0x000fe20008010820 */
[----:B------:R-:W-:Y:S01]  /*6e90*/  FADD.FTZ R38, R136, R5 ;  /* 0x0000000588267221 */ /* 0x000fe20000010000 */
[----:B------:R-:W-:Y:S01]  /*6ea0*/  @!P1 LEA R31, R31, UR45, 0x3 ;  /* 0x0000002d1f1f9c11 */ /* 0x000fe2000f8e18ff */
[----:B------:R-:W-:Y:S01]  /*6eb0*/  FADD.FTZ R36, R149, R34 ;  /* 0x0000002295247221 */ /* 0x000fe20000010000 */
[----:B------:R-:W-:Y:S01]  /*6ec0*/  FFMA.FTZ R34, R67, UR10, -R32 ;  /* 0x0000000a43227c23 */ /* 0x000fe20008010820 */
[----:B------:R-:W-:Y:S01]  /*6ed0*/  FADD.FTZ R27, R33, R38 ;  /* 0x00000026211b7221 */ /* 0x000fe20000010000 */
[----:B------:R-:W1:Y:S01]  /*6ee0*/  MUFU.EX2 R147, R147 ;  /* 0x0000009300937308 */ /* 0x000e620000000800 */
[----:B------:R-:W-:Y:S01]  /*6ef0*/  FADD.FTZ R5, R151, R36 ;  /* 0x0000002497057221 */ /* 0x000fe20000010000 */
[----:B------:R-:W-:-:S02]  /*6f00*/  @!P1 VIADD R31, R31, 0x16860 ;  /* 0x000168601f1f9836 */ /* 0x000fc40000000000 */
[----:B------:R-:W-:Y:S01]  /*6f10*/  FADD.FTZ R36, R138, R27 ;  /* 0x0000001b8a247221 */ /* 0x000fe20000010000 */
[----:B------:R-:W-:Y:S01]  /*6f20*/  F2FP.BF16.F32.PACK_AB R149, R149, R2 ;  /* 0x000000029595723e */ /* 0x000fe200000010ff */
[----:B------:R-:W-:Y:S01]  /*6f30*/  FADD.FTZ R38, R12, R5 ;  /* 0x000000050c267221 */ /* 0x000fe20000010000 */
[----:B------:R-:W-:Y:S01]  /*6f40*/  F2FP.BF16.F32.PACK_AB R144, R13, R144 ;  /* 0x000000900d90723e */ /* 0x000fe200000010ff */
[----:B------:R-:W-:Y:S01]  /*6f50*/  FADD.FTZ R27, R37, R36 ;  /* 0x00000024251b7221 */ /* 0x000fe20000010000 */
[----:B------:R-:W3:Y:S01]  /*6f60*/  MUFU.EX2 R20, R20 ;  /* 0x0000001400147308 */ /* 0x000ee20000000800 */
[----:B--2---:R-:W-:Y:S01]  /*6f70*/  FADD.FTZ R5, R145, R38 ;  /* 0x0000002691057221 */ /* 0x004fe20000010000 */
[--C-:B------:R-:W-:Y:S01]  /*6f80*/  FFMA.FTZ R36, R71, UR10, -R32.reuse ;  /* 0x0000000a47247c23 */ /* 0x100fe20008010820 */
[----:B------:R-:W-:Y:S01]  /*6f90*/  FADD.FTZ R40, R132, R27 ;  /* 0x0000001b84287221 */ /* 0x000fe20000010000 */
[----:B------:R-:W-:Y:S01]  /*6fa0*/  FFMA.FTZ R32, R87, UR10, -R32 ;  /* 0x0000000a57207c23 */ /* 0x000fe20008010820 */
[----:B0-----:R-:W-:Y:S01]  /*6fb0*/  FADD.FTZ R38, R14, R5 ;  /* 0x000000050e267221 */ /* 0x001fe20000010000 */
[----:B------:R-:W-:Y:S01]  /*6fc0*/  @!P1 PRMT R31, RZ, 0x654, R31 ;  /* 0x00000654ff1f9816 */ /* 0x000fe2000000001f */
[----:B------:R-:W-:Y:S01]  /*6fd0*/  FADD.FTZ R27, R41, R40 ;  /* 0x00000028291b7221 */ /* 0x000fe20000010000 */
[----:B------:R-:W0:Y:S01]  /*6fe0*/  MUFU.EX2 R141, R141 ;  /* 0x0000008d008d7308 */ /* 0x000e220000000800 */
[----:B-1----:R-:W-:Y:S01]  /*6ff0*/  FADD.FTZ R5, R147, R38 ;  /* 0x0000002693057221 */ /* 0x002fe20000010000 */
[----:B------:R1:W-:Y:S01]  /*7000*/  @!P1 SYNCS.ARRIVE.TRANS64.RED.A1T0 RZ, [R31+URZ], RZ ;  /* 0x000000ff1fff99a7 */ /* 0x0003e2000810043f */
[----:B------:R-:W-:Y:S01]  /*7010*/  FADD.FTZ R40, R134, R27 ;  /* 0x0000001b86287221 */ /* 0x000fe20000010000 */
[----:B------:R-:W-:Y:S01]  /*7020*/  F2FP.BF16.F32.PACK_AB R146, R21, R146 ;  /* 0x000000921592723e */ /* 0x000fe200000010ff */
[-C--:B------:R-:W-:Y:S01]  /*7030*/  FMUL.FTZ R88, R88, R69.reuse ;  /* 0x0000004558587220 */ /* 0x080fe20000410000 */
[----:B------:R-:W-:Y:S01]  /*7040*/  F2FP.BF16.F32.PACK_AB R140, R25, R140 ;  /* 0x0000008c198c723e */ /* 0x000fe200000010ff */
[----:B------:R-:W-:Y:S01]  /*7050*/  FADD.FTZ R27, R45, R40 ;  /* 0x000000282d1b7221 */ /* 0x000fe20000010000 */
[----:B------:R-:W2:Y:S01]  /*7060*/  MUFU.EX2 R24, R24 ;  /* 0x0000001800187308 */ /* 0x000ea20000000800 */
[----:B---3--:R-:W-:Y:S01]  /*7070*/  FADD.FTZ R38, R20, R5 ;  /* 0x0000000514267221 */ /* 0x008fe20000010000 */
[----:B------:R-:W-:Y:S01]  /*7080*/  F2FP.BF16.F32.PACK_AB R142, R29, R142 ;  /* 0x0000008e1d8e723e */ /* 0x000fe200000010ff */
[----:B------:R-:W-:Y:S01]  /*7090*/  FADD.FTZ R40, R128, R27 ;  /* 0x0000001b80287221 */ /* 0x000fe20000010000 */
[----:B------:R-:W-:Y:S01]  /*70a0*/  F2FP.BF16.F32.PACK_AB R136, R33, R136 ;  /* 0x000000882188723e */ /* 0x000fe200000010ff */
[-C--:B------:R-:W-:Y:S01]  /*70b0*/  FMUL.FTZ R89, R89, R69.reuse ;  /* 0x0000004559597220 */ /* 0x080fe20000410000 */
[----:B------:R-:W-:Y:S01]  /*70c0*/  F2FP.BF16.F32.PACK_AB R138, R37, R138 ;  /* 0x0000008a258a723e */ /* 0x000fe200000010ff */
[----:B------:R-:W-:Y:S01]  /*70d0*/  FADD.FTZ R27, R49, R40 ;  /* 0x00000028311b7221 */ /* 0x000fe20000010000 */
[----:B------:R-:W3:Y:S01]  /*70e0*/  MUFU.EX2 R143, R143 ;  /* 0x0000008f008f7308 */ /* 0x000ee20000000800 */
[----:B0-----:R-:W-:Y:S01]  /*70f0*/  FADD.FTZ R5, R141, R38 ;  /* 0x000000268d057221 */ /* 0x001fe20000010000 */
[----:B------:R-:W-:Y:S01]  /*7100*/  F2FP.BF16.F32.PACK_AB R132, R41, R132 ;  /* 0x000000842984723e */ /* 0x000fe200000010ff */
[-C--:B------:R-:W-:Y:S01]  /*7110*/  FMUL.FTZ R92, R92, R69.reuse ;  /* 0x000000455c5c7220 */ /* 0x080fe20000410000 */
[----:B------:R-:W-:Y:S01]  /*7120*/  F2FP.BF16.F32.PACK_AB R134, R45, R134 ;  /* 0x000000862d86723e */ /* 0x000fe200000010ff */
[-C--:B------:R-:W-:Y:S01]  /*7130*/  FMUL.FTZ R93, R93, R69.reuse ;  /* 0x000000455d5d7220 */ /* 0x080fe20000410000 */
[----:B------:R-:W-:Y:S01]  /*7140*/  F2FP.BF16.F32.PACK_AB R128, R49, R128 ;  /* 0x000000803180723e */ /* 0x000fe200000010ff */
[-C--:B------:R-:W-:Y:S01]  /*7150*/  FMUL.FTZ R96, R96, R69.reuse ;  /* 0x0000004560607220 */ /* 0x080fe20000410000 */
[----:B------:R-:W0:Y:S01]  /*7160*/  MUFU.EX2 R26, R26 ;  /* 0x0000001a001a7308 */ /* 0x000e220000000800 */
[----:B--2---:R-:W-:Y:S01]  /*7170*/  FADD.FTZ R38, R24, R5 ;  /* 0x0000000518267221 */ /* 0x004fe20000010000 */
[-C--:B------:R-:W-:Y:S01]  /*7180*/  FMUL.FTZ R97, R97, R69.reuse ;  /* 0x0000004561617220 */ /* 0x080fe20000410000 */
[-C--:B------:R-:W-:Y:S01]  /*7190*/  FMUL.FTZ R100, R100, R69.reuse ;  /* 0x0000004564647220 */ /* 0x080fe20000410000 */
[-C--:B------:R-:W-:Y:S01]  /*71a0*/  FMUL.FTZ R101, R101, R69.reuse ;  /* 0x0000004565657220 */ /* 0x080fe20000410000 */
[-C--:B------:R-:W-:Y:S01]  /*71b0*/  FMUL.FTZ R104, R104, R69.reuse ;  /* 0x0000004568687220 */ /* 0x080fe20000410000 */
[-C--:B------:R-:W-:Y:S01]  /*71c0*/  FMUL.FTZ R105, R105, R69.reuse ;  /* 0x0000004569697220 */ /* 0x080fe20000410000 */
[-C--:B------:R-:W-:Y:S01]  /*71d0*/  FMUL.FTZ R108, R108, R69.reuse ;  /* 0x000000456c6c7220 */ /* 0x080fe20000410000 */
[----:B------:R-:W2:Y:S01]  /*71e0*/  MUFU.EX2 R130, R130 ;  /* 0x0000008200827308 */ /* 0x000ea20000000800 */
[----:B---3--:R-:W-:Y:S01]  /*71f0*/  FADD.FTZ R5, R143, R38 ;  /* 0x000000268f057221 */ /* 0x008fe20000010000 */
[-C--:B------:R-:W-:Y:S01]  /*7200*/  FMUL.FTZ R109, R109, R69.reuse ;  /* 0x000000456d6d7220 */ /* 0x080fe20000410000 */
[-C--:B------:R-:W-:Y:S01]  /*7210*/  FMUL.FTZ R112, R112, R69.reuse ;  /* 0x0000004570707220 */ /* 0x080fe20000410000 */
[-C--:B------:R-:W-:Y:S01]  /*7220*/  FMUL.FTZ R113, R113, R69.reuse ;  /* 0x0000004571717220 */ /* 0x080fe20000410000 */
[-C--:B------:R-:W-:Y:S01]  /*7230*/  FMUL.FTZ R116, R116, R69.reuse ;  /* 0x0000004574747220 */ /* 0x080fe20000410000 */
[----:B------:R-:W-:Y:S01]  /*7240*/  FMUL.FTZ R117, R117, R69 ;  /* 0x0000004575757220 */ /* 0x000fe20000410000 */
[----:B------:R-:W-:Y:S01]  /*7250*/  F2FP.BF16.F32.PACK_AB R151, R12, R151 ;  /* 0x000000970c97723e */ /* 0x000fe200000010ff */
[----:B------:R-:W3:Y:S01]  /*7260*/  MUFU.EX2 R137, R137 ;  /* 0x0000008900897308 */ /* 0x000ee20000000800 */
[----:B0-----:R-:W-:Y:S01]  /*7270*/  FADD.FTZ R38, R26, R5 ;  /* 0x000000051a267221 */ /* 0x001fe20000010000 */
[----:B------:R-:W-:Y:S01]  /*7280*/  F2FP.BF16.F32.PACK_AB R145, R14, R145 ;  /* 0x000000910e91723e */ /* 0x000fe200000010ff */
[----:B------:R-:W-:Y:S01]  /*7290*/  VIADD R3, R3, 0xffffffff ;  /* 0xffffffff03037836 */ /* 0x000fe20000000000 */
[----:B------:R-:W-:Y:S01]  /*72a0*/  F2FP.BF16.F32.PACK_AB R147, R20, R147 ;  /* 0x000000931493723e */ /* 0x000fe200000010ff */
[----:B------:R-:W-:Y:S01]  /*72b0*/  FMUL.FTZ R90, R90, R15 ;  /* 0x0000000f5a5a7220 */ /* 0x000fe20000410000 */
[----:B------:R-:W-:Y:S01]  /*72c0*/  F2FP.BF16.F32.PACK_AB R141, R24, R141 ;  /* 0x0000008d188d723e */ /* 0x000fe200000010ff */
[----:B------:R-:W-:Y:S01]  /*72d0*/  FMUL.FTZ R91, R91, R15 ;  /* 0x0000000f5b5b7220 */ /* 0x000fe20000410000 */
[----:B------:R-:W0:Y:S01]  /*72e0*/  MUFU.EX2 R53, R53 ;  /* 0x0000003500357308 */ /* 0x000e220000000800 */
[----:B--2---:R-:W-:Y:S01]  /*72f0*/  FADD.FTZ R40, R130, R27 ;  /* 0x0000001b82287221 */ /* 0x004fe20000010000 */
[----:B------:R-:W-:Y:S01]  /*7300*/  F2FP.BF16.F32.PACK_AB R143, R26, R143 ;  /* 0x0000008f1a8f723e */ /* 0x000fe200000010ff */
        /* <DEDUP_REMOVED lines=11> */
[-C--:B------:R-:W-:Y:S01]  /*73c0*/  FMUL.FTZ R111, R111, R15.reuse ;  /* 0x0000000f6f6f7220 */ /* 0x080fe20000410000 */
[-C--:B------:R-:W-:Y:S01]  /*73d0*/  FMUL.FTZ R114, R114, R15.reuse ;  /* 0x0000000f72727220 */ /* 0x080fe20000410000 */
[----:B------:R-:W3:Y:S01]  /*73e0*/  MUFU.EX2 R124, R124 ;  /* 0x0000007c007c7308 */ /* 0x000ee20000000800 */
[C---:B0-----:R-:W-:Y:S01]  /*73f0*/  FADD.FTZ R9, R53.reuse, R40 ;  /* 0x0000002835097221 */ /* 0x041fe20000010000 */
[----:B------:R-:W-:Y:S01]  /*7400*/  F2FP.BF16.F32.PACK_AB R130, R53, R130 ;  /* 0x000000823582723e */ /* 0x000fe200000010ff */
[-C--:B------:R-:W-:Y:S01]  /*7410*/  FMUL.FTZ R115, R115, R15.reuse ;  /* 0x0000000f73737220 */ /* 0x080fe20000410000 */
[-C--:B------:R-:W-:Y:S01]  /*7420*/  FMUL.FTZ R118, R118, R15.reuse ;  /* 0x0000000f76767220 */ /* 0x080fe20000410000 */
[----:B------:R-:W-:Y:S01]  /*7430*/  FMUL.FTZ R119, R119, R15 ;  /* 0x0000000f77777220 */ /* 0x000fe20000410000 */
[----:B------:R-:W-:-:S02]  /*7440*/  IMAD.MOV.U32 R2, RZ, RZ, R8 ;  /* 0x000000ffff027224 */ /* 0x000fc400078e0008 */
[----:B------:R-:W0:Y:S01]  /*7450*/  MUFU.EX2 R139, R139 ;  /* 0x0000008b008b7308 */ /* 0x000e220000000800 */
[C---:B--2---:R-:W-:Y:S01]  /*7460*/  FADD.FTZ R38, R28.reuse, R5 ;  /* 0x000000051c267221 */ /* 0x044fe20000010000 */
[----:B------:R-:W-:-:S06]  /*7470*/  F2FP.BF16.F32.PACK_AB R137, R28, R137 ;  /* 0x000000891c89723e */ /* 0x000fcc00000010ff */
[----:B------:R-:W2:Y:S01]  /*7480*/  MUFU.EX2 R57, R57 ;  /* 0x0000003900397308 */ /* 0x000ea20000000800 */
[----:B---3--:R-:W-:-:S07]  /*7490*/  FADD.FTZ R40, R124, R9 ;  /* 0x000000097c287221 */ /* 0x008fce0000010000 */
[----:B------:R-:W3:Y:S01]  /*74a0*/  MUFU.EX2 R0, R55 ;  /* 0x0000003700007308 */ /* 0x000ee20000000800 */
[----:B0-----:R-:W-:-:S07]  /*74b0*/  FADD.FTZ R5, R139, R38 ;  /* 0x000000268b057221 */ /* 0x001fce0000010000 */
[----:B------:R-:W0:Y:S01]  /*74c0*/  MUFU.EX2 R126, R126 ;  /* 0x0000007e007e7308 */ /* 0x000e220000000800 */
[C---:B--2---:R-:W-:Y:S01]  /*74d0*/  FADD.FTZ R9, R57.reuse, R40 ;  /* 0x0000002839097221 */ /* 0x044fe20000010000 */
[----:B------:R-:W-:-:S06]  /*74e0*/  F2FP.BF16.F32.PACK_AB R124, R57, R124 ;  /* 0x0000007c397c723e */ /* 0x000fcc00000010ff */
[----:B------:R-:W2:Y:S01]  /*74f0*/  MUFU.EX2 R133, R133 ;  /* 0x0000008500857308 */ /* 0x000ea20000000800 */
[C---:B---3--:R-:W-:Y:S01]  /*7500*/  FADD.FTZ R38, R0.reuse, R5 ;  /* 0x0000000500267221 */ /* 0x048fe20000010000 */
[----:B------:R-:W-:Y:S01]  /*7510*/  F2FP.BF16.F32.PACK_AB R139, R0, R139 ;  /* 0x0000008b008b723e */ /* 0x000fe200000010ff */
[----:B------:R-:W-:-:S05]  /*7520*/  IMAD.MOV.U32 R0, RZ, RZ, R10 ;  /* 0x000000ffff007224 */ /* 0x000fca00078e000a */
[----:B------:R-:W3:Y:S01]  /*7530*/  MUFU.EX2 R61, R61 ;  /* 0x0000003d003d7308 */ /* 0x000ee20000000800 */
[----:B0-----:R-:W-:-:S07]  /*7540*/  FADD.FTZ R40, R126, R9 ;  /* 0x000000097e287221 */ /* 0x001fce0000010000 */
[----:B------:R-:W0:Y:S01]  /*7550*/  MUFU.EX2 R30, R30 ;  /* 0x0000001e001e7308 */ /* 0x000e220000000800 */
[----:B--2---:R-:W-:-:S07]  /*7560*/  FADD.FTZ R5, R133, R38 ;  /* 0x0000002685057221 */ /* 0x004fce0000010000 */
[----:B------:R-:W2:Y:S01]  /*7570*/  MUFU.EX2 R120, R120 ;  /* 0x0000007800787308 */ /* 0x000ea20000000800 */
[C---:B---3--:R-:W-:Y:S01]  /*7580*/  FADD.FTZ R9, R61.reuse, R40 ;  /* 0x000000283d097221 */ /* 0x048fe20000010000 */
[----:B------:R-:W-:-:S06]  /*7590*/  F2FP.BF16.F32.PACK_AB R126, R61, R126 ;  /* 0x0000007e3d7e723e */ /* 0x000fcc00000010ff */
[----:B------:R-:W3:Y:S01]  /*75a0*/  MUFU.EX2 R135, R135 ;  /* 0x0000008700877308 */ /* 0x000ee20000000800 */
[C---:B0-----:R-:W-:Y:S01]  /*75b0*/  FADD.FTZ R38, R30.reuse, R5 ;  /* 0x000000051e267221 */ /* 0x041fe20000010000 */
[----:B------:R-:W-:-:S06]  /*75c0*/  F2FP.BF16.F32.PACK_AB R133, R30, R133 ;  /* 0x000000851e85723e */ /* 0x000fcc00000010ff */
[----:B------:R-:W0:Y:S01]  /*75d0*/  MUFU.EX2 R65, R65 ;  /* 0x0000004100417308 */ /* 0x000e220000000800 */
[----:B--2---:R-:W-:-:S07]  /*75e0*/  FADD.FTZ R40, R120, R9 ;  /* 0x0000000978287221 */ /* 0x004fce0000010000 */
[----:B------:R-:W2:Y:S01]  /*75f0*/  MUFU.EX2 R4, R4 ;  /* 0x0000000400047308 */ /* 0x000ea20000000800 */
[----:B---3--:R-:W-:-:S07]  /*7600*/  FADD.FTZ R5, R135, R38 ;  /* 0x0000002687057221 */ /* 0x008fce0000010000 */
[----:B------:R-:W3:Y:S01]  /*7610*/  MUFU.EX2 R122, R122 ;  /* 0x0000007a007a7308 */ /* 0x000ee20000000800 */
[C---:B0-----:R-:W-:Y:S01]  /*7620*/  FADD.FTZ R9, R65.reuse, R40 ;  /* 0x0000002841097221 */ /* 0x041fe20000010000 */
[----:B------:R-:W-:-:S06]  /*7630*/  F2FP.BF16.F32.PACK_AB R120, R65, R120 ;  /* 0x000000784178723e */ /* 0x000fcc00000010ff */
[----:B------:R-:W0:Y:S01]  /*7640*/  MUFU.EX2 R129, R129 ;  /* 0x0000008100817308 */ /* 0x000e220000000800 */
[C---:B--2---:R-:W-:Y:S01]  /*7650*/  FADD.FTZ R38, R4.reuse, R5 ;  /* 0x0000000504267221 */ /* 0x044fe20000010000 */
[----:B------:R-:W-:-:S06]  /*7660*/  F2FP.BF16.F32.PACK_AB R135, R4, R135 ;  /* 0x000000870487723e */ /* 0x000fcc00000010ff */
[----:B------:R-:W2:Y:S01]  /*7670*/  MUFU.EX2 R34, R34 ;  /* 0x0000002200227308 */ /* 0x000ea20000000800 */
[----:B---3--:R-:W-:Y:S01]  /*7680*/  FADD.FTZ R40, R122, R9 ;  /* 0x000000097a287221 */ /* 0x008fe20000010000 */
[----:B------:R-:W-:-:S03]  /*7690*/  F2FP.BF16.F32.PACK_AB R122, R73, R122 ;  /* 0x0000007a497a723e */ /* 0x000fc600000010ff */
[----:B------:R-:W-:-:S03]  /*76a0*/  FADD.FTZ R5, R73, R40 ;  /* 0x0000002849057221 */ /* 0x000fc60000010000 */
[----:B------:R-:W3:Y:S01]  /*76b0*/  MUFU.EX2 R131, R131 ;  /* 0x0000008300837308 */ /* 0x000ee20000000800 */
[----:B0-----:R-:W-:-:S07]  /*76c0*/  FADD.FTZ R9, R129, R38 ;  /* 0x0000002681097221 */ /* 0x001fce0000010000 */
[----:B------:R-:W0:Y:S01]  /*76d0*/  MUFU.EX2 R36, R36 ;  /* 0x0000002400247308 */ /* 0x000e220000000800 */
[C---:B--2---:R-:W-:Y:S01]  /*76e0*/  FADD.FTZ R38, R34.reuse, R9 ;  /* 0x0000000922267221 */ /* 0x044fe20000010000 */
[----:B------:R-:W-:-:S06]  /*76f0*/  F2FP.BF16.F32.PACK_AB R129, R34, R129 ;  /* 0x000000812281723e */ /* 0x000fcc00000010ff */
[----:B------:R-:W2:Y:S01]  /*7700*/  MUFU.EX2 R125, R125 ;  /* 0x0000007d007d7308 */ /* 0x000ea20000000800 */
[----:B---3--:R-:W-:-:S07]  /*7710*/  FADD.FTZ R9, R131, R38 ;  /* 0x0000002683097221 */ /* 0x008fce0000010000 */
[----:B------:R-:W3:Y:S01]  /*7720*/  MUFU.EX2 R75, R75 ;  /* 0x0000004b004b7308 */ /* 0x000ee20000000800 */
[C---:B0-----:R-:W-:Y:S01]  /*7730*/  FADD.FTZ R38, R36.reuse, R9 ;  /* 0x0000000924267221 */ /* 0x041fe20000010000 */
[----:B------:R-:W-:-:S06]  /*7740*/  F2FP.BF16.F32.PACK_AB R131, R36, R131 ;  /* 0x000000832483723e */ /* 0x000fcc00000010ff */
[----:B------:R-:W0:Y:S01]  /*7750*/  MUFU.EX2 R127, R78 ;  /* 0x0000004e007f7308 */ /* 0x000e220000000800 */
[----:B--2---:R-:W-:-:S07]  /*7760*/  FADD.FTZ R38, R125, R38 ;  /* 0x000000267d267221 */ /* 0x004fce0000010000 */
[----:B------:R-:W2:Y:S01]  /*7770*/  MUFU.EX2 R79, R79 ;  /* 0x0000004f004f7308 */ /* 0x000ea20000000800 */
[C---:B---3--:R-:W-:Y:S01]  /*7780*/  FADD.FTZ R38, R75.reuse, R38 ;  /* 0x000000264b267221 */ /* 0x048fe20000010000 */
[----:B------:R-:W-:-:S06]  /*7790*/  F2FP.BF16.F32.PACK_AB R125, R75, R125 ;  /* 0x0000007d4b7d723e */ /* 0x000fcc00000010ff */
        /* <DEDUP_REMOVED lines=9> */
[----:B------:R-:W-:-:S03]  /*7830*/  F2FP.BF16.F32.PACK_AB R121, R83, R121 ;  /* 0x000000795379723e */ /* 0x000fc600000010ff */
[----:B--2---:R-:W-:-:S04]  /*7840*/  FADD.FTZ R38, R123, R38 ;  /* 0x000000267b267221 */ /* 0x004fc80000010000 */
[C---:B---3--:R-:W-:Y:S01]  /*7850*/  FADD.FTZ R4, R32.reuse, R38 ;  /* 0x0000002620047221 */ /* 0x048fe20000010000 */
[----:B------:R-:W-:Y:S01]  /*7860*/  F2FP.BF16.F32.PACK_AB R123, R32, R123 ;  /* 0x0000007b207b723e */ /* 0x000fe200000010ff */
[----:B-1----:R-:W-:Y:S06]  /*7870*/  @P2 BRA `(.L_x_826) ;  /* 0xffffffd000a42947 */ /* 0x002fec000383ffff */
[----:B------:R-:W-:Y:S01]  /*7880*/  IMAD.MOV.U32 R0, RZ, RZ, R10 ;  /* 0x000000ffff007224 */ /* 0x000fe200078e000a */
[----:B------:R-:W-:Y:S01]  /*7890*/  UMOV UR37, UR26 ;  /* 0x0000001a00257c82 */ /* 0x000fe20008000000 */
[----:B------:R-:W-:Y:S01]  /*78a0*/  IMAD.MOV.U32 R2, RZ, RZ, R8 ;  /* 0x000000ffff027224 */ /* 0x000fe200078e0008 */
[----:B------:R-:W-:-:S06]  /*78b0*/  UMOV UR36, UR25 ;  /* 0x0000001900247c82 */ /* 0x000fcc0008000000 */
.L_x_809:
[----:B------:R-:W0:Y:S01]  /*78c0*/  LDC R8, c[0x0][0x448] ;  /* 0x00011200ff087b82 */ /* 0x000e220000000800 */
[----:B------:R-:W-:Y:S01]  /*78d0*/  UIADD3 UR6, UR39, 0xbf, URZ ;  /* 0x000000bf27067890 */ /* 0x000fe2000fffe03f */
[----:B------:R-:W-:-:S05]  /*78e0*/  IADD3 R11, -R7, 0x1, RZ ;  /* 0x00000001070b7810 */ /* 0x000fca0007ffe1ff */
[----:B------:R-:W-:Y:S01]  /*78f0*/  IMAD.U32 R7, RZ, RZ, UR6 ;  /* 0x00000006ff077e24 */ /* 0x000fe2000f8e00ff */
[----:B------:R-:W1:Y:S01]  /*7900*/  LDC R10, c[0x0][0x9e4] ;  /* 0x00027900ff0a7b82 */ /* 0x000e620000000800 */
[----:B------:R-:W-:Y:S01]  /*7910*/  IMAD R6, R6, UR41, R11 ;  /* 0x0000002906067c24 */ /* 0x000fe2000f8e020b */
[----:B0-----:R-:W-:Y:S02]  /*7920*/  ISETP.NE.AND P5, PT, R8, 0x1, PT ;  /* 0x000000010800780c */ /* 0x001fe40003fa5270 */
[----:B-1----:R-:W-:-:S11]  /*7930*/  ISETP.GE.AND P6, PT, R10, 0x1, PT ;  /* 0x000000010a00780c */ /* 0x002fd60003fc6270 */
[----:B------:R-:W0:Y:S08]  /*7940*/  @P5 LDC R8, c[0x0][0x44c] ;  /* 0x00011300ff085b82 */ /* 0x000e300000000800 */
[----:B------:R-:W1:Y:S01]  /*7950*/  @P5 LDC R9, c[0x0][0x450] ;  /* 0x00011400ff095b82 */ /* 0x000e620000000800 */
[----:B0-----:R-:W-:-:S05]  /*7960*/  @P5 IMAD.HI.U32 R8, R8, UR6, RZ ;  /* 0x0000000608085c27 */ /* 0x001fca000f8e00ff */
[----:B-1----:R-:W-:-:S05]  /*7970*/  @P5 SHF.R.U32.HI R7, RZ, R9, R8 ;  /* 0x00000009ff075219 */ /* 0x002fca0000011608 */
[----:B------:R-:W-:-:S04]  /*7980*/  IMAD.IADD R7, R6, 0x1, R7 ;  /* 0x0000000106077824 */ /* 0x000fc800078e0207 */
[----:B------:R-:W-:Y:S01]  /*7990*/  VIADD R6, R7, -UR22 ;  /* 0x8000001607067c36 */ /* 0x000fe20008000000 */
[----:B------:R-:W-:Y:S06]  /*79a0*/  @!P6 BRA `(.L_x_827) ;  /* 0x00000000003ce947 */ /* 0x000fec0003800000 */
[----:B------:R-:W-:-:S13]  /*79b0*/  ISETP.GT.AND P2, PT, R7, -0x1, PT ;  /* 0xffffffff0700780c */ /* 0x000fda0003f44270 */
[----:B------:R-:W-:Y:S05]  /*79c0*/  @P2 BRA `(.L_x_828) ;  /* 0x00000000001c2947 */ /* 0x000fea0003800000 */
[----:B------:R-:W-:Y:S02]  /*79d0*/  ISETP.NE.AND P2, PT, R10, 0x1, PT ;  /* 0x000000010a00780c */ /* 0x000fe40003f45270 */
[----:B------:R-:W-:-:S11]  /*79e0*/  LOP3.LUT R7, RZ, R7, RZ, 0x33, !PT ;  /* 0x00000007ff077212 */ /* 0x000fd600078e33ff */
[----:B------:R-:W0:Y:S02]  /*79f0*/  @P2 LDC.64 R8, c[0x0][0x9e8] ;  /* 0x00027a00ff082b82 */ /* 0x000e240000000a00 */
[----:B0-----:R-:W-:-:S05]  /*7a00*/  @P2 IMAD.HI.U32 R8, R7, R8, RZ ;  /* 0x0000000807082227 */ /* 0x001fca00078e00ff */
[----:B------:R-:W-:-:S04]  /*7a10*/  @P2 SHF.R.U32.HI R7, RZ, R9, R8 ;  /* 0x00000009ff072219 */ /* 0x000fc80000011608 */
[----:B------:R-:W-:Y:S01]  /*7a20*/  LOP3.LUT R7, RZ, R7, RZ, 0x33, !PT ;  /* 0x00000007ff077212 */ /* 0x000fe200078e33ff */
[----:B------:R-:W-:Y:S06]  /*7a30*/  BRA `(.L_x_829) ;  /* 0x0000000000107947 */ /* 0x000fec0003800000 */
.L_x_828:
[----:B------:R-:W-:-:S13]  /*7a40*/  ISETP.NE.AND P2, PT, R10, 0x1, PT ;  /* 0x000000010a00780c */ /* 0x000fda0003f45270 */
[----:B------:R-:W0:Y:S02]  /*7a50*/  @P2 LDC.64 R8, c[0x0][0x9e8] ;  /* 0x00027a00ff082b82 */ /* 0x000e240000000a00 */
[----:B0-----:R-:W-:-:S05]  /*7a60*/  @P2 IMAD.HI.U32 R8, R7, R8, RZ ;  /* 0x0000000807082227 */ /* 0x001fca00078e00ff */
[----:B------:R-:W-:-:S07]  /*7a70*/  @P2 SHF.R.U32.HI R7, RZ, R9, R8 ;  /* 0x00000009ff072219 */ /* 0x000fce0000011608 */
.L_x_829:
[----:B------:R-:W-:-:S05]  /*7a80*/  IMAD R7, R7, R10, RZ ;  /* 0x0000000a07077224 */ /* 0x000fca00078e02ff */
[----:B------:R-:W-:-:S07]  /*7a90*/  VIMNMX R6, R6, R7, !PT ;  /* 0x0000000706067248 */ /* 0x000fce0007fe0100 */
.L_x_827:
[----:B------:R-:W-:-:S05]  /*7aa0*/  VIADD R6, R6, 0x7f ;  /* 0x0000007f06067836 */ /* 0x000fca0000000000 */
[----:B------:R-:W-:-:S04]  /*7ab0*/  SHF.R.S32.HI R7, RZ, 0x1f, R6 ;  /* 0x0000001fff077819 */ /* 0x000fc80000011406 */
[----:B------:R-:W-:-:S04]  /*7ac0*/  LEA.HI R7, R7, R6, RZ, 0x7 ;  /* 0x0000000607077211 */ /* 0x000fc800078f38ff */
[----:B------:R-:W-:-:S04]  /*7ad0*/  SHF.R.S32.HI R6, RZ, 0x7, R7 ;  /* 0x00000007ff067819 */ /* 0x000fc80000011407 */
[----:B------:R-:W-:-:S04]  /*7ae0*/  VIMNMX R6, R6, UR43, !PT ;  /* 0x0000002b06067c48 */ /* 0x000fc8000ffe0100 */
[----:B------:R-:W-:-:S13]  /*7af0*/  ISETP.GE.AND P2, PT, R3, R6, PT ;  /* 0x000000060300720c */ /* 0x000fda0003f46270 */
[----:B------:R-:W-:Y:S05]  /*7b00*/  @!P2 BRA `(.L_x_830) ;  /* 0x0000001c0030a947 */ /* 0x000fea0003800000 */
[----:B------:R-:W-:Y:S01]  /*7b10*/  IMAD.MOV.U32 R7, RZ, RZ, R0 ;  /* 0x000000ffff077224 */ /* 0x000fe200078e0000 */
[----:B------:R-:W-:Y:S01]  /*7b20*/  UMOV UR23, UR36 ;  /* 0x0000002400177c82 */ /* 0x000fe20008000000 */
[----:B------:R-:W-:Y:S01]  /*7b30*/  IMAD.MOV.U32 R9, RZ, RZ, R2 ;  /* 0x000000ffff097224 */ /* 0x000fe200078e0002 */
[----:B------:R-:W-:Y:S01]  /*7b40*/  UMOV UR21, UR37 ;  /* 0x0000002500157c82 */ /* 0x000fe20008000000 */
[----:B------:R-:W-:-:S05]  /*7b50*/  ULDC UR22, c[0x0][0x988] ;  /* 0x0002620000167ab9 */ /* 0x000fca0000000800 */
.L_x_839:
        /* <DEDUP_REMOVED lines=9> */
.L_x_832:
[----:B------:R-:W-:Y:S01]  /*7bf0*/  ULEA UR6, UR37, UR45, 0x3 ;  /* 0x0000002d25067291 */ /* 0x000fe2000f8e183f */
[----:B------:R-:W-:-:S05]  /*7c00*/  IMAD.U32 R0, RZ, RZ, UR36 ;  /* 0x00000024ff007e24 */ /* 0x000fca000f8e00ff */
[----:B------:R-:W-:-:S04]  /*7c10*/  SHF.L.U32 R0, R0, 0x1f, RZ ;  /* 0x0000001f00007819 */ /* 0x000fc800000006ff */
[----:B------:R0:W1:Y:S01]  /*7c20*/  SYNCS.PHASECHK.TRANS64.TRYWAIT P3, [UR6+0x16830], R0 ;  /* 0x01683000ff0075a7 */ /* 0x0000620008060146 */
[----:B------:R-:W-:Y:S05]  /*7c30*/  @!P0 BRA `(.L_x_833) ;  /* 0x0000000000048947 */ /* 0x000fea0003800000 */
[----:B------:R-:W-:Y:S01]  /*7c40*/  BPT.TRAP 0x1 ;  /* 0x000000040000795c */ /* 0x000fe20000300000 */
.L_x_833:
[----:B-1----:R-:W-:Y:S05]  /*7c50*/  @P3 BRA `(.L_x_831) ;  /* 0x0000000000083947 */ /* 0x002fea0003800000 */
[----:B------:R-:W1:Y:S02]  /*7c60*/  SYNCS.PHASECHK.TRANS64.TRYWAIT P3, [UR6+0x16830], R0 ;  /* 0x01683000ff0075a7 */ /* 0x000e640008060146 */
[----:B-1----:R-:W-:Y:S05]  /*7c70*/  @!P3 BRA `(.L_x_834) ;  /* 0x000000a400f0b947 */ /* 0x002fea0003800000 */
.L_x_831:
        /* <DEDUP_REMOVED lines=25> */
.L_x_836:
[----:B------:R-:W-:Y:S01]  /*7e10*/  ULEA UR6, UR21, UR45, 0x3 ;  /* 0x0000002d15067291 */ /* 0x000fe2000f8e183f */
[----:B------:R-:W-:-:S05]  /*7e20*/  IMAD.U32 R0, RZ, RZ, UR23 ;  /* 0x00000017ff007e24 */ /* 0x000fca000f8e00ff */
[----:B------:R-:W-:-:S04]  /*7e30*/  SHF.L.U32 R0, R0, 0x1f, RZ ;  /* 0x0000001f00007819 */ /* 0x000fc800000006ff */
[----:B------:R0:W1:Y:S01]  /*7e40*/  SYNCS.PHASECHK.TRANS64.TRYWAIT P2, [UR6+0x16850], R0 ;  /* 0x01685000ff0075a7 */ /* 0x0000620008040146 */
[----:B------:R-:W-:Y:S05]  /*7e50*/  @!P0 BRA `(.L_x_837) ;  /* 0x0000000000048947 */ /* 0x000fea0003800000 */
[----:B------:R-:W-:Y:S01]  /*7e60*/  BPT.TRAP 0x1 ;  /* 0x000000040000795c */ /* 0x000fe20000300000 */
.L_x_837:
[----:B-1----:R-:W-:Y:S05]  /*7e70*/  @P2 BRA `(.L_x_835) ;  /* 0x0000000000082947 */ /* 0x002fea0003800000 */
[----:B------:R-:W1:Y:S02]  /*7e80*/  SYNCS.PHASECHK.TRANS64.TRYWAIT P2, [UR6+0x16850], R0 ;  /* 0x01685000ff0075a7 */ /* 0x000e640008040146 */
[----:B-1----:R-:W-:Y:S05]  /*7e90*/  @!P2 BRA `(.L_x_838) ;  /* 0x000000a40080a947 */ /* 0x002fea0003800000 */
.L_x_835:
[----:B------:R-:W-:Y:S01]  /*7ea0*/  UIADD3 UR6, UR45, 0x400, URZ ;  /* 0x000004002d067890 */ /* 0x000fe2000fffe03f */
[----:B------:R-:W-:Y:S01]  /*7eb0*/  WARPGROUP.ARRIVE ;  /* 0x00000000000079c5 */ /* 0x000fe20000000000 */
[----:B------:R-:W-:Y:S01]  /*7ec0*/  UMOV UR7, 0x40000040 ;  /* 0x4000004000077882 */ /* 0x000fe20000000000 */
[----:B01----:R-:W-:Y:S01]  /*7ed0*/  FMNMX.FTZ R0, R24, R9, !PT ;  /* 0x0000000918007209 */ /* 0x003fe20007810000 */
[----:B------:R-:W-:Y:S01]  /*7ee0*/  USHF.R.U32.HI UR6, URZ, 0x4, UR6 ;  /* 0x000000043f067899 */ /* 0x000fe20008011606 */
[----:B------:R-:W-:Y:S02]  /*7ef0*/  UMOV UR10, UR22 ;  /* 0x00000016000a7c82 */ /* 0x000fe40008000000 */
[----:B------:R-:W-:Y:S01]  /*7f00*/  FMNMX.FTZ R11, R25, R0, !PT ;  /* 0x00000000190b7209 */ /* 0x000fe20007810000 */
[----:B------:R-:W-:Y:S01]  /*7f10*/  ULOP3.LUT UR6, UR6, 0x3fff, URZ, 0xc0, !UPT ;  /* 0x00003fff06067892 */ /* 0x000fe2000f8ec03f */
[----:B------:R-:W-:Y:S02]  /*7f20*/  UMOV UR23, UR36 ;  /* 0x0000002400177c82 */ /* 0x000fe40008000000 */
[----:B------:R-:W-:Y:S01]  /*7f30*/  FMNMX.FTZ R0, R28, R11, !PT ;  /* 0x0000000b1c007209 */ /* 0x000fe20007810000 */
[----:B------:R-:W-:-:S03]  /*7f40*/  ULEA UR11, UR21, UR6, 0xa ;  /* 0x00000006150b7291 */ /* 0x000fc6000f8e503f */
[----:B------:R-:W-:-:S04]  /*7f50*/  FMNMX.FTZ R11, R29, R0, !PT ;  /* 0x000000001d0b7209 */ /* 0x000fc80007810000 */
[----:B------:R-:W-:Y:S01]  /*7f60*/  UMOV UR6, UR11 ;  /* 0x0000000b00067c82 */ /* 0x000fe20008000000 */
[----:B------:R-:W-:Y:S01]  /*7f70*/  FMNMX.FTZ R0, R32, R11, !PT ;  /* 0x0000000b20007209 */ /* 0x000fe20007810000 */
[----:B------:R-:W-:Y:S01]  /*7f80*/  HGMMA.64x64x16.F32.BF16 R88, R148, gdesc[UR4].tnspB, R88, gsb0 ;  /* 0x40e0000494587df0 */ /* 0x000fe20008001858 */
[----:B------:R-:W-:Y:S01]  /*7f90*/  UIADD3 UR6, UR11, 0x80, URZ ;  /* 0x000000800b067890 */ /* 0x000fe2000fffe03f */
[----:B------:R-:W-:Y:S01]  /*7fa0*/  UMOV UR7, 0x40000040 ;  /* 0x4000004000077882 */ /* 0x000fe20000000000 */
        /* <DEDUP_REMOVED lines=19> */
[----:B------:R-:W-:Y:S02]  /*80e0*/  WARPGROUP.DEPBAR.LE gsb0, 0x0 ;  /* 0x00008000000079c5 */ /* 0x000fe40000010000 */
[----:B------:R-:W-:Y:S01]  /*80f0*/  WARPGROUP.ARRIVE ;  /* 0x00000000000079c5 */ /* 0x000fe20000000000 */
[----:B------:R-:W-:-:S04]  /*8100*/  FMNMX.FTZ R0, R72, R11, !PT ;  /* 0x0000000b48007209 */ /* 0x000fc80007810000 */
        /* <DEDUP_REMOVED lines=9> */
[----:B------:R-:W-:-:S05]  /*81a0*/  FMNMX.FTZ R0, R85, R0, !PT ;  /* 0x0000000055007209 */ /* 0x000fca0007810000 */
[----:B------:R-:W0:Y:S02]  /*81b0*/  SHFL.BFLY PT, R11, R0, 0x2, 0x1f ;  /* 0x0c401f00000b7f89 */ /* 0x000e2400000e0000 */
[----:B0-----:R-:W-:Y:S02]  /*81c0*/  FMNMX.FTZ R11, R0, R11, !PT ;  /* 0x0000000b000b7209 */ /* 0x001fe40007810000 */
[----:B------:R-:W-:-:S03]  /*81d0*/  FMNMX.FTZ R0, R26, R7, !PT ;  /* 0x000000071a007209 */ /* 0x000fc60007810000 */
[----:B------:R-:W0:Y:S01]  /*81e0*/  SHFL.BFLY PT, R2, R11, 0x1, 0x1f ;  /* 0x0c201f000b027f89 */ /* 0x000e2200000e0000 */
[----:B------:R-:W-:-:S04]  /*81f0*/  FMNMX.FTZ R13, R27, R0, !PT ;  /* 0x000000001b0d7209 */ /* 0x000fc80007810000 */
[----:B------:R-:W-:-:S04]  /*8200*/  FMNMX.FTZ R0, R30, R13, !PT ;  /* 0x0000000d1e007209 */ /* 0x000fc80007810000 */
[----:B------:R-:W-:-:S04]  /*8210*/  FMNMX.FTZ R21, R31, R0, !PT ;  /* 0x000000001f157209 */ /* 0x000fc80007810000 */
[----:B------:R-:W-:-:S04]  /*8220*/  FMNMX.FTZ R0, R34, R21, !PT ;  /* 0x0000001522007209 */ /* 0x000fc80007810000 */
[----:B------:R-:W-:Y:S01]  /*8230*/  FMNMX.FTZ R21, R35, R0, !PT ;  /* 0x0000000023157209 */ /* 0x000fe20007810000 */
[----:B------:R-:W-:Y:S02]  /*8240*/  WARPGROUP.DEPBAR.LE gsb0, 0x0 ;  /* 0x00008000000079c5 */ /* 0x000fe40000010000 */
[----:B------:R-:W-:Y:S01]  /*8250*/  WARPGROUP.ARRIVE ;  /* 0x00000000000079c5 */ /* 0x000fe20000000000 */
[----:B------:R-:W-:Y:S02]  /*8260*/  FMNMX.FTZ R0, R38, R21, !PT ;  /* 0x0000001526007209 */ /* 0x000fe40007810000 */
[----:B0-----:R-:W-:Y:S02]  /*8270*/  FMNMX.FTZ R2, R11, R2, !PT ;  /* 0x000000020b027209 */ /* 0x001fe40007810000 */
[----:B------:R-:W-:Y:S01]  /*8280*/  FMNMX.FTZ R21, R39, R0, !PT ;  /* 0x0000000027157209 */ /* 0x000fe20007810000 */
[----:B------:R-:W-:Y:S01]  /*8290*/  HGMMA.64x64x16.F32.BF16 R88, R140, gdesc[UR4].tnspB, R88, gsb0 ;  /* 0x40e000048c587df0 */ /* 0x000fe20008001858 */
[----:B------:R-:W-:Y:S01]  /*82a0*/  UIADD3 UR6, UR11, 0x180, URZ ;  /* 0x000001800b067890 */ /* 0x000fe2000fffe03f */
[----:B------:R-:W-:Y:S01]  /*82b0*/  FADD.FTZ R8, -R2, R9 ;  /* 0x0000000902087221 */ /* 0x000fe20000010100 */
[----:B------:R-:W-:Y:S01]  /*82c0*/  UMOV UR7, 0x40000040 ;  /* 0x4000004000077882 */ /* 0x000fe20000000000 */
[----:B------:R-:W-:Y:S01]  /*82d0*/  FMNMX.FTZ R0, R42, R21, !PT ;  /* 0x000000152a007209 */ /* 0x000fe20007810000 */
[----:B------:R-:W-:Y:S01]  /*82e0*/  FMUL.FTZ R9, R2, UR10 ;  /* 0x0000000a02097c20 */ /* 0x000fe20008410000 */
[----:B------:R-:W-:-:S02]  /*82f0*/  FMUL.FTZ R8, R8, UR10 ;  /* 0x0000000a08087c20 */ /* 0x000fc40008410000 */
[----:B------:R-:W-:Y:S01]  /*8300*/  FMNMX.FTZ R21, R43, R0, !PT ;  /* 0x000000002b157209 */ /* 0x000fe20007810000 */
[--C-:B------:R-:W-:Y:S01]  /*8310*/  FFMA.FTZ R33, R33, UR10, -R9.reuse ;  /* 0x0000000a21217c23 */ /* 0x100fe20008010809 */
[--C-:B------:R-:W-:Y:S01]  /*8320*/  FFMA.FTZ R148, R25, UR10, -R9.reuse ;  /* 0x0000000a19947c23 */ /* 0x100fe20008010809 */
[--C-:B------:R-:W-:Y:S01]  /*8330*/  FFMA.FTZ R25, R37, UR10, -R9.reuse ;  /* 0x0000000a25197c23 */ /* 0x100fe20008010809 */
[----:B------:R-:W-:Y:S01]  /*8340*/  FMNMX.FTZ R0, R46, R21, !PT ;  /* 0x000000152e007209 */ /* 0x000fe20007810000 */
[----:B------:R0:W-:Y:S01]  /*8350*/  MUFU.EX2 R13, R33 ;  /* 0x00000021000d7308 */ /* 0x0001e20000000800 */
        /* <DEDUP_REMOVED lines=18> */
[----:B0-----:R-:W-:Y:S01]  /*8480*/  FMNMX.FTZ R33, R55, R0, !PT ;  /* 0x0000000037217209 */ /* 0x001fe20007810000 */
[--C-:B------:R-:W-:Y:S01]  /*8490*/  FFMA.FTZ R12, R68, UR10, -R9.reuse ;  /* 0x0000000a440c7c23 */ /* 0x100fe20008010809 */
[--C-:B------:R-:W-:Y:S01]  /*84a0*/  FFMA.FTZ R14, R72, UR10, -R9.reuse ;  /* 0x0000000a480e7c23 */ /* 0x100fe20008010809 */
[--C-:B------:R-:W-:Y:S01]  /*84b0*/  FFMA.FTZ R20, R76, UR10, -R9.reuse ;  /* 0x0000000a4c147c23 */ /* 0x100fe20008010809 */
[----:B------:R-:W-:Y:S01]  /*84c0*/  FMNMX.FTZ R0, R58, R33, !PT ;  /* 0x000000213a007209 */ /* 0x000fe20007810000 */
[----:B------:R-:W-:Y:S01]  /*84d0*/  MUFU.EX2 R21, R45 ;  /* 0x0000002d00157308 */ /* 0x000fe20000000800 */
[--C-:B-1----:R-:W-:Y:S01]  /*84e0*/  FFMA.FTZ R24, R80, UR10, -R9.reuse ;  /* 0x0000000a50187c23 */ /* 0x102fe20008010809 */
[--C-:B------:R-:W-:Y:S01]  /*84f0*/  FFMA.FTZ R84, R84, UR10, -R9.reuse ;  /* 0x0000000a54547c23 */ /* 0x100fe20008010809 */
[----:B------:R-:W-:Y:S01]  /*8500*/  FMNMX.FTZ R33, R59, R0, !PT ;  /* 0x000000003b217209 */ /* 0x000fe20007810000 */
[----:B------:R-:W-:-:S03]  /*8510*/  FFMA.FTZ R85, R85, UR10, -R9 ;  /* 0x0000000a55557c23 */ /* 0x000fc60008010809 */
[----:B------:R-:W-:Y:S01]  /*8520*/  FMNMX.FTZ R0, R62, R33, !PT ;  /* 0x000000213e007209 */ /* 0x000fe20007810000 */
[----:B------:R-:W0:Y:S03]  /*8530*/  MUFU.EX2 R8, R8 ;  /* 0x0000000800087308 */ /* 0x000e260000000800 */
[----:B------:R-:W-:-:S04]  /*8540*/  FMNMX.FTZ R37, R63, R0, !PT ;  /* 0x000000003f257209 */ /* 0x000fc80007810000 */
[----:B------:R-:W-:Y:S01]  /*8550*/  FMNMX.FTZ R0, R66, R37, !PT ;  /* 0x0000002542007209 */ /* 0x000fe20007810000 */
[----:B------:R1:W-:Y:S03]  /*8560*/  MUFU.EX2 R33, R49 ;  /* 0x0000003100217308 */ /* 0x0003e60000000800 */
[----:B------:R-:W-:-:S04]  /*8570*/  FMNMX.FTZ R37, R67, R0, !PT ;  /* 0x0000000043257209 */ /* 0x000fc80007810000 */
[----:B------:R-:W-:Y:S01]  /*8580*/  FMNMX.FTZ R0, R70, R37, !PT ;  /* 0x0000002546007209 */ /* 0x000fe20007810000 */
[----:B------:R-:W2:Y:S01]  /*8590*/  MUFU.EX2 R148, R148 ;  /* 0x0000009400947308 */ /* 0x000ea20000000800 */
[--C-:B-1----:R-:W-:Y:S01]  /*85a0*/  FFMA.FTZ R49, R65, UR10, -R9.reuse ;  /* 0x0000000a41317c23 */ /* 0x102fe20008010809 */
[----:B------:R-:W-:Y:S01]  /*85b0*/  FFMA.FTZ R65, R81, UR10, -R9 ;  /* 0x0000000a51417c23 */ /* 0x000fe20008010809 */
[----:B------:R-:W-:Y:S01]  /*85c0*/  FMNMX.FTZ R37, R71, R0, !PT ;  /* 0x0000000047257209 */ /* 0x000fe20007810000 */
[----:B0-----:R-:W-:-:S03]  /*85d0*/  FFMA.FTZ R5, R8, R5, R11 ;  /* 0x0000000508057223 */ /* 0x001fc6000001000b */
[----:B------:R-:W-:Y:S01]  /*85e0*/  FMNMX.FTZ R0, R74, R37, !PT ;  /* 0x000000254a007209 */ /* 0x000fe20007810000 */
[----:B------:R-:W0:Y:S03]  /*85f0*/  MUFU.EX2 R150, R150 ;  /* 0x0000009600967308 */ /* 0x000e260000000800 */
[----:B------:R-:W-:-:S04]  /*8600*/  FMNMX.FTZ R37, R75, R0, !PT ;  /* 0x000000004b257209 */ /* 0x000fc80007810000 */
[----:B------:R-:W-:Y:S01]  /*8610*/  FMNMX.FTZ R0, R78, R37, !PT ;  /* 0x000000254e007209 */ /* 0x000fe20007810000 */
[----:B------:R-:W1:Y:S01]  /*8620*/  MUFU.EX2 R15, R15 ;  /* 0x0000000f000f7308 */ /* 0x000e620000000800 */
[----:B------:R-:W-:Y:S02]  /*8630*/  WARPGROUP.DEPBAR.LE gsb0, 0x0 ;  /* 0x00008000000079c5 */ /* 0x000fe40000010000 */
[----:B------:R-:W-:Y:S01]  /*8640*/  WARPGROUP.ARRIVE ;  /* 0x00000000000079c5 */ /* 0x000fe20000000000 */
[----:B------:R-:W-:Y:S01]  /*8650*/  FMNMX.FTZ R45, R79, R0, !PT ;  /* 0x000000004f2d7209 */ /* 0x000fe20007810000 */
[--C-:B------:R-:W-:Y:S01]  /*8660*/  FFMA.FTZ R140, R40, UR10, -R9.reuse ;  /* 0x0000000a288c7c23 */ /* 0x100fe20008010809 */
[----:B------:R-:W-:Y:S01]  /*8670*/  FFMA.FTZ R142, R44, UR10, -R9 ;  /* 0x0000000a2c8e7c23 */ /* 0x000fe20008010809 */
[----:B--2---:R-:W-:Y:S01]  /*8680*/  FADD.FTZ R5, R148, R5 ;  /* 0x0000000594057221 */ /* 0x004fe20000010000 */
[----:B------:R-:W-:Y:S01]  /*8690*/  FMNMX.FTZ R0, R82, R45, !PT ;  /* 0x0000002d52007209 */ /* 0x000fe20007810000 */
[----:B------:R-:W-:Y:S01]  /*86a0*/  HGMMA.64x64x16.F32.BF16 R88, R136, gdesc[UR4].tnspB, R88, gsb0 ;  /* 0x40e0000488587df0 */ /* 0x000fe20008001858 */
[----:B------:R-:W-:Y:S01]  /*86b0*/  UIADD3 UR6, UR11, 0x200, URZ ;  /* 0x000002000b067890 */ /* 0x000fe2000fffe03f */
[----:B------:R2:W-:Y:S01]  /*86c0*/  MUFU.EX2 R37, R57 ;  /* 0x0000003900257308 */ /* 0x0005e20000000800 */
[----:B------:R-:W-:Y:S01]  /*86d0*/  UMOV UR7, 0x40000040 ;  /* 0x4000004000077882 */ /* 0x000fe20000000000 */
[----:B------:R-:W-:-:S02]  /*86e0*/  FMNMX.FTZ R45, R83, R0, !PT ;  /* 0x00000000532d7209 */ /* 0x000fc40007810000 */
[----:B------:R-:W-:Y:S02]  /*86f0*/  F2FP.BF16.F32.PACK_AB R148, R148, R11 ;  /* 0x0000000b9494723e */ /* 0x000fe400000010ff */
[----:B------:R-:W-:Y:S02]  /*8700*/  FMNMX.FTZ R0, R86, R45, !PT ;  /* 0x0000002d56007209 */ /* 0x000fe40007810000 */
[----:B------:R3:W-:Y:S02]  /*8710*/  MUFU.EX2 R45, R61 ;  /* 0x0000003d002d7308 */ /* 0x0007e40000000800 */
[----:B------:R-:W-:-:S05]  /*8720*/  FMNMX.FTZ R0, R87, R0, !PT ;  /* 0x0000000057007209 */ /* 0x000fca0007810000 */
[----:B--2---:R-:W2:Y:S01]  /*8730*/  SHFL.BFLY PT, R57, R0, 0x2, 0x1f ;  /* 0x0c401f0000397f89 */ /* 0x004ea200000e0000 */
[----:B------:R-:W-:Y:S01]  /*8740*/  MUFU.EX2 R144, R144 ;  /* 0x0000009000907308 */ /* 0x000fe20000000800 */
[----:B---3--:R-:W-:-:S07]  /*8750*/  FFMA.FTZ R61, R77, UR10, -R9 ;  /* 0x0000000a4d3d7c23 */ /* 0x008fce0008010809 */
[----:B------:R-:W-:Y:S08]  /*8760*/  MUFU.EX2 R146, R146 ;  /* 0x0000009200927308 */ /* 0x000ff00000000800 */
[----:B------:R-:W-:Y:S01]  /*8770*/  MUFU.EX2 R25, R25 ;  /* 0x0000001900197308 */ /* 0x000fe20000000800 */
[----:B--2---:R-:W-:Y:S01]  /*8780*/  FMNMX.FTZ R28, R0, R57, !PT ;  /* 0x00000039001c7209 */ /* 0x004fe20007810000 */
[----:B------:R-:W-:-:S06]  /*8790*/  FFMA.FTZ R57, R73, UR10, -R9 ;  /* 0x0000000a49397c23 */ /* 0x000fcc0008010809 */
[----:B------:R-:W-:Y:S01]  /*87a0*/  MUFU.EX2 R140, R140 ;  /* 0x0000008c008c7308 */ /* 0x000fe20000000800 */
[----:B------:R-:W2:Y:S07]  /*87b0*/  SHFL.BFLY PT, R69, R28, 0x1, 0x1f ;  /* 0x0c201f001c457f89 */ /* 0x000eae00000e0000 */
[----:B------:R-:W-:Y:S08]  /*87c0*/  MUFU.EX2 R29, R29 ;  /* 0x0000001d001d7308 */ /* 0x000ff00000000800 */
[----:B------:R-:W-:Y:S08]  /*87d0*/  MUFU.EX2 R142, R142 ;  /* 0x0000008e008e7308 */ /* 0x000ff00000000800 */
[----:B------:R-:W-:Y:S01]  /*87e0*/  MUFU.EX2 R41, R41 ;  /* 0x0000002900297308 */ /* 0x000fe20000000800 */
[----:B--2---:R-:W-:-:S05]  /*87f0*/  FMNMX.FTZ R0, R28, R69, !PT ;  /* 0x000000451c007209 */ /* 0x004fca0007810000 */
[----:B------:R-:W-:Y:S02]  /*8800*/  FMUL.FTZ R32, R0, UR10 ;  /* 0x0000000a00207c20 */ /* 0x000fe40008410000 */
[----:B------:R-:W-:Y:S01]  /*8810*/  MUFU.EX2 R10, R10 ;  /* 0x0000000a000a7308 */ /* 0x000fe20000000800 */
[----:B------:R-:W-:Y:S02]  /*8820*/  WARPGROUP.DEPBAR.LE gsb0, 0x0 ;  /* 0x00008000000079c5 */ /* 0x000fe40000010000 */
[----:B------:R-:W-:Y:S01]  /*8830*/  WARPGROUP.ARRIVE ;  /* 0x00000000000079c5 */ /* 0x000fe20000000000 */
[--C-:B------:R-:W-:Y:S01]  /*8840*/  FFMA.FTZ R136, R48, UR10, -R9.reuse ;  /* 0x0000000a30887c23 */ /* 0x100fe20008010809 */
[----:B------:R-:W-:-:S04]  /*8850*/  FFMA.FTZ R138, R52, UR10, -R9 ;  /* 0x0000000a348a7c23 */ /* 0x000fc80008010809 */
[----:B------:R-:W2:Y:S01]  /*8860*/  S2R R48, SR_TID.X ;  /* 0x0000000000307919 */ /* 0x000ea20000002100 */
[--C-:B------:R-:W-:Y:S01]  /*8870*/  FFMA.FTZ R149, R27, UR10, -R32.reuse ;  /* 0x0000000a1b957c23 */ /* 0x100fe20008010820 */
[----:B------:R-:W-:Y:S01]  /*8880*/  IMAD.U32 R27, RZ, RZ, UR37 ;  /* 0x00000025ff1b7e24 */ /* 0x000fe2000f8e00ff */
[----:B------:R-:W-:Y:S01]  /*8890*/  HGMMA.64x64x16.F32.BF16 R88, R132, gdesc[UR4].tnspB, R88, gsb0 ;  /* 0x40e0000484587df0 */ /* 0x000fe20008001858 */
[----:B------:R-:W-:Y:S01]  /*88a0*/  UIADD3 UR6, UR11, 0x280, URZ ;  /* 0x000002800b067890 */ /* 0x000fe2000fffe03f */
[--C-:B------:R-:W-:Y:S01]  /*88b0*/  FFMA.FTZ R26, R26, UR10, -R32.reuse ;  /* 0x0000000a1a1a7c23 */ /* 0x100fe20008010820 */
[----:B------:R-:W-:Y:S01]  /*88c0*/  UMOV UR7, 0x40000040 ;  /* 0x4000004000077882 */ /* 0x000fe20000000000 */
[----:B------:R-:W-:Y:S01]  /*88d0*/  @!P1 LEA R27, R27, UR45, 0x3 ;  /* 0x0000002d1b1b9c11 */ /* 0x000fe2000f8e18ff */
[--C-:B------:R-:W-:Y:S01]  /*88e0*/  FFMA.FTZ R151, R30, UR10, -R32.reuse ;  /* 0x0000000a1e977c23 */ /* 0x100fe20008010820 */
[----:B------:R-:W-:Y:S01]  /*88f0*/  FFMA.FTZ R30, R31, UR10, -R32 ;  /* 0x0000000a1f1e7c23 */ /* 0x000fe20008010820 */
[----:B------:R-:W-:Y:S01]  /*8900*/  VIADD R31, R22, 0x9 ;  /* 0x00000009161f7836 */ /* 0x000fe20000000000 */
[----:B------:R-:W-:Y:S01]  /*8910*/  MUFU.EX2 R26, R26 ;  /* 0x0000001a001a7308 */ /* 0x000fe20000000800 */
[----:B------:R-:W-:-:S02]  /*8920*/  @!P1 VIADD R27, R27, 0x16840 ;  /* 0x000168401b1b9836 */ /* 0x000fc40000000000 */
[--C-:B------:R-:W-:Y:S01]  /*8930*/  FFMA.FTZ R145, R34, UR10, -R32.reuse ;  /* 0x0000000a22917c23 */ /* 0x100fe20008010820 */
[--C-:B------:R-:W-:Y:S01]  /*8940*/  FFMA.FTZ R34, R35, UR10, -R32.reuse ;  /* 0x0000000a23227c23 */ /* 0x100fe20008010820 */
[--C-:B------:R-:W-:Y:S01]  /*8950*/  FFMA.FTZ R147, R38, UR10, -R32.reuse ;  /* 0x0000000a26937c23 */ /* 0x100fe20008010820 */
[--C-:B------:R-:W-:Y:S01]  /*8960*/  FFMA.FTZ R36, R39, UR10, -R32.reuse ;  /* 0x0000000a27247c23 */ /* 0x100fe20008010820 */
[----:B------:R-:W-:Y:S01]  /*8970*/  @!P1 PRMT R27, RZ, 0x654, R27 ;  /* 0x00000654ff1b9816 */ /* 0x000fe2000000001b */
[--C-:B------:R-:W-:Y:S01]  /*8980*/  FFMA.FTZ R137, R50, UR10, -R32.reuse ;  /* 0x0000000a32897c23 */ /* 0x100fe20008010820 */
[----:B------:R-:W-:Y:S01]  /*8990*/  MUFU.EX2 R149, R149 ;  /* 0x0000009500957308 */ /* 0x000fe20000000800 */
[----:B0-----:R-:W-:Y:S01]  /*89a0*/  FADD.FTZ R50, R150, R5 ;  /* 0x0000000596327221 */ /* 0x001fe20000010000 */
        /* <DEDUP_REMOVED lines=8> */
[--C-:B------:R-:W-:Y:S01]  /*8a30*/  FFMA.FTZ R46, R59, UR10, -R32.reuse ;  /* 0x0000000a3b2e7c23 */ /* 0x100fe20008010820 */
[--C-:B------:R-:W-:Y:S01]  /*8a40*/  FFMA.FTZ R75, R75, UR10, -R32.reuse ;  /* 0x0000000a4b4b7c23 */ /* 0x100fe20008010820 */
[--C-:B------:R-:W-:Y:S01]  /*8a50*/  FFMA.FTZ R79, R79, UR10, -R32.reuse ;  /* 0x0000000a4f4f7c23 */ /* 0x100fe20008010820 */
[----:B--2---:R-:W-:Y:S01]  /*8a60*/  ISETP.GE.U32.AND P2, PT, R48, 0x180, PT ;  /* 0x000001803000780c */ /* 0x004fe20003f46070 */
[--C-:B------:R-:W-:Y:S01]  /*8a70*/  FFMA.FTZ R82, R82, UR10, -R32.reuse ;  /* 0x0000000a52527c23 */ /* 0x100fe20008010820 */
[--C-:B------:R-:W-:Y:S01]  /*8a80*/  FFMA.FTZ R83, R83, UR10, -R32.reuse ;  /* 0x0000000a53537c23 */ /* 0x100fe20008010820 */
[----:B------:R-:W-:Y:S01]  /*8a90*/  MUFU.EX2 R30, R30 ;  /* 0x0000001e001e7308 */ /* 0x000fe20000000800 */
[----:B------:R-:W-:Y:S01]  /*8aa0*/  SEL R31, R31, 0x9, !P2 ;  /* 0x000000091f1f7807 */ /* 0x000fe20005000000 */
[----:B------:R-:W-:Y:S01]  /*8ab0*/  FFMA.FTZ R86, R86, UR10, -R32 ;  /* 0x0000000a56567c23 */ /* 0x000fe20008010820 */
[C---:B------:R-:W-:Y:S01]  /*8ac0*/  ISETP.GT.AND P2, PT, R3.reuse, R6, PT ;  /* 0x000000060300720c */ /* 0x040fe20003f44270 */
[----:B------:R-:W-:Y:S01]  /*8ad0*/  VIADD R3, R3, 0xffffffff ;  /* 0xffffffff03037836 */ /* 0x000fe20000000000 */
[----:B-1----:R-:W-:-:S03]  /*8ae0*/  F2FP.BF16.F32.PACK_AB R150, R15, R150 ;  /* 0x000000960f96723e */ /* 0x002fc600000010ff */
[----:B------:R-:W-:Y:S08]  /*8af0*/  MUFU.EX2 R145, R145 ;  /* 0x0000009100917308 */ /* 0x000ff00000000800 */
[----:B------:R-:W-:Y:S08]  /*8b00*/  MUFU.EX2 R34, R34 ;  /* 0x0000002200227308 */ /* 0x000ff00000000800 */
[----:B------:R-:W-:Y:S08]  /*8b10*/  MUFU.EX2 R147, R147 ;  /* 0x0000009300937308 */ /* 0x000ff00000000800 */
[----:B------:R-:W-:Y:S08]  /*8b20*/  MUFU.EX2 R36, R36 ;  /* 0x0000002400247308 */ /* 0x000ff00000000800 */
[----:B------:R-:W-:Y:S01]  /*8b30*/  MUFU.EX2 R141, R141 ;  /* 0x0000008d008d7308 */ /* 0x000fe20000000800 */
[----:B------:R-:W-:-:S02]  /*8b40*/  WARPGROUP.DEPBAR.LE gsb0, 0x0 ;  /* 0x00008000000079c5 */ /* 0x000fc40000010000 */
[----:B------:R-:W-:Y:S01]  /*8b50*/  WARPGROUP.ARRIVE ;  /* 0x00000000000079c5 */ /* 0x000fe20000000000 */
[--C-:B------:R-:W-:Y:S01]  /*8b60*/  FFMA.FTZ R132, R56, UR10, -R9.reuse ;  /* 0x0000000a38847c23 */ /* 0x100fe20008010809 */
[----:B------:R-:W-:Y:S01]  /*8b70*/  FFMA.FTZ R134, R60, UR10, -R9 ;  /* 0x0000000a3c867c23 */ /* 0x000fe20008010809 */
[----:B------:R-:W-:Y:S02]  /*8b80*/  FADD.FTZ R9, -R0, R7 ;  /* 0x0000000700097221 */ /* 0x000fe40000010100 */
[----:B------:R-:W-:Y:S01]  /*8b90*/  MUFU.EX2 R38, R38 ;  /* 0x0000002600267308 */ /* 0x000fe20000000800 */
[--C-:B------:R-:W-:Y:S01]  /*8ba0*/  FFMA.FTZ R133, R58, UR10, -R32.reuse ;  /* 0x0000000a3a857c23 */ /* 0x100fe20008010820 */
[----:B------:R-:W-:Y:S01]  /*8bb0*/  HGMMA.64x64x16.F32.BF16 R88, R128, gdesc[UR4].tnspB, R88, gsb0 ;  /* 0x40e0000480587df0 */ /* 0x000fe20008001858 */
[----:B------:R-:W-:Y:S01]  /*8bc0*/  UIADD3 UR6, UR11, 0x300, URZ ;  /* 0x000003000b067890 */ /* 0x000fe2000fffe03f */
[----:B------:R-:W-:Y:S01]  /*8bd0*/  FMUL.FTZ R9, R9, UR10 ;  /* 0x0000000a09097c20 */ /* 0x000fe20008410000 */
[----:B------:R-:W-:Y:S01]  /*8be0*/  UMOV UR7, 0x40000040 ;  /* 0x4000004000077882 */ /* 0x000fe20000000000 */
[----:B------:R-:W-:-:S02]  /*8bf0*/  FFMA.FTZ R135, R62, UR10, -R32 ;  /* 0x0000000a3e877c23 */ /* 0x000fc40008010820 */
[----:B------:R-:W-:Y:S08]  /*8c00*/  MUFU.EX2 R143, R143 ;  /* 0x0000008f008f7308 */ /* 0x000ff00000000800 */
[----:B------:R-:W0:Y:S08]  /*8c10*/  MUFU.EX2 R9, R9 ;  /* 0x0000000900097308 */ /* 0x000e300000000800 */
[----:B------:R-:W1:Y:S08]  /*8c20*/  MUFU.EX2 R40, R40 ;  /* 0x0000002800287308 */ /* 0x000e700000000800 */
[----:B------:R-:W-:Y:S01]  /*8c30*/  MUFU.EX2 R136, R136 ;  /* 0x0000008800887308 */ /* 0x000fe20000000800 */
[----:B0-----:R-:W-:-:S04]  /*8c40*/  FFMA.FTZ R4, R9, R4, R26 ;  /* 0x0000000409047223 */ /* 0x001fc8000001001a */
[----:B------:R-:W-:Y:S01]  /*8c50*/  FADD.FTZ R48, R149, R4 ;  /* 0x0000000495307221 */ /* 0x000fe20000010000 */
[----:B------:R-:W-:Y:S01]  /*8c60*/  FFMA.FTZ R4, R63, UR10, -R32 ;  /* 0x0000000a3f047c23 */ /* 0x000fe20008010820 */
[----:B------:R-:W-:Y:S01]  /*8c70*/  F2FP.BF16.F32.PACK_AB R149, R149, R26 ;  /* 0x0000001a9595723e */ /* 0x000fe200000010ff */
[----:B------:R-:W0:Y:S01]  /*8c80*/  MUFU.EX2 R137, R137 ;  /* 0x0000008900897308 */ /* 0x000e220000000800 */
[----:B------:R-:W-:Y:S01]  /*8c90*/  FADD.FTZ R5, R151, R48 ;  /* 0x0000003097057221 */ /* 0x000fe20000010000 */
[----:B------:R-:W-:-:S03]  /*8ca0*/  F2FP.BF16.F32.PACK_AB R151, R30, R151 ;  /* 0x000000971e97723e */ /* 0x000fc600000010ff */
[----:B------:R-:W-:-:S03]  /*8cb0*/  FADD.FTZ R48, R30, R5 ;  /* 0x000000051e307221 */ /* 0x000fc60000010000 */
[----:B------:R-:W2:Y:S01]  /*8cc0*/  MUFU.EX2 R42, R42 ;  /* 0x0000002a002a7308 */ /* 0x000ea20000000800 */
[----:B------:R-:W-:Y:S01]  /*8cd0*/  FADD.FTZ R5, R145, R48 ;  /* 0x0000003091057221 */ /* 0x000fe20000010000 */
[----:B------:R-:W-:Y:S01]  /*8ce0*/  FFMA.FTZ R48, R67, UR10, -R32 ;  /* 0x0000000a43307c23 */ /* 0x000fe20008010820 */
[C---:B------:R-:W-:Y:S02]  /*8cf0*/  F2FP.BF16.F32.PACK_AB R145, R34.reuse, R145 ;  /* 0x000000912291723e */ /* 0x040fe400000010ff */
[----:B------:R-:W-:-:S03]  /*8d00*/  FADD.FTZ R52, R34, R5 ;  /* 0x0000000522347221 */ /* 0x000fc60000010000 */
[----:B------:R-:W-:Y:S01]  /*8d10*/  MUFU.EX2 R138, R138 ;  /* 0x0000008a008a7308 */ /* 0x000fe20000000800 */
[----:B------:R-:W-:Y:S01]  /*8d20*/  FADD.FTZ R5, R147, R52 ;  /* 0x0000003493057221 */ /* 0x000fe20000010000 */
[----:B------:R-:W-:-:S03]  /*8d30*/  F2FP.BF16.F32.PACK_AB R147, R36, R147 ;  /* 0x000000932493723e */ /* 0x000fc600000010ff */
[----:B------:R-:W-:-:S03]  /*8d40*/  FADD.FTZ R52, R36, R5 ;  /* 0x0000000524347221 */ /* 0x000fc60000010000 */
[----:B------:R-:W3:Y:S01]  /*8d50*/  MUFU.EX2 R139, R139 ;  /* 0x0000008b008b7308 */ /* 0x000ee20000000800 */
[----:B------:R-:W-:Y:S01]  /*8d60*/  FADD.FTZ R5, R141, R52 ;  /* 0x000000348d057221 */ /* 0x000fe20000010000 */
[----:B------:R-:W-:-:S03]  /*8d70*/  F2FP.BF16.F32.PACK_AB R141, R38, R141 ;  /* 0x0000008d268d723e */ /* 0x000fc600000010ff */
[----:B------:R-:W-:-:S03]  /*8d80*/  FADD.FTZ R52, R38, R5 ;  /* 0x0000000526347221 */ /* 0x000fc60000010000 */
[----:B------:R-:W4:Y:S01]  /*8d90*/  MUFU.EX2 R44, R44 ;  /* 0x0000002c002c7308 */ /* 0x000f220000000800 */
[----:B------:R-:W-:Y:S01]  /*8da0*/  FADD.FTZ R5, R143, R52 ;  /* 0x000000348f057221 */ /* 0x000fe20000010000 */
[----:B-1----:R-:W-:-:S03]  /*8db0*/  F2FP.BF16.F32.PACK_AB R143, R40, R143 ;  /* 0x0000008f288f723e */ /* 0x002fc600000010ff */
[----:B------:R-:W-:Y:S01]  /*8dc0*/  FADD.FTZ R52, R40, R5 ;  /* 0x0000000528347221 */ /* 0x000fe20000010000 */
[----:B------:R-:W-:Y:S02]  /*8dd0*/  WARPGROUP.DEPBAR.LE gsb0, 0x0 ;  /* 0x00008000000079c5 */ /* 0x000fe40000010000 */
[----:B------:R-:W-:Y:S01]  /*8de0*/  WARPGROUP.ARRIVE ;  /* 0x00000000000079c5 */ /* 0x000fe20000000000 */
[----:B------:R-:W-:Y:S01]  /*8df0*/  MUFU.EX2 R132, R132 ;  /* 0x0000008400847308 */ /* 0x000fe20000000800 */
[----:B0-----:R-:W-:Y:S01]  /*8e00*/  FADD.FTZ R5, R137, R52 ;  /* 0x0000003489057221 */ /* 0x001fe20000010000 */
[--C-:B------:R-:W-:Y:S01]  /*8e10*/  FFMA.FTZ R129, R66, UR10, -R32.reuse ;  /* 0x0000000a42817c23 */ /* 0x100fe20008010820 */
[----:B------:R-:W-:Y:S01]  /*8e20*/  FFMA.FTZ R131, R70, UR10, -R32 ;  /* 0x0000000a46837c23 */ /* 0x000fe20008010820 */
[C---:B--2---:R-:W-:Y:S01]  /*8e30*/  F2FP.BF16.F32.PACK_AB R137, R42.reuse, R137 ;  /* 0x000000892a89723e */ /* 0x044fe200000010ff */
[----:B------:R-:W-:Y:S01]  /*8e40*/  HGMMA.64x64x16.F32.BF16 R88, R124, gdesc[UR4].tnspB, R88, gsb0 ;  /* 0x40e000047c587df0 */ /* 0x000fe20008001858 */
[----:B------:R-:W-:Y:S01]  /*8e50*/  UIADD3 UR6, UR11, 0x380, URZ ;  /* 0x000003800b067890 */ /* 0x000fe2000fffe03f */
[----:B------:R-:W-:Y:S01]  /*8e60*/  FADD.FTZ R52, R42, R5 ;  /* 0x000000052a347221 */ /* 0x000fe20000010000 */
[----:B------:R-:W-:Y:S01]  /*8e70*/  UMOV UR7, 0x40000040 ;  /* 0x4000004000077882 */ /* 0x000fe20000000000 */
[----:B------:R-:W0:Y:S02]  /*8e80*/  MUFU.EX2 R133, R133 ;  /* 0x0000008500857308 */ /* 0x000e240000000800 */
[----:B---3--:R-:W-:Y:S01]  /*8e90*/  FADD.FTZ R5, R139, R52 ;  /* 0x000000348b057221 */ /* 0x008fe20000010000 */
[----:B----4-:R-:W-:-:S03]  /*8ea0*/  F2FP.BF16.F32.PACK_AB R139, R44, R139 ;  /* 0x0000008b2c8b723e */ /* 0x010fc600000010ff */
[----:B------:R-:W-:Y:S02]  /*8eb0*/  FADD.FTZ R30, R44, R5 ;  /* 0x000000052c1e7221 */ /* 0x000fe40000010000 */
[----:B------:R-:W1:Y:S08]  /*8ec0*/  MUFU.EX2 R46, R46 ;  /* 0x0000002e002e7308 */ /* 0x000e700000000800 */
[----:B------:R-:W-:Y:S01]  /*8ed0*/  MUFU.EX2 R134, R134 ;  /* 0x0000008600867308 */ /* 0x000fe20000000800 */
[----:B0-----:R-:W-:-:S07]  /*8ee0*/  FADD.FTZ R5, R133, R30 ;  /* 0x0000001e85057221 */ /* 0x001fce0000010000 */
[----:B------:R-:W0:Y:S01]  /*8ef0*/  MUFU.EX2 R135, R135 ;  /* 0x0000008700877308 */ /* 0x000e220000000800 */
[C---:B-1----:R-:W-:Y:S01]  /*8f00*/  FADD.FTZ R30, R46.reuse, R5 ;  /* 0x000000052e1e7221 */ /* 0x042fe20000010000 */
[----:B------:R-:W-:-:S06]  /*8f10*/  F2FP.BF16.F32.PACK_AB R133, R46, R133 ;  /* 0x000000852e85723e */ /* 0x000fcc00000010ff */
[----:B------:R-:W1:Y:S08]  /*8f20*/  MUFU.EX2 R4, R4 ;  /* 0x0000000400047308 */ /* 0x000e700000000800 */
[----:B------:R-:W2:Y:S01]  /*8f30*/  MUFU.EX2 R129, R129 ;  /* 0x0000008100817308 */ /* 0x000ea20000000800 */
[----:B0-----:R-:W-:-:S07]  /*8f40*/  FADD.FTZ R5, R135, R30 ;  /* 0x0000001e87057221 */ /* 0x001fce0000010000 */
[----:B------:R-:W0:Y:S01]  /*8f50*/  MUFU.EX2 R49, R49 ;  /* 0x0000003100317308 */ /* 0x000e220000000800 */
[C---:B-1----:R-:W-:Y:S01]  /*8f60*/  FADD.FTZ R30, R4.reuse, R5 ;  /* 0x00000005041e7221 */ /* 0x042fe20000010000 */
[----:B------:R-:W-:-:S06]  /*8f70*/  F2FP.BF16.F32.PACK_AB R135, R4, R135 ;  /* 0x000000870487723e */ /* 0x000fcc00000010ff */
[----:B------:R-:W1:Y:S01]  /*8f80*/  MUFU.EX2 R48, R48 ;  /* 0x0000003000307308 */ /* 0x000e620000000800 */
[----:B--2---:R-:W-:-:S07]  /*8f90*/  FADD.FTZ R5, R129, R30 ;  /* 0x0000001e81057221 */ /* 0x004fce0000010000 */
[----:B------:R-:W-:Y:S01]  /*8fa0*/  MUFU.EX2 R12, R12 ;  /* 0x0000000c000c7308 */ /* 0x000fe20000000800 */
[----:B0-----:R-:W-:-:S07]  /*8fb0*/  F2FP.BF16.F32.PACK_AB R128, R49, R10 ;  /* 0x0000000a3180723e */ /* 0x001fce00000010ff */
[----:B------:R-:W0:Y:S01]  /*8fc0*/  MUFU.EX2 R131, R131 ;  /* 0x0000008300837308 */ /* 0x000e220000000800 */
[----:B-1----:R-:W-:Y:S01]  /*8fd0*/  FADD.FTZ R30, R48, R5 ;  /* 0x00000005301e7221 */ /* 0x002fe20000010000 */
[----:B------:R-:W-:Y:S02]  /*8fe0*/  WARPGROUP.DEPBAR.LE gsb0, 0x0 ;  /* 0x00008000000079c5 */ /* 0x000fe40000010000 */
[----:B------:R-:W-:Y:S01]  /*8ff0*/  WARPGROUP.ARRIVE ;  /* 0x00000000000079c5 */ /* 0x000fe20000000000 */
[--C-:B------:R-:W-:Y:S01]  /*9000*/  FFMA.FTZ R125, R74, UR10, -R32.reuse ;  /* 0x0000000a4a7d7c23 */ /* 0x100fe20008010820 */
[----:B------:R-:W-:Y:S01]  /*9010*/  FFMA.FTZ R127, R78, UR10, -R32 ;  /* 0x0000000a4e7f7c23 */ /* 0x000fe20008010820 */
[----:B------:R-:W-:Y:S01]  /*9020*/  F2FP.BF16.F32.PACK_AB R129, R48, R129 ;  /* 0x000000813081723e */ /* 0x000fe200000010ff */
[----:B------:R-:W1:Y:S02]  /*9030*/  MUFU.EX2 R53, R53 ;  /* 0x0000003500357308 */ /* 0x000e640000000800 */
[----:B------:R-:W-:Y:S06]  /*9040*/  HGMMA.64x64x16.F32.BF16 R88, R120, gdesc[UR4].tnspB, R88, gsb0 ;  /* 0x40e0000478587df0 */ /* 0x000fec0008001858 */
[----:B------:R-:W-:Y:S01]  /*9050*/  MUFU.EX2 R14, R14 ;  /* 0x0000000e000e7308 */ /* 0x000fe20000000800 */
[----:B0-----:R-:W-:-:S07]  /*9060*/  FADD.FTZ R5, R131, R30 ;  /* 0x0000001e83057221 */ /* 0x001fce0000010000 */
[----:B------:R-:W-:Y:S01]  /*9070*/  MUFU.EX2 R125, R125 ;  /* 0x0000007d007d7308 */ /* 0x000fe20000000800 */
[----:B-1----:R-:W-:-:S07]  /*9080*/  F2FP.BF16.F32.PACK_AB R130, R53, R12 ;  /* 0x0000000c3582723e */ /* 0x002fce00000010ff */
[----:B------:R-:W0:Y:S08]  /*9090*/  MUFU.EX2 R57, R57 ;  /* 0x0000003900397308 */ /* 0x000e300000000800 */
[----:B------:R-:W-:Y:S08]  /*90a0*/  MUFU.EX2 R20, R20 ;  /* 0x0000001400147308 */ /* 0x000ff00000000800 */
[----:B------:R-:W-:Y:S01]  /*90b0*/  MUFU.EX2 R127, R127 ;  /* 0x0000007f007f7308 */ /* 0x000fe20000000800 */
[----:B0-----:R-:W-:-:S07]  /*90c0*/  F2FP.BF16.F32.PACK_AB R124, R57, R14 ;  /* 0x0000000e397c723e */ /* 0x001fce00000010ff */
[----:B------:R-:W0:Y:S08]  /*90d0*/  MUFU.EX2 R61, R61 ;  /* 0x0000003d003d7308 */ /* 0x000e300000000800 */
[----:B------:R-:W-:Y:S08]  /*90e0*/  MUFU.EX2 R79, R79 ;  /* 0x0000004f004f7308 */ /* 0x000ff00000000800 */
[----:B------:R-:W-:Y:S01]  /*90f0*/  MUFU.EX2 R24, R24 ;  /* 0x0000001800187308 */ /* 0x000fe20000000800 */
[----:B0-----:R-:W-:-:S07]  /*9100*/  F2FP.BF16.F32.PACK_AB R126, R61, R20 ;  /* 0x000000143d7e723e */ /* 0x001fce00000010ff */
[----:B------:R-:W0:Y:S01]  /*9110*/  MUFU.EX2 R65, R65 ;  /* 0x0000004100417308 */ /* 0x000e220000000800 */
[----:B------:R-:W-:Y:S02]  /*9120*/  WARPGROUP.DEPBAR.LE gsb0, 0x0 ;  /* 0x00008000000079c5 */ /* 0x000fe40000010000 */
[----:B------:R1:W-:Y:S06]  /*9130*/  BAR.ARV R31, 0x100 ;  /* 0x0004001f0000751d */ /* 0x0003ec0000002000 */
[----:B------:R2:W-:Y:S01]  /*9140*/  @!P1 SYNCS.ARRIVE.TRANS64.RED.A1T0 RZ, [R27+URZ], RZ ;  /* 0x000000ff1bff99a7 */ /* 0x0005e2000810043f */
[----:B------:R-:W-:Y:S01]  /*9150*/  MUFU.EX2 R121, R82 ;  /* 0x0000005200797308 */ /* 0x000fe20000000800 */
[-C--:B------:R-:W-:Y:S01]  /*9160*/  FMUL.FTZ R90, R90, R9.reuse ;  /* 0x000000095a5a7220 */ /* 0x080fe20000410000 */
[-C--:B------:R-:W-:Y:S01]  /*9170*/  FMUL.FTZ R91, R91, R9.reuse ;  /* 0x000000095b5b7220 */ /* 0x080fe20000410000 */
[-C--:B------:R-:W-:Y:S01]  /*9180*/  FMUL.FTZ R94, R94, R9.reuse ;  /* 0x000000095e5e7220 */ /* 0x080fe20000410000 */
[-C--:B------:R-:W-:Y:S01]  /*9190*/  FMUL.FTZ R95, R95, R9.reuse ;  /* 0x000000095f5f7220 */ /* 0x080fe20000410000 */
[-C--:B------:R-:W-:Y:S01]  /*91a0*/  FMUL.FTZ R98, R98, R9.reuse ;  /* 0x0000000962627220 */ /* 0x080fe20000410000 */
[-C--:B------:R-:W-:Y:S01]  /*91b0*/  FMUL.FTZ R99, R99, R9.reuse ;  /* 0x0000000963637220 */ /* 0x080fe20000410000 */
[----:B--2---:R-:W-:Y:S01]  /*91c0*/  IMAD.U32 R27, RZ, RZ, UR21 ;  /* 0x00000015ff1b7e24 */ /* 0x004fe2000f8e00ff */
[----:B------:R-:W-:Y:S01]  /*91d0*/  MUFU.EX2 R83, R83 ;  /* 0x0000005300537308 */ /* 0x000fe20000000800 */
[----:B------:R-:W-:Y:S01]  /*91e0*/  UMOV UR21, UR37 ;  /* 0x0000002500157c82 */ /* 0x000fe20008000000 */
[-C--:B------:R-:W-:Y:S01]  /*91f0*/  FMUL.FTZ R102, R102, R9.reuse ;  /* 0x0000000966667220 */ /* 0x080fe20000410000 */
[-C--:B------:R-:W-:Y:S01]  /*9200*/  FMUL.FTZ R103, R103, R9.reuse ;  /* 0x0000000967677220 */ /* 0x080fe20000410000 */
[----:B------:R-:W-:Y:S01]  /*9210*/  @!P1 LEA R27, R27, UR45, 0x3 ;  /* 0x0000002d1b1b9c11 */ /* 0x000fe2000f8e18ff */
[-C--:B------:R-:W-:Y:S01]  /*9220*/  FMUL.FTZ R106, R106, R9.reuse ;  /* 0x000000096a6a7220 */ /* 0x080fe20000410000 */
[-C--:B------:R-:W-:Y:S01]  /*9230*/  FMUL.FTZ R107, R107, R9.reuse ;  /* 0x000000096b6b7220 */ /* 0x080fe20000410000 */
[----:B------:R-:W-:Y:S01]  /*9240*/  FMUL.FTZ R110, R110, R9 ;  /* 0x000000096e6e7220 */ /* 0x000fe20000410000 */
[----:B------:R-:W-:Y:S01]  /*9250*/  MUFU.EX2 R28, R84 ;  /* 0x00000054001c7308 */ /* 0x000fe20000000800 */
[----:B------:R-:W-:-:S02]  /*9260*/  @!P1 VIADD R27, R27, 0x16860 ;  /* 0x000168601b1b9836 */ /* 0x000fc40000000000 */
[-C--:B------:R-:W-:Y:S01]  /*9270*/  FMUL.FTZ R111, R111, R9.reuse ;  /* 0x000000096f6f7220 */ /* 0x080fe20000410000 */
[-C--:B------:R-:W-:Y:S01]  /*9280*/  FMUL.FTZ R114, R114, R9.reuse ;  /* 0x0000000972727220 */ /* 0x080fe20000410000 */
[-C--:B------:R-:W-:Y:S01]  /*9290*/  FMUL.FTZ R115, R115, R9.reuse ;  /* 0x0000000973737220 */ /* 0x080fe20000410000 */
[-C--:B------:R-:W-:Y:S01]  /*92a0*/  FMUL.FTZ R118, R118, R9.reuse ;  /* 0x0000000976767220 */ /* 0x080fe20000410000 */
[----:B-1----:R-:W-:Y:S01]  /*92b0*/  @!P1 PRMT R31, RZ, 0x654, R27 ;  /* 0x00000654ff1f9816 */ /* 0x002fe2000000001b */
[----:B------:R-:W-:Y:S01]  /*92c0*/  FADD.FTZ R27, R15, R50 ;  /* 0x000000320f1b7221 */ /* 0x000fe20000010000 */
[----:B------:R-:W-:Y:S01]  /*92d0*/  MUFU.EX2 R123, R86 ;  /* 0x00000056007b7308 */ /* 0x000fe20000000800 */
[----:B------:R-:W-:Y:S01]  /*92e0*/  FMUL.FTZ R119, R119, R9 ;  /* 0x0000000977777220 */ /* 0x000fe20000410000 */
[----:B------:R1:W-:Y:S01]  /*92f0*/  @!P1 SYNCS.ARRIVE.TRANS64.RED.A1T0 RZ, [R31+URZ], RZ ;  /* 0x000000ff1fff99a7 */ /* 0x0003e2000810043f */
[----:B------:R-:W-:Y:S01]  /*9300*/  FADD.FTZ R50, R144, R27 ;  /* 0x0000001b90327221 */ /* 0x000fe20000010000 */
[----:B------:R-:W-:Y:S01]  /*9310*/  F2FP.BF16.F32.PACK_AB R144, R13, R144 ;  /* 0x000000900d90723e */ /* 0x000fe200000010ff */
[----:B------:R-:W-:Y:S01]  /*9320*/  FMUL.FTZ R88, R88, R8 ;  /* 0x0000000858587220 */ /* 0x000fe20000410000 */
[----:B0-----:R-:W-:Y:S01]  /*9330*/  F2FP.BF16.F32.PACK_AB R120, R65, R24 ;  /* 0x000000184178723e */ /* 0x001fe200000010ff */
[----:B------:R-:W-:Y:S01]  /*9340*/  FADD.FTZ R27, R13, R50 ;  /* 0x000000320d1b7221 */ /* 0x000fe20000010000 */
[--C-:B------:R-:W-:Y:S01]  /*9350*/  FFMA.FTZ R50, R71, UR10, -R32.reuse ;  /* 0x0000000a47327c23 */ /* 0x100fe20008010820 */
[----:B------:R-:W-:Y:S01]  /*9360*/  FFMA.FTZ R32, R87, UR10, -R32 ;  /* 0x0000000a57207c23 */ /* 0x000fe20008010820 */
[----:B------:R-:W0:Y:S01]  /*9370*/  MUFU.EX2 R7, R85 ;  /* 0x0000005500077308 */ /* 0x000e220000000800 */
[----:B------:R-:W-:Y:S01]  /*9380*/  FADD.FTZ R54, R146, R27 ;  /* 0x0000001b92367221 */ /* 0x000fe20000010000 */
[----:B------:R-:W-:Y:S01]  /*9390*/  F2FP.BF16.F32.PACK_AB R146, R25, R146 ;  /* 0x000000921992723e */ /* 0x000fe200000010ff */
[-C--:B------:R-:W-:Y:S01]  /*93a0*/  FMUL.FTZ R89, R89, R8.reuse ;  /* 0x0000000859597220 */ /* 0x080fe20000410000 */
[-C--:B------:R-:W-:Y:S01]  /*93b0*/  FMUL.FTZ R92, R92, R8.reuse ;  /* 0x000000085c5c7220 */ /* 0x080fe20000410000 */
[----:B------:R-:W-:Y:S01]  /*93c0*/  FADD.FTZ R27, R25, R54 ;  /* 0x00000036191b7221 */ /* 0x000fe20000010000 */
[-C--:B------:R-:W-:Y:S01]  /*93d0*/  FMUL.FTZ R93, R93, R8.reuse ;  /* 0x000000085d5d7220 */ /* 0x080fe20000410000 */
[----:B------:R-:W-:Y:S01]  /*93e0*/  FMUL.FTZ R96, R96, R8 ;  /* 0x0000000860607220 */ /* 0x000fe20000410000 */
[----:B------:R-:W2:Y:S01]  /*93f0*/  MUFU.EX2 R50, R50 ;  /* 0x0000003200327308 */ /* 0x000ea20000000800 */
[----:B------:R-:W-:Y:S01]  /*9400*/  FADD.FTZ R54, R140, R27 ;  /* 0x0000001b8c367221 */ /* 0x000fe20000010000 */
[----:B------:R-:W-:Y:S01]  /*9410*/  F2FP.BF16.F32.PACK_AB R140, R29, R140 ;  /* 0x0000008c1d8c723e */ /* 0x000fe200000010ff */
[-C--:B------:R-:W-:Y:S01]  /*9420*/  FMUL.FTZ R97, R97, R8.reuse ;  /* 0x0000000861617220 */ /* 0x080fe20000410000 */
[-C--:B------:R-:W-:Y:S01]  /*9430*/  FMUL.FTZ R100, R100, R8.reuse ;  /* 0x0000000864647220 */ /* 0x080fe20000410000 */
[----:B------:R-:W-:Y:S01]  /*9440*/  FADD.FTZ R27, R29, R54 ;  /* 0x000000361d1b7221 */ /* 0x000fe20000010000 */
[-C--:B------:R-:W-:Y:S01]  /*9450*/  FMUL.FTZ R101, R101, R8.reuse ;  /* 0x0000000865657220 */ /* 0x080fe20000410000 */
[----:B------:R-:W-:Y:S01]  /*9460*/  FMUL.FTZ R104, R104, R8 ;  /* 0x0000000868687220 */ /* 0x000fe20000410000 */
[----:B------:R-:W-:Y:S01]  /*9470*/  MUFU.EX2 R32, R32 ;  /* 0x0000002000207308 */ /* 0x000fe20000000800 */
[----:B------:R-:W-:Y:S01]  /*9480*/  FADD.FTZ R54, R142, R27 ;  /* 0x0000001b8e367221 */ /* 0x000fe20000010000 */
[----:B0-----:R-:W-:Y:S01]  /*9490*/  F2FP.BF16.F32.PACK_AB R122, R7, R28 ;  /* 0x0000001c077a723e */ /* 0x001fe200000010ff */
[----:B------:R-:W-:Y:S01]  /*94a0*/  FMUL.FTZ R105, R105, R8 ;  /* 0x0000000869697220 */ /* 0x000fe20000410000 */
[C---:B------:R-:W-:Y:S01]  /*94b0*/  F2FP.BF16.F32.PACK_AB R142, R21.reuse, R142 ;  /* 0x0000008e158e723e */ /* 0x040fe200000010ff */
[----:B------:R-:W-:Y:S01]  /*94c0*/  FADD.FTZ R27, R21, R54 ;  /* 0x00000036151b7221 */ /* 0x000fe20000010000 */
[-C--:B------:R-:W-:Y:S01]  /*94d0*/  FMUL.FTZ R108, R108, R8.reuse ;  /* 0x000000086c6c7220 */ /* 0x080fe20000410000 */
[-C--:B------:R-:W-:Y:S01]  /*94e0*/  FMUL.FTZ R109, R109, R8.reuse ;  /* 0x000000086d6d7220 */ /* 0x080fe20000410000 */
[----:B------:R-:W-:Y:S01]  /*94f0*/  FMUL.FTZ R112, R112, R8 ;  /* 0x0000000870707220 */ /* 0x000fe20000410000 */
[----:B------:R-:W-:Y:S01]  /*9500*/  FADD.FTZ R54, R136, R27 ;  /* 0x0000001b88367221 */ /* 0x000fe20000010000 */
[C---:B--2---:R-:W-:Y:S01]  /*9510*/  FADD.FTZ R30, R50.reuse, R5 ;  /* 0x00000005321e7221 */ /* 0x044fe20000010000 */
[----:B------:R-:W-:Y:S01]  /*9520*/  F2FP.BF16.F32.PACK_AB R136, R33, R136 ;  /* 0x000000882188723e */ /* 0x000fe200000010ff */
[-C--:B------:R-:W-:Y:S01]  /*9530*/  FMUL.FTZ R113, R113, R8.reuse ;  /* 0x0000000871717220 */ /* 0x080fe20000410000 */
[----:B------:R-:W-:Y:S01]  /*9540*/  FADD.FTZ R11, R33, R54 ;  /* 0x00000036210b7221 */ /* 0x000fe20000010000 */
[----:B------:R-:W-:Y:S01]  /*9550*/  FADD.FTZ R5, R125, R30 ;  /* 0x0000001e7d057221 */ /* 0x000fe20000010000 */
[----:B------:R-:W-:Y:S01]  /*9560*/  F2FP.BF16.F32.PACK_AB R131, R50, R131 ;  /* 0x000000833283723e */ /* 0x000fe200000010ff */
[----:B------:R-:W-:Y:S01]  /*9570*/  FMUL.FTZ R116, R116, R8 ;  /* 0x0000000874747220 */ /* 0x000fe20000410000 */
[----:B------:R-:W-:Y:S01]  /*9580*/  FADD.FTZ R26, R138, R11 ;  /* 0x0000000b8a1a7221 */ /* 0x000fe20000010000 */
[----:B------:R-:W-:Y:S01]  /*9590*/  F2FP.BF16.F32.PACK_AB R138, R41, R138 ;  /* 0x0000008a298a723e */ /* 0x000fe200000010ff */
[----:B------:R-:W-:Y:S01]  /*95a0*/  FMUL.FTZ R117, R117, R8 ;  /* 0x0000000875757220 */ /* 0x000fe20000410000 */
[----:B------:R-:W-:-:S02]  /*95b0*/  IMAD.MOV.U32 R9, RZ, RZ, R2 ;  /* 0x000000ffff097224 */ /* 0x000fc400078e0002 */
[----:B------:R-:W-:Y:S02]  /*95c0*/  FADD.FTZ R11, R41, R26 ;  /* 0x0000001a290b7221 */ /* 0x000fe40000010000 */
[----:B------:R-:W0:Y:S02]  /*95d0*/  MUFU.EX2 R26, R75 ;  /* 0x0000004b001a7308 */ /* 0x000e240000000800 */
[----:B------:R-:W-:Y:S01]  /*95e0*/  FADD.FTZ R34, R132, R11 ;  /* 0x0000000b84227221 */ /* 0x000fe20000010000 */
[----:B------:R-:W-:-:S03]  /*95f0*/  F2FP.BF16.F32.PACK_AB R132, R37, R132 ;  /* 0x000000842584723e */ /* 0x000fc600000010ff */
[----:B------:R-:W-:-:S04]  /*9600*/  FADD.FTZ R11, R37, R34 ;  /* 0x00000022250b7221 */ /* 0x000fc80000010000 */
[----:B------:R-:W-:Y:S01]  /*9610*/  FADD.FTZ R34, R134, R11 ;  /* 0x0000000b86227221 */ /* 0x000fe20000010000 */
[----:B------:R-:W-:-:S03]  /*9620*/  F2FP.BF16.F32.PACK_AB R134, R45, R134 ;  /* 0x000000862d86723e */ /* 0x000fc600000010ff */
[----:B------:R-:W-:Y:S01]  /*9630*/  FADD.FTZ R11, R45, R34 ;  /* 0x000000222d0b7221 */ /* 0x000fe20000010000 */
[----:B0-----:R-:W-:-:S03]  /*9640*/  FADD.FTZ R4, R26, R5 ;  /* 0x000000051a047221 */ /* 0x001fc60000010000 */
[----:B------:R-:W-:Y:S01]  /*9650*/  FADD.FTZ R34, R10, R11 ;  /* 0x0000000b0a227221 */ /* 0x000fe20000010000 */
[----:B------:R-:W-:Y:S01]  /*9660*/  F2FP.BF16.F32.PACK_AB R125, R26, R125 ;  /* 0x0000007d1a7d723e */ /* 0x000fe200000010ff */
[----:B------:R-:W-:Y:S02]  /*9670*/  FADD.FTZ R4, R127, R4 ;  /* 0x000000047f047221 */ /* 0x000fe40000010000 */
[----:B------:R-:W-:Y:S01]  /*9680*/  FADD.FTZ R11, R49, R34 ;  /* 0x00000022310b7221 */ /* 0x000fe20000010000 */
[C---:B------:R-:W-:Y:S01]  /*9690*/  F2FP.BF16.F32.PACK_AB R127, R79.reuse, R127 ;  /* 0x0000007f4f7f723e */ /* 0x040fe200000010ff */
[----:B------:R-:W-:Y:S02]  /*96a0*/  FADD.FTZ R4, R79, R4 ;  /* 0x000000044f047221 */ /* 0x000fe40000010000 */
[----:B------:R-:W-:Y:S02]  /*96b0*/  FADD.FTZ R34, R12, R11 ;  /* 0x0000000b0c227221 */ /* 0x000fe40000010000 */
[----:B------:R-:W-:-:S02]  /*96c0*/  FADD.FTZ R4, R121, R4 ;  /* 0x0000000479047221 */ /* 0x000fc40000010000 */
[----:B------:R-:W-:Y:S01]  /*96d0*/  FADD.FTZ R11, R53, R34 ;  /* 0x00000022350b7221 */ /* 0x000fe20000010000 */
[C---:B------:R-:W-:Y:S01]  /*96e0*/  F2FP.BF16.F32.PACK_AB R121, R83.reuse, R121 ;  /* 0x000000795379723e */ /* 0x040fe200000010ff */
[----:B------:R-:W-:Y:S02]  /*96f0*/  FADD.FTZ R4, R83, R4 ;  /* 0x0000000453047221 */ /* 0x000fe40000010000 */
[----:B------:R-:W-:Y:S02]  /*9700*/  FADD.FTZ R34, R14, R11 ;  /* 0x0000000b0e227221 */ /* 0x000fe40000010000 */
[----:B------:R-:W-:Y:S02]  /*9710*/  FADD.FTZ R4, R123, R4 ;  /* 0x000000047b047221 */ /* 0x000fe40000010000 */
[----:B------:R-:W-:Y:S01]  /*9720*/  FADD.FTZ R11, R57, R34 ;  /* 0x00000022390b7221 */ /* 0x000fe20000010000 */
[C---:B------:R-:W-:Y:S01]  /*9730*/  F2FP.BF16.F32.PACK_AB R123, R32.reuse, R123 ;  /* 0x0000007b207b723e */ /* 0x040fe200000010ff */
[----:B------:R-:W-:-:S02]  /*9740*/  FADD.FTZ R4, R32, R4 ;  /* 0x0000000420047221 */ /* 0x000fc40000010000 */
[----:B------:R-:W-:-:S04]  /*9750*/  FADD.FTZ R10, R20, R11 ;  /* 0x0000000b140a7221 */ /* 0x000fc80000010000 */
[----:B------:R-:W-:-:S04]  /*9760*/  FADD.FTZ R5, R61, R10 ;  /* 0x0000000a3d057221 */ /* 0x000fc80000010000 */
[----:B------:R-:W-:-:S04]  /*9770*/  FADD.FTZ R10, R24, R5 ;  /* 0x00000005180a7221 */ /* 0x000fc80000010000 */
[----:B------:R-:W-:-:S04]  /*9780*/  FADD.FTZ R5, R65, R10 ;  /* 0x0000000a41057221 */ /* 0x000fc80000010000 */
[----:B------:R-:W-:-:S04]  /*9790*/  FADD.FTZ R10, R28, R5 ;  /* 0x000000051c0a7221 */ /* 0x000fc80000010000 */
[----:B------:R-:W-:Y:S01]  /*97a0*/  FADD.FTZ R5, R7, R10 ;  /* 0x0000000a07057221 */ /* 0x000fe20000010000 */
[----:B------:R-:W-:Y:S01]  /*97b0*/  IMAD.MOV.U32 R7, RZ, RZ, R0 ;  /* 0x000000ffff077224 */ /* 0x000fe200078e0000 */
[----:B-1----:R-:W-:Y:S06]  /*97c0*/  @P2 BRA `(.L_x_839) ;  /* 0xffffffe000e42947 */ /* 0x002fec000383ffff */
.L_x_830:
[----:B------:R-:W-:-:S13]  /*97d0*/  ISETP.GE.AND P2, PT, R3, UR43, PT ;  /* 0x0000002b03007c0c */ /* 0x000fda000bf46270 */
[----:B------:R-:W-:Y:S05]  /*97e0*/  @!P2 BRA `(.L_x_840) ;  /* 0x0000002c006ca947 */ /* 0x000fea0003800000 */
[----:B------:R-:W-:Y:S01]  /*97f0*/  IMAD.MOV.U32 R7, RZ, RZ, R0 ;  /* 0x000000ffff077224 */ /* 0x000fe200078e0000 */
[----:B------:R-:W-:Y:S01]  /*9800*/  UMOV UR27, UR36 ;  /* 0x00000024001b7c82 */ /* 0x000fe20008000000 */
[----:B------:R-:W-:Y:S01]  /*9810*/  IMAD.MOV.U32 R6, RZ, RZ, R2 ;  /* 0x000000ffff067224 */ /* 0x000fe200078e0002 */
[----:B------:R-:W-:Y:S01]  /*9820*/  UMOV UR26, UR37 ;  /* 0x00000025001a7c82 */ /* 0x000fe20008000000 */
[----:B------:R-:W-:Y:S01]  /*9830*/  ULDC UR21, c[0x0][0x9e4] ;  /* 0x0002790000157ab9 */ /* 0x000fe20000000800 */
[----:B------:R-:W-:Y:S01]  /*9840*/  ULDC UR24, c[0x0][0x288] ;  /* 0x0000a20000187ab9 */ /* 0x000fe20000000800 */
[----:B------:R-:W-:Y:S01]  /*9850*/  ULDC UR25, c[0x0][0x9dc] ;  /* 0x0002770000197ab9 */ /* 0x000fe20000000800 */
[----:B------:R-:W-:Y:S01]  /*9860*/  ULDC UR22, c[0x0][0x988] ;  /* 0x0002620000167ab9 */ /* 0x000fe20000000800 */
[----:B------:R-:W-:-:S05]  /*9870*/  ULDC UR23, c[0x0][0x9e0] ;  /* 0x0002780000177ab9 */ /* 0x000fca0000000800 */
.L_x_857:
        /* <DEDUP_REMOVED lines=9> */
.L_x_842:
[----:B------:R-:W-:Y:S01]  /*9910*/  ULEA UR6, UR37, UR45, 0x3 ;  /* 0x0000002d25067291 */ /* 0x000fe2000f8e183f */
[----:B------:R-:W-:-:S05]  /*9920*/  IMAD.U32 R0, RZ, RZ, UR36 ;  /* 0x00000024ff007e24 */ /* 0x000fca000f8e00ff */
[----:B------:R-:W-:-:S04]  /*9930*/  SHF.L.U32 R0, R0, 0x1f, RZ ;  /* 0x0000001f00007819 */ /* 0x000fc800000006ff */
[----:B------:R0:W1:Y:S01]  /*9940*/  SYNCS.PHASECHK.TRANS64.TRYWAIT P3, [UR6+0x16830], R0 ;  /* 0x01683000ff0075a7 */ /* 0x0000620008060146 */
[----:B------:R-:W-:Y:S05]  /*9950*/  @!P0 BRA `(.L_x_843) ;  /* 0x0000000000048947 */ /* 0x000fea0003800000 */
[----:B------:R-:W-:Y:S01]  /*9960*/  BPT.TRAP 0x1 ;  /* 0x000000040000795c */ /* 0x000fe20000300000 */
.L_x_843:
[----:B-1----:R-:W-:Y:S05]  /*9970*/  @P3 BRA `(.L_x_841) ;  /* 0x0000000000083947 */ /* 0x002fea0003800000 */
[----:B------:R-:W1:Y:S02]  /*9980*/  SYNCS.PHASECHK.TRANS64.TRYWAIT P3, [UR6+0x16830], R0 ;  /* 0x01683000ff0075a7 */ /* 0x000e640008060146 */
[----:B-1----:R-:W-:Y:S05]  /*9990*/  @!P3 BRA `(.L_x_844) ;  /* 0x0000008800d8b947 */ /* 0x002fea0003800000 */
.L_x_841:
        /* <DEDUP_REMOVED lines=25> */
.L_x_846:
[----:B------:R-:W-:Y:S01]  /*9b30*/  ULEA UR6, UR26, UR45, 0x3 ;  /* 0x0000002d1a067291 */ /* 0x000fe2000f8e183f */
[----:B------:R-:W-:-:S05]  /*9b40*/  IMAD.U32 R0, RZ, RZ, UR27 ;  /* 0x0000001bff007e24 */ /* 0x000fca000f8e00ff */
[----:B------:R-:W-:-:S04]  /*9b50*/  SHF.L.U32 R0, R0, 0x1f, RZ ;  /* 0x0000001f00007819 */ /* 0x000fc800000006ff */
[----:B------:R0:W1:Y:S01]  /*9b60*/  SYNCS.PHASECHK.TRANS64.TRYWAIT P2, [UR6+0x16850], R0 ;  /* 0x01685000ff0075a7 */ /* 0x0000620008040146 */
[----:B------:R-:W-:Y:S05]  /*9b70*/  @!P0 BRA `(.L_x_847) ;  /* 0x0000000000048947 */ /* 0x000fea0003800000 */
[----:B------:R-:W-:Y:S01]  /*9b80*/  BPT.TRAP 0x1 ;  /* 0x000000040000795c */ /* 0x000fe20000300000 */
.L_x_847:
[----:B-1----:R-:W-:Y:S05]  /*9b90*/  @P2 BRA `(.L_x_845) ;  /* 0x0000000000082947 */ /* 0x002fea0003800000 */
[----:B------:R-:W1:Y:S02]  /*9ba0*/  SYNCS.PHASECHK.TRANS64.TRYWAIT P2, [UR6+0x16850], R0 ;  /* 0x01685000ff0075a7 */ /* 0x000e640008040146 */
[----:B-1----:R-:W-:Y:S05]  /*9bb0*/  @!P2 BRA `(.L_x_848) ;  /* 0x000000880068a947 */ /* 0x002fea0003800000 */
.L_x_845:
[----:B------:R-:W-:Y:S01]  /*9bc0*/  UIADD3 UR6, UR45, 0x400, URZ ;  /* 0x000004002d067890 */ /* 0x000fe2000fffe03f */
[----:B------:R-:W-:Y:S01]  /*9bd0*/  WARPGROUP.ARRIVE ;  /* 0x00000000000079c5 */ /* 0x000fe20000000000 */
[----:B------:R-:W-:-:S05]  /*9be0*/  UMOV UR7, 0x40000040 ;  /* 0x4000004000077882 */ /* 0x000fca0000000000 */
[----:B------:R-:W2:Y:S01]  /*9bf0*/  S2R R2, SR_TID.X ;  /* 0x0000000000027919 */ /* 0x000ea20000002100 */
[----:B------:R-:W-:Y:S01]  /*9c00*/  USHF.R.U32.HI UR6, URZ, 0x4, UR6 ;  /* 0x000000043f067899 */ /* 0x000fe20008011606 */
[----:B01----:R-:W0:Y:S01]  /*9c10*/  @P5 LDC R0, c[0x0][0x44c] ;  /* 0x00011300ff005b82 */ /* 0x003e220000000800 */
[----:B------:R-:W-:Y:S02]  /*9c20*/  VIADD R9, R17, UR39 ;  /* 0x0000002711097c36 */ /* 0x000fe40008000000 */
[----:B------:R-:W-:Y:S01]  /*9c30*/  ULOP3.LUT UR6, UR6, 0x3fff, URZ, 0xc0, !UPT ;  /* 0x00003fff06067892 */ /* 0x000fe2000f8ec03f */
[----:B------:R-:W-:-:S03]  /*9c40*/  IMAD.U32 R10, RZ, RZ, UR37 ;  /* 0x00000025ff0a7e24 */ /* 0x000fc6000f8e00ff */
[----:B------:R-:W-:Y:S01]  /*9c50*/  ULEA UR10, UR26, UR6, 0xa ;  /* 0x000000061a0a7291 */ /* 0x000fe2000f8e503f */
[----:B------:R-:W1:Y:S01]  /*9c60*/  @P5 LDC R11, c[0x0][0x450] ;  /* 0x00011400ff0b5b82 */ /* 0x000e620000000800 */
[----:B------:R-:W-:-:S05]  /*9c70*/  @!P1 LEA R10, R10, UR45, 0x3 ;  /* 0x0000002d0a0a9c11 */ /* 0x000fca000f8e18ff */
[----:B------:R-:W-:Y:S01]  /*9c80*/  UMOV UR6, UR10 ;  /* 0x0000000a00067c82 */ /* 0x000fe20008000000 */
[----:B------:R-:W-:Y:S01]  /*9c90*/  @!P1 VIADD R10, R10, 0x16840 ;  /* 0x000168400a0a9836 */ /* 0x000fe20000000000 */
[----:B------:R-:W-:Y:S01]  /*9ca0*/  HGMMA.64x64x16.F32.BF16 R88, R148, gdesc[UR4].tnspB, R88, gsb0 ;  /* 0x40e0000494587df0 */ /* 0x000fe20008001858 */
[----:B------:R-:W-:Y:S01]  /*9cb0*/  UIADD3 UR6, UR10, 0x80, URZ ;  /* 0x000000800a067890 */ /* 0x000fe2000fffe03f */
[----:B------:R-:W3:Y:S01]  /*9cc0*/  LDC R8, c[0x0][0x2f0] ;  /* 0x0000bc00ff087b82 */ /* 0x000ee20000000800 */
[----:B------:R-:W-:Y:S01]  /*9cd0*/  UMOV UR7, 0x40000040 ;  /* 0x4000004000077882 */ /* 0x000fe20000000000 */
[----:B------:R-:W-:Y:S01]  /*9ce0*/  @!P1 PRMT R10, RZ, 0x654, R10 ;  /* 0x00000654ff0a9816 */ /* 0x000fe2000000000a */
[----:B0-----:R-:W-:Y:S01]  /*9cf0*/  @P5 IMAD.HI.U32 R0, R9, R0, RZ ;  /* 0x0000000009005227 */ /* 0x001fe200078e00ff */
[----:B--2---:R-:W-:-:S03]  /*9d00*/  ISETP.GE.U32.AND P2, PT, R2, 0x180, PT ;  /* 0x000001800200780c */ /* 0x004fc60003f46070 */
[----:B------:R-:W-:Y:S01]  /*9d10*/  IMAD.SHL.U32 R2, R3, 0x80, RZ ;  /* 0x0000008003027824 */ /* 0x000fe200078e00ff */
[----:B-1----:R-:W-:Y:S01]  /*9d20*/  @P5 SHF.R.U32.HI R9, RZ, R11, R0 ;  /* 0x0000000bff095219 */ /* 0x002fe20000011600 */
[----:B------:R-:W-:-:S03]  /*9d30*/  VIADD R0, R22, 0x9 ;  /* 0x0000000916007836 */ /* 0x000fc60000000000 */
[----:B------:R-:W-:Y:S01]  /*9d40*/  IADD3 R11, -R2, 0x1, RZ ;  /* 0x00000001020b7810 */ /* 0x000fe20007ffe1ff */
[----:B------:R-:W0:Y:S01]  /*9d50*/  SHFL.IDX PT, R15, R9, RZ, 0x1c1f ;  /* 0x001c1fff090f7589 */ /* 0x000e2200000e0000 */
[----:B------:R-:W-:-:S03]  /*9d60*/  SEL R14, R0, 0x9, !P2 ;  /* 0x00000009000e7807 */ /* 0x000fc60005000000 */
[----:B------:R-:W-:-:S04]  /*9d70*/  IMAD R11, R16, -0x2, R11 ;  /* 0xfffffffe100b7824 */ /* 0x000fc800078e020b */
[----:B---3--:R-:W-:-:S04]  /*9d80*/  IMAD R11, R8, UR41, R11 ;  /* 0x00000029080b7c24 */ /* 0x008fc8000f8e020b */
[----:B------:R-:W-:-:S04]  /*9d90*/  VIADD R11, R11, -UR24 ;  /* 0x800000180b0b7c36 */ /* 0x000fc80008000000 */
[----:B------:R-:W-:-:S04]  /*9da0*/  VIADD R0, R11, UR23 ;  /* 0x000000170b007c36 */ /* 0x000fc80008000000 */
[----:B0-----:R-:W-:Y:S01]  /*9db0*/  IMAD.IADD R12, R0, 0x1, R15 ;  /* 0x00000001000c7824 */ /* 0x001fe200078e020f */
        /* <DEDUP_REMOVED lines=33> */
[----:B------:R-:W-:Y:S02]  /*9fd0*/  ULOP3.LUT UR6, URZ, UR25, URZ, 0x33, !UPT ;  /* 0x000000193f067292 */ /* 0x000fe4000f8e333f */
[----:B------:R-:W-:Y:S02]  /*9fe0*/  WARPGROUP.DEPBAR.LE gsb0, 0x0 ;  /* 0x00008000000079c5 */ /* 0x000fe40000010000 */
[----:B------:R0:W-:Y:S06]  /*9ff0*/  BAR.ARV R14, 0x100 ;  /* 0x0004000e0000751d */ /* 0x0001ec0000002000 */
[----:B------:R1:W-:Y:S02]  /*a000*/  @!P1 SYNCS.ARRIVE.TRANS64.RED.A1T0 RZ, [R10+URZ], RZ ;  /* 0x000000ff0aff99a7 */ /* 0x0003e4000810043f */
[----:B-1----:R-:W-:-:S04]  /*a010*/  VIADD R10, R11, UR6 ;  /* 0x000000060b0a7c36 */ /* 0x002fc80008000000 */
[----:B------:R-:W-:Y:S01]  /*a020*/  IMAD.IADD R13, R10, 0x1, R15 ;  /* 0x000000010a0d7824 */ /* 0x000fe200078e020f */
[----:B0-----:R-:W-:Y:S06]  /*a030*/  @!P6 BRA `(.L_x_849) ;  /* 0x00000000005ce947 */ /* 0x001fec0003800000 */
[----:B------:R-:W-:Y:S01]  /*a040*/  IMAD R11, R8, UR41, R15 ;  /* 0x00000029080b7c24 */ /* 0x000fe2000f8e020f */
[----:B------:R-:W-:Y:S03]  /*a050*/  BSSY B0, `(.L_x_850) ;  /* 0x0000011000007945 */ /* 0x000fe60003800000 */
[----:B------:R-:W-:-:S05]  /*a060*/  VIADD R11, R11, -UR24 ;  /* 0x800000180b0b7c36 */ /* 0x000fca0008000000 */
        /* <DEDUP_REMOVED lines=10> */
.L_x_851:
[----:B------:R-:W-:-:S05]  /*a110*/  IMAD.U32 R20, RZ, RZ, UR21 ;  /* 0x00000015ff147e24 */ /* 0x000fca000f8e00ff */
[----:B------:R-:W-:-:S13]  /*a120*/  ISETP.NE.AND P2, PT, R20, 0x1, PT ;  /* 0x000000011400780c */ /* 0x000fda0003f45270 */
[----:B------:R-:W0:Y:S02]  /*a130*/  @P2 LDC.64 R14, c[0x0][0x9e8] ;  /* 0x00027a00ff0e2b82 */ /* 0x000e240000000a00 */
[----:B0-----:R-:W-:-:S05]  /*a140*/  @P2 IMAD.HI.U32 R14, R11, R14, RZ ;  /* 0x0000000e0b0e2227 */ /* 0x001fca00078e00ff */
[----:B------:R-:W-:-:S07]  /*a150*/  @P2 SHF.R.U32.HI R11, RZ, R15, R14 ;  /* 0x0000000fff0b2219 */ /* 0x000fce000001160e */
.L_x_852:
[----:B------:R-:W-:Y:S05]  /*a160*/  BSYNC B0 ;  /* 0x0000000000007941 */ /* 0x000fea0003800000 */
.L_x_850:
[----:B------:R-:W-:-:S04]  /*a170*/  IMAD R11, R11, R20, -R2 ;  /* 0x000000140b0b7224 */ /* 0x000fc800078e0a02 */
[----:B------:R-:W-:-:S05]  /*a180*/  IMAD R11, R16, -0x2, R11 ;  /* 0xfffffffe100b7824 */ /* 0x000fca00078e020b */
[----:B------:R-:W-:Y:S02]  /*a190*/  VIADDMNMX R12, R11, R20, R12, PT ;  /* 0x000000140b0c7246 */ /* 0x000fe4000380010c */
[----:B------:R-:W-:-:S07]  /*a1a0*/  VIMNMX R13, R13, R11, !PT ;  /* 0x0000000b0d0d7248 */ /* 0x000fce0007fe0100 */
.L_x_849:
[----:B------:R-:W-:Y:S01]  /*a1b0*/  ISETP.GT.AND P2, PT, R3, -0x1, PT ;  /* 0xffffffff0300780c */ /* 0x000fe20003f44270 */
[----:B------:R-:W0:Y:S03]  /*a1c0*/  SHFL.IDX PT, R9, R9, 0x1, 0x1c1f ;  /* 0x003c1f0009097f89 */ /* 0x000e2600000e0000 */
[C---:B------:R-:W-:Y:S02]  /*a1d0*/  ISETP.GT.AND P4, PT, R13.reuse, RZ, P2 ;  /* 0x000000ff0d00720c */ /* 0x040fe40001784270 */
[----:B------:R-:W-:Y:S02]  /*a1e0*/  ISETP.GT.AND P3, PT, R13, 0x1, P2 ;  /* 0x000000010d00780c */ /* 0x000fe40001764270 */
[C---:B------:R-:W-:Y:S02]  /*a1f0*/  ISETP.LT.OR P4, PT, R12.reuse, 0x1, P4 ;  /* 0x000000010c00780c */ /* 0x040fe40002781670 */
[----:B------:R-:W-:-:S02]  /*a200*/  ISETP.LT.OR P3, PT, R12, 0x2, P3 ;  /* 0x000000020c00780c */ /* 0x000fc40001f61670 */
[----:B------:R-:W-:Y:S02]  /*a210*/  FSEL R11, R24, -INF , !P4 ;  /* 0xff800000180b7808 */ /* 0x000fe40006000000 */
[----:B------:R-:W-:Y:S02]  /*a220*/  FSEL R25, R25, -INF , !P3 ;  /* 0xff80000019197808 */ /* 0x000fe40005800000 */
[C---:B------:R-:W-:Y:S02]  /*a230*/  ISETP.GT.AND P4, PT, R13.reuse, 0x8, P2 ;  /* 0x000000080d00780c */ /* 0x040fe40001784270 */
[----:B------:R-:W-:Y:S02]  /*a240*/  ISETP.GT.AND P3, PT, R13, 0x9, P2 ;  /* 0x000000090d00780c */ /* 0x000fe40001764270 */
[C---:B------:R-:W-:Y:S02]  /*a250*/  ISETP.LT.OR P4, PT, R12.reuse, 0x9, P4 ;  /* 0x000000090c00780c */ /* 0x040fe40002781670 */
[----:B------:R-:W-:-:S02]  /*a260*/  ISETP.LT.OR P3, PT, R12, 0xa, P3 ;  /* 0x0000000a0c00780c */ /* 0x000fc40001f61670 */
[----:B------:R-:W-:Y:S01]  /*a270*/  FSEL R28, R28, -INF , !P4 ;  /* 0xff8000001c1c7808 */ /* 0x000fe20006000000 */
[--C-:B0-----:R-:W-:Y:S01]  /*a280*/  IMAD.IADD R0, R0, 0x1, R9.reuse ;  /* 0x0000000100007824 */ /* 0x101fe200078e0209 */
[----:B------:R-:W-:Y:S01]  /*a290*/  FSEL R29, R29, -INF , !P3 ;  /* 0xff8000001d1d7808 */ /* 0x000fe20005800000 */
[----:B------:R-:W-:Y:S01]  /*a2a0*/  IMAD.IADD R10, R10, 0x1, R9 ;  /* 0x000000010a0a7824 */ /* 0x000fe200078e0209 */
[C---:B------:R-:W-:Y:S02]  /*a2b0*/  ISETP.GT.AND P4, PT, R13.reuse, 0x10, P2 ;  /* 0x000000100d00780c */ /* 0x040fe40001784270 */
        /* <DEDUP_REMOVED lines=82> */
[----:B------:R-:W-:Y:S01]  /*a7e0*/  FSEL R85, R85, -INF , !P3 ;  /* 0xff80000055557808 */ /* 0x000fe20005800000 */
[----:B------:R-:W-:Y:S08]  /*a7f0*/  @!P6 BRA `(.L_x_853) ;  /* 0x00000000005ce947 */ /* 0x000ff00003800000 */
        /* <DEDUP_REMOVED lines=13> */
.L_x_855:
[----:B------:R-:W-:-:S05]  /*a8d0*/  IMAD.U32 R12, RZ, RZ, UR21 ;  /* 0x00000015ff0c7e24 */ /* 0x000fca000f8e00ff */
[----:B------:R-:W-:-:S13]  /*a8e0*/  ISETP.NE.AND P3, PT, R12, 0x1, PT ;  /* 0x000000010c00780c */ /* 0x000fda0003f65270 */
[----:B------:R-:W0:Y:S02]  /*a8f0*/  @P3 LDC.64 R8, c[0x0][0x9e8] ;  /* 0x00027a00ff083b82 */ /* 0x000e240000000a00 */
[----:B0-----:R-:W-:-:S05]  /*a900*/  @P3 IMAD.HI.U32 R8, R13, R8, RZ ;  /* 0x000000080d083227 */ /* 0x001fca00078e00ff */
[----:B------:R-:W-:-:S07]  /*a910*/  @P3 SHF.R.U32.HI R13, RZ, R9, R8 ;  /* 0x00000009ff0d3219 */ /* 0x000fce0000011608 */
.L_x_856:
[----:B------:R-:W-:Y:S05]  /*a920*/  BSYNC B0 ;  /* 0x0000000000007941 */ /* 0x000fea0003800000 */
.L_x_854:
[----:B------:R-:W-:-:S04]  /*a930*/  IMAD R13, R13, R12, -R2 ;  /* 0x0000000c0d0d7224 */ /* 0x000fc800078e0a02 */
[----:B------:R-:W-:-:S05]  /*a940*/  IMAD R13, R16, -0x2, R13 ;  /* 0xfffffffe100d7824 */ /* 0x000fca00078e020d */
[----:B------:R-:W-:Y:S02]  /*a950*/  VIADDMNMX R0, R13, R12, R0, PT ;  /* 0x0000000c0d007246 */ /* 0x000fe40003800100 */
[----:B------:R-:W-:-:S07]  /*a960*/  VIMNMX R10, R10, R13, !PT ;  /* 0x0000000d0a0a7248 */ /* 0x000fce0007fe0100 */
.L_x_853:
        /* <DEDUP_REMOVED lines=39> */
[C---:B------:R-:W-:Y:S02]  /*abe0*/  ISETP.GT.AND P4, PT, R10.reuse, 0x38, P2 ;  /* 0x000000380a00780c */ /* 0x040fe40001784270 */
        /* <DEDUP_REMOVED lines=26> */
[C---:B------:R-:W-:Y:S01]  /*ad90*/  ISETP.LT.OR P4, PT, R0.reuse, 0x42, P4 ;  /* 0x000000420000780c */ /* 0x040fe20002781670 */
[----:B------:R-:W0:Y:S01]  /*ada0*/  SHFL.BFLY PT, R9, R2, 0x2, 0x1f ;  /* 0x0c401f0002097f89 */ /* 0x000e2200000e0000 */
[----:B------:R-:W-:-:S02]  /*adb0*/  ISETP.LT.OR P3, PT, R0, 0x12, P3 ;  /* 0x000000120000780c */ /* 0x000fc40001f61670 */
[----:B------:R-:W-:Y:S02]  /*adc0*/  FSEL R59, R59, -INF , !P4 ;  /* 0xff8000003b3b7808 */ /* 0x000fe40006000000 */
[C---:B------:R-:W-:Y:S02]  /*add0*/  ISETP.GT.AND P4, PT, R10.reuse, 0x48, P2 ;  /* 0x000000480a00780c */ /* 0x040fe40001784270 */
[----:B------:R-:W-:Y:S02]  /*ade0*/  FSEL R35, R35, -INF , !P3 ;  /* 0xff80000023237808 */ /* 0x000fe40005800000 */
[----:B------:R-:W-:Y:S02]  /*adf0*/  ISETP.GT.AND P3, PT, R10, 0x19, P2 ;  /* 0x000000190a00780c */ /* 0x000fe40001764270 */
[C---:B------:R-:W-:Y:S02]  /*ae00*/  ISETP.LT.OR P4, PT, R0.reuse, 0x49, P4 ;  /* 0x000000490000780c */ /* 0x040fe40002781670 */
[----:B------:R-:W-:-:S02]  /*ae10*/  ISETP.LT.OR P3, PT, R0, 0x1a, P3 ;  /* 0x0000001a0000780c */ /* 0x000fc40001f61670 */
[----:B------:R-:W-:Y:S02]  /*ae20*/  FSEL R62, R62, -INF , !P4 ;  /* 0xff8000003e3e7808 */ /* 0x000fe40006000000 */
[C---:B------:R-:W-:Y:S02]  /*ae30*/  ISETP.GT.AND P4, PT, R10.reuse, RZ, P2 ;  /* 0x000000ff0a00720c */ /* 0x040fe40001784270 */
[----:B------:R-:W-:Y:S02]  /*ae40*/  FSEL R39, R39, -INF , !P3 ;  /* 0xff80000027277808 */ /* 0x000fe40005800000 */
[----:B------:R-:W-:Y:S02]  /*ae50*/  ISETP.GT.AND P3, PT, R10, 0x21, P2 ;  /* 0x000000210a00780c */ /* 0x000fe40001764270 */
[----:B------:R-:W-:Y:S02]  /*ae60*/  ISETP.LT.OR P4, PT, R0, 0x1, P4 ;  /* 0x000000010000780c */ /* 0x000fe40002781670 */
[----:B0-----:R-:W-:-:S02]  /*ae70*/  FMNMX.FTZ R2, R2, R9, !PT ;  /* 0x0000000902027209 */ /* 0x001fc40007810000 */
[----:B------:R-:W-:Y:S02]  /*ae80*/  ISETP.LT.OR P3, PT, R0, 0x22, P3 ;  /* 0x000000220000780c */ /* 0x000fe40001f61670 */
[----:B------:R-:W-:Y:S01]  /*ae90*/  FSEL R26, R26, -INF , !P4 ;  /* 0xff8000001a1a7808 */ /* 0x000fe20006000000 */
[----:B------:R-:W0:Y:S01]  /*aea0*/  SHFL.BFLY PT, R9, R2, 0x1, 0x1f ;  /* 0x0c201f0002097f89 */ /* 0x000e2200000e0000 */
[----:B------:R-:W-:Y:S02]  /*aeb0*/  FSEL R43, R43, -INF , !P3 ;  /* 0xff8000002b2b7808 */ /* 0x000fe40005800000 */
[----:B------:R-:W-:Y:S02]  /*aec0*/  ISETP.GT.AND P3, PT, R10, 0x29, P2 ;  /* 0x000000290a00780c */ /* 0x000fe40001764270 */
[----:B------:R-:W-:Y:S02]  /*aed0*/  FMNMX.FTZ R12, R26, R7, !PT ;  /* 0x000000071a0c7209 */ /* 0x000fe40007810000 */
[----:B------:R-:W-:-:S02]  /*aee0*/  ISETP.LT.OR P3, PT, R0, 0x2a, P3 ;  /* 0x0000002a0000780c */ /* 0x000fc40001f61670 */
[----:B------:R-:W-:Y:S02]  /*aef0*/  FMNMX.FTZ R15, R27, R12, !PT ;  /* 0x0000000c1b0f7209 */ /* 0x000fe40007810000 */
[----:B------:R-:W-:Y:S02]  /*af00*/  FSEL R47, R47, -INF , !P3 ;  /* 0xff8000002f2f7808 */ /* 0x000fe40005800000 */
[----:B------:R-:W-:Y:S02]  /*af10*/  ISETP.GT.AND P3, PT, R10, 0x31, P2 ;  /* 0x000000310a00780c */ /* 0x000fe40001764270 */
[----:B------:R-:W-:Y:S02]  /*af20*/  FMNMX.FTZ R12, R30, R15, !PT ;  /* 0x0000000f1e0c7209 */ /* 0x000fe40007810000 */
[----:B------:R-:W-:Y:S02]  /*af30*/  ISETP.GT.AND P4, PT, R10, 0x49, P2 ;  /* 0x000000490a00780c */ /* 0x000fe40001784270 */
[----:B------:R-:W-:-:S02]  /*af40*/  ISETP.LT.OR P3, PT, R0, 0x32, P3 ;  /* 0x000000320000780c */ /* 0x000fc40001f61670 */
[----:B------:R-:W-:Y:S02]  /*af50*/  FMNMX.FTZ R15, R31, R12, !PT ;  /* 0x0000000c1f0f7209 */ /* 0x000fe40007810000 */
[----:B------:R-:W-:Y:S02]  /*af60*/  ISETP.LT.OR P4, PT, R0, 0x4a, P4 ;  /* 0x0000004a0000780c */ /* 0x000fe40002781670 */
[----:B------:R-:W-:Y:S02]  /*af70*/  FSEL R51, R51, -INF , !P3 ;  /* 0xff80000033337808 */ /* 0x000fe40005800000 */
[----:B------:R-:W-:Y:S02]  /*af80*/  FMNMX.FTZ R12, R34, R15, !PT ;  /* 0x0000000f220c7209 */ /* 0x000fe40007810000 */
[----:B------:R-:W-:Y:S02]  /*af90*/  ISETP.GT.AND P3, PT, R10, 0x39, P2 ;  /* 0x000000390a00780c */ /* 0x000fe40001764270 */
[----:B------:R-:W-:-:S02]  /*afa0*/  FSEL R63, R63, -INF , !P4 ;  /* 0xff8000003f3f7808 */ /* 0x000fc40006000000 */
[----:B------:R-:W-:Y:S02]  /*afb0*/  ISETP.GT.AND P4, PT, R10, 0x50, P2 ;  /* 0x000000500a00780c */ /* 0x000fe40001784270 */
[----:B0-----:R-:W-:Y:S02]  /*afc0*/  FMNMX.FTZ R2, R2, R9, !PT ;  /* 0x0000000902027209 */ /* 0x001fe40007810000 */
[----:B------:R-:W-:Y:S02]  /*afd0*/  FMNMX.FTZ R21, R35, R12, !PT ;  /* 0x0000000c23157209 */ /* 0x000fe40007810000 */
[----:B------:R-:W-:Y:S01]  /*afe0*/  ISETP.LT.OR P3, PT, R0, 0x3a, P3 ;  /* 0x0000003a0000780c */ /* 0x000fe20001f61670 */
[----:B------:R-:W-:Y:S01]  /*aff0*/  FMUL.FTZ R8, R2, UR10 ;  /* 0x0000000a02087c20 */ /* 0x000fe20008410000 */
[----:B------:R-:W-:Y:S02]  /*b000*/  ISETP.LT.OR P4, PT, R0, 0x51, P4 ;  /* 0x000000510000780c */ /* 0x000fe40002781670 */
[----:B------:R-:W-:-:S02]  /*b010*/  FMNMX.FTZ R12, R38, R21, !PT ;  /* 0x00000015260c7209 */ /* 0x000fc40007810000 */
[----:B------:R-:W-:Y:S02]  /*b020*/  FSEL R55, R55, -INF , !P3 ;  /* 0xff80000037377808 */ /* 0x000fe40005800000 */
[----:B------:R-:W-:Y:S02]  /*b030*/  FSETP.NEU.FTZ.AND P3, PT, R2, -INF , PT ;  /* 0xff8000000200780b */ /* 0x000fe40003f7d000 */
[----:B------:R-:W-:Y:S02]  /*b040*/  FSEL R66, R66, -INF , !P4 ;  /* 0xff80000042427808 */ /* 0x000fe40006000000 */
[----:B------:R-:W-:Y:S02]  /*b050*/  ISETP.GT.AND P4, PT, R10, 0x51, P2 ;  /* 0x000000510a00780c */ /* 0x000fe40001784270 */
[----:B------:R-:W-:Y:S02]  /*b060*/  FMNMX.FTZ R21, R39, R12, !PT ;  /* 0x0000000c27157209 */ /* 0x000fe40007810000 */
[----:B------:R-:W-:-:S02]  /*b070*/  FSEL R8, R8, RZ, P3 ;  /* 0x000000ff08087208 */ /* 0x000fc40001800000 */
[----:B------:R-:W-:Y:S02]  /*b080*/  ISETP.LT.OR P4, PT, R0, 0x52, P4 ;  /* 0x000000520000780c */ /* 0x000fe40002781670 */
[----:B------:R-:W-:Y:S01]  /*b090*/  FMNMX.FTZ R12, R42, R21, !PT ;  /* 0x000000152a0c7209 */ /* 0x000fe20007810000 */
[--C-:B------:R-:W-:Y:S01]  /*b0a0*/  FFMA.FTZ R9, R25, UR10, -R8.reuse ;  /* 0x0000000a19097c23 */ /* 0x100fe20008010808 */
[----:B------:R-:W-:Y:S01]  /*b0b0*/  FSEL R67, R67, -INF , !P4 ;  /* 0xff80000043437808 */ /* 0x000fe20006000000 */
[--C-:B------:R-:W-:Y:S01]  /*b0c0*/  FFMA.FTZ R148, R11, UR10, -R8.reuse ;  /* 0x0000000a0b947c23 */ /* 0x100fe20008010808 */
[----:B------:R-:W-:Y:S01]  /*b0d0*/  ISETP.GT.AND P4, PT, R10, 0x58, P2 ;  /* 0x000000580a00780c */ /* 0x000fe20001784270 */
[--C-:B------:R-:W-:Y:S01]  /*b0e0*/  FFMA.FTZ R11, R29, UR10, -R8.reuse ;  /* 0x0000000a1d0b7c23 */ /* 0x100fe20008010808 */
        /* <DEDUP_REMOVED lines=14> */
[----:B------:R-:W-:Y:S01]  /*b1d0*/  ISETP.LT.OR P4, PT, R0, 0x5a, P4 ;  /* 0x0000005a0000780c */ /* 0x000fe20002781670 */
[----:B------:R-:W-:Y:S01]  /*b1e0*/  MUFU.EX2 R9, R9 ;  /* 0x0000000900097308 */ /* 0x000fe20000000800 */
[----:B------:R-:W-:Y:S01]  /*b1f0*/  FMNMX.FTZ R29, R51, R12, !PT ;  /* 0x0000000c331d7209 */ /* 0x000fe20007810000 */
[--C-:B------:R-:W-:Y:S01]  /*b200*/  FFMA.FTZ R146, R36, UR10, -R8.reuse ;  /* 0x0000000a24927c23 */ /* 0x100fe20008010808 */
[----:B------:R-:W-:Y:S01]  /*b210*/  FSEL R71, R71, -INF , !P4 ;  /* 0xff80000047477808 */ /* 0x000fe20006000000 */
[--C-:B------:R-:W-:Y:S01]  /*b220*/  FFMA.FTZ R140, R40, UR10, -R8.reuse ;  /* 0x0000000a288c7c23 */ /* 0x100fe20008010808 */
[----:B------:R-:W-:Y:S01]  /*b230*/  ISETP.GT.AND P4, PT, R10, 0x60, P2 ;  /* 0x000000600a00780c */ /* 0x000fe20001784270 */
[--C-:B------:R-:W-:Y:S01]  /*b240*/  FFMA.FTZ R142, R44, UR10, -R8.reuse ;  /* 0x0000000a2c8e7c23 */ /* 0x100fe20008010808 */
[----:B------:R-:W-:Y:S01]  /*b250*/  FMNMX.FTZ R12, R54, R29, !PT ;  /* 0x0000001d360c7209 */ /* 0x000fe20007810000 */
[----:B------:R-:W-:Y:S01]  /*b260*/  MUFU.EX2 R150, R150 ;  /* 0x0000009600967308 */ /* 0x000fe20000000800 */
[----:B------:R-:W-:Y:S01]  /*b270*/  ISETP.LT.OR P4, PT, R0, 0x61, P4 ;  /* 0x000000610000780c */ /* 0x000fe20002781670 */
[--C-:B------:R-:W-:Y:S01]  /*b280*/  FFMA.FTZ R136, R48, UR10, -R8.reuse ;  /* 0x0000000a30887c23 */ /* 0x100fe20008010808 */
[----:B------:R-:W-:Y:S01]  /*b290*/  FMNMX.FTZ R29, R55, R12, !PT ;  /* 0x0000000c371d7209 */ /* 0x000fe20007810000 */
[--C-:B------:R-:W-:Y:S01]  /*b2a0*/  FFMA.FTZ R138, R52, UR10, -R8.reuse ;  /* 0x0000000a348a7c23 */ /* 0x100fe20008010808 */
[----:B------:R-:W-:Y:S01]  /*b2b0*/  FSEL R74, R74, -INF , !P4 ;  /* 0xff8000004a4a7808 */ /* 0x000fe20006000000 */
        /* <DEDUP_REMOVED lines=11> */
[----:B------:R-:W-:Y:S01]  /*b370*/  ISETP.GT.AND P4, PT, R10, 0x68, P2 ;  /* 0x000000680a00780c */ /* 0x000fe20001784270 */
[--C-:B------:R-:W-:Y:S01]  /*b380*/  FFMA.FTZ R128, R64, UR10, -R8.reuse ;  /* 0x0000000a40807c23 */ /* 0x100fe20008010808 */
[----:B------:R-:W-:Y:S01]  /*b390*/  FMNMX.FTZ R12, R62, R33, !PT ;  /* 0x000000213e0c7209 */ /* 0x000fe20007810000 */
[--C-:B------:R-:W-:Y:S01]  /*b3a0*/  FFMA.FTZ R130, R68, UR10, -R8.reuse ;  /* 0x0000000a44827c23 */ /* 0x100fe20008010808 */
[----:B------:R-:W-:Y:S01]  /*b3b0*/  ISETP.LT.OR P4, PT, R0, 0x69, P4 ;  /* 0x000000690000780c */ /* 0x000fe20002781670 */
[--C-:B------:R-:W-:Y:S01]  /*b3c0*/  FFMA.FTZ R124, R72, UR10, -R8.reuse ;  /* 0x0000000a487c7c23 */ /* 0x100fe20008010808 */
[----:B------:R-:W-:Y:S01]  /*b3d0*/  FMNMX.FTZ R33, R63, R12, !PT ;  /* 0x0000000c3f217209 */ /* 0x000fe20007810000 */
[----:B------:R-:W-:Y:S01]  /*b3e0*/  MUFU.EX2 R13, R13 ;  /* 0x0000000d000d7308 */ /* 0x000fe20000000800 */
[----:B------:R-:W-:Y:S01]  /*b3f0*/  FSEL R78, R78, -INF , !P4 ;  /* 0xff8000004e4e7808 */ /* 0x000fe20006000000 */
[--C-:B------:R-:W-:Y:S01]  /*b400*/  FFMA.FTZ R126, R76, UR10, -R8.reuse ;  /* 0x0000000a4c7e7c23 */ /* 0x100fe20008010808 */
[----:B------:R-:W-:Y:S01]  /*b410*/  FMNMX.FTZ R12, R66, R33, !PT ;  /* 0x00000021420c7209 */ /* 0x000fe20007810000 */
        /* <DEDUP_REMOVED lines=8> */
[----:B------:R-:W-:Y:S01]  /*b4a0*/  FFMA.FTZ R122, R84, UR10, -R8 ;  /* 0x0000000a547a7c23 */ /* 0x000fe20008010808 */
[----:B------:R-:W-:-:S02]  /*b4b0*/  FSEL R79, R79, -INF , !P4 ;  /* 0xff8000004f4f7808 */ /* 0x000fc40006000000 */
[----:B------:R-:W-:Y:S01]  /*b4c0*/  ISETP.GT.AND P4, PT, R10, 0x70, P2 ;  /* 0x000000700a00780c */ /* 0x000fe20001784270 */
[----:B------:R-:W-:Y:S01]  /*b4d0*/  MUFU.EX2 R15, R15 ;  /* 0x0000000f000f7308 */ /* 0x000fe20000000800 */
[----:B------:R-:W-:Y:S02]  /*b4e0*/  FMNMX.FTZ R37, R71, R12, !PT ;  /* 0x0000000c47257209 */ /* 0x000fe40007810000 */
[----:B------:R-:W-:Y:S02]  /*b4f0*/  ISETP.LT.OR P4, PT, R0, 0x71, P4 ;  /* 0x000000710000780c */ /* 0x000fe40002781670 */
[----:B------:R-:W-:Y:S01]  /*b500*/  FMNMX.FTZ R12, R74, R37, !PT ;  /* 0x000000254a0c7209 */ /* 0x000fe20007810000 */
[----:B------:R-:W-:Y:S01]  /*b510*/  FFMA.FTZ R37, R57, UR10, -R8 ;  /* 0x0000000a39257c23 */ /* 0x000fe20008010808 */
[----:B------:R-:W-:Y:S01]  /*b520*/  FSEL R82, R82, -INF , !P4 ;  /* 0xff80000052527808 */ /* 0x000fe20006000000 */
[----:B------:R-:W-:Y:S01]  /*b530*/  MUFU.EX2 R140, R140 ;  /* 0x0000008c008c7308 */ /* 0x000fe20000000800 */
[----:B------:R-:W-:-:S02]  /*b540*/  ISETP.GT.AND P4, PT, R10, 0x71, P2 ;  /* 0x000000710a00780c */ /* 0x000fc40001784270 */
[----:B------:R-:W-:Y:S02]  /*b550*/  FMNMX.FTZ R41, R75, R12, !PT ;  /* 0x0000000c4b297209 */ /* 0x000fe40007810000 */
[----:B------:R-:W-:Y:S02]  /*b560*/  ISETP.LT.OR P4, PT, R0, 0x72, P4 ;  /* 0x000000720000780c */ /* 0x000fe40002781670 */
[----:B------:R-:W-:Y:S01]  /*b570*/  FMNMX.FTZ R12, R78, R41, !PT ;  /* 0x000000294e0c7209 */ /* 0x000fe20007810000 */
[----:B------:R-:W-:Y:S01]  /*b580*/  MUFU.EX2 R21, R21 ;  /* 0x0000001500157308 */ /* 0x000fe20000000800 */
[----:B------:R-:W-:Y:S02]  /*b590*/  FSEL R83, R83, -INF , !P4 ;  /* 0xff80000053537808 */ /* 0x000fe40006000000 */
[----:B------:R-:W-:Y:S02]  /*b5a0*/  ISETP.GT.AND P4, PT, R10, 0x78, P2 ;  /* 0x000000780a00780c */ /* 0x000fe40001784270 */
[----:B------:R-:W-:-:S02]  /*b5b0*/  FMNMX.FTZ R41, R79, R12, !PT ;  /* 0x0000000c4f297209 */ /* 0x000fc40007810000 */
[----:B------:R-:W-:Y:S01]  /*b5c0*/  ISETP.GT.AND P2, PT, R10, 0x79, P2 ;  /* 0x000000790a00780c */ /* 0x000fe20001744270 */
[----:B------:R-:W-:Y:S01]  /*b5d0*/  MUFU.EX2 R142, R142 ;  /* 0x0000008e008e7308 */ /* 0x000fe20000000800 */
[----:B------:R-:W-:Y:S02]  /*b5e0*/  ISETP.LT.OR P4, PT, R0, 0x79, P4 ;  /* 0x000000790000780c */ /* 0x000fe40002781670 */
[----:B------:R-:W-:Y:S01]  /*b5f0*/  FMNMX.FTZ R10, R82, R41, !PT ;  /* 0x00000029520a7209 */ /* 0x000fe20007810000 */
[--C-:B------:R-:W-:Y:S01]  /*b600*/  FFMA.FTZ R41, R61, UR10, -R8.reuse ;  /* 0x0000000a3d297c23 */ /* 0x100fe20008010808 */
[----:B------:R-:W-:Y:S01]  /*b610*/  ISETP.LT.OR P2, PT, R0, 0x7a, P2 ;  /* 0x0000007a0000780c */ /* 0x000fe20001741670 */
[----:B------:R-:W-:Y:S01]  /*b620*/  FFMA.FTZ R61, R81, UR10, -R8 ;  /* 0x0000000a513d7c23 */ /* 0x000fe20008010808 */
[----:B------:R-:W-:Y:S01]  /*b630*/  FSEL R86, R86, -INF , !P4 ;  /* 0xff80000056567808 */ /* 0x000fe20006000000 */
[----:B------:R-:W-:Y:S01]  /*b640*/  MUFU.EX2 R25, R25 ;  /* 0x0000001900197308 */ /* 0x000fe20000000800 */
[----:B------:R-:W-:-:S02]  /*b650*/  FMNMX.FTZ R45, R83, R10, !PT ;  /* 0x0000000a532d7209 */ /* 0x000fc40007810000 */
[----:B------:R-:W-:Y:S02]  /*b660*/  FSEL R87, R87, -INF , !P2 ;  /* 0xff80000057577808 */ /* 0x000fe40005000000 */
[----:B------:R-:W-:Y:S01]  /*b670*/  FMNMX.FTZ R0, R86, R45, !PT ;  /* 0x0000002d56007209 */ /* 0x000fe20007810000 */
[----:B------:R-:W-:Y:S01]  /*b680*/  FFMA.FTZ R45, R65, UR10, -R8 ;  /* 0x0000000a412d7c23 */ /* 0x000fe20008010808 */
[----:B------:R-:W-:Y:S01]  /*b690*/  FSEL R69, R2, RZ, P3 ;  /* 0x000000ff02457208 */ /* 0x000fe20001800000 */
[----:B------:R-:W-:Y:S01]  /*b6a0*/  MUFU.EX2 R136, R136 ;  /* 0x0000008800887308 */ /* 0x000fe20000000800 */
[----:B------:R-:W-:-:S03]  /*b6b0*/  FMNMX.FTZ R0, R87, R0, !PT ;  /* 0x0000000057007209 */ /* 0x000fc60007810000 */
[----:B------:R-:W-:Y:S02]  /*b6c0*/  FADD.FTZ R6, -R69, R6 ;  /* 0x0000000645067221 */ /* 0x000fe40000010100 */
[----:B------:R-:W0:Y:S02]  /*b6d0*/  SHFL.BFLY PT, R57, R0, 0x2, 0x1f ;  /* 0x0c401f0000397f89 */ /* 0x000e2400000e0000 */
        /* <DEDUP_REMOVED lines=15> */
[----:B------:R-:W-:Y:S03]  /*b7d0*/  MUFU.EX2 R41, R41 ;  /* 0x0000002900297308 */ /* 0x000fe60000000800 */
[----:B------:R-:W-:-:S05]  /*b7e0*/  FSEL R28, R28, RZ, P2 ;  /* 0x000000ff1c1c7208 */ /* 0x000fca0001000000 */
[----:B------:R-:W0:Y:S01]  /*b7f0*/  MUFU.EX2 R65, R65 ;  /* 0x0000004100417308 */ /* 0x000e220000000800 */
[--C-:B------:R-:W-:Y:S01]  /*b800*/  FFMA.FTZ R6, R26, UR10, -R28.reuse ;  /* 0x0000000a1a067c23 */ /* 0x100fe2000801081c */
[--C-:B------:R-:W-:Y:S01]  /*b810*/  FFMA.FTZ R151, R30, UR10, -R28.reuse ;  /* 0x0000000a1e977c23 */ /* 0x100fe2000801081c */
[--C-:B------:R-:W-:Y:S01]  /*b820*/  FFMA.FTZ R149, R27, UR10, -R28.reuse ;  /* 0x0000000a1b957c23 */ /* 0x100fe2000801081c */
[--C-:B-1----:R-:W-:Y:S01]  /*b830*/  FFMA.FTZ R8, R31, UR10, -R28.reuse ;  /* 0x0000000a1f087c23 */ /* 0x102fe2000801081c */
        /* <DEDUP_REMOVED lines=10> */
[----:B------:R-:W-:Y:S01]  /*b8e0*/  FFMA.FTZ R24, R51, UR10, -R28 ;  /* 0x0000000a33187c23 */ /* 0x000fe2000801081c */
[----:B------:R-:W-:Y:S01]  /*b8f0*/  MUFU.EX2 R149, R149 ;  /* 0x0000009500957308 */ /* 0x000fe20000000800 */
[----:B0-----:R-:W-:Y:S01]  /*b900*/  FFMA.FTZ R26, R65, R5, R148 ;  /* 0x00000005411a7223 */ /* 0x001fe20000010094 */
[--C-:B------:R-:W-:Y:S01]  /*b910*/  FFMA.FTZ R139, R54, UR10, -R28.reuse ;  /* 0x0000000a368b7c23 */ /* 0x100fe2000801081c */
[--C-:B------:R-:W-:Y:S01]  /*b920*/  FFMA.FTZ R55, R55, UR10, -R28.reuse ;  /* 0x0000000a37377c23 */ /* 0x100fe2000801081c */
[----:B------:R-:W-:Y:S01]  /*b930*/  FFMA.FTZ R133, R58, UR10, -R28 ;  /* 0x0000000a3a857c23 */ /* 0x000fe2000801081c */
[C---:B------:R-:W-:Y:S01]  /*b940*/  FADD.FTZ R5, R9.reuse, R26 ;  /* 0x0000001a09057221 */ /* 0x040fe20000010000 */
[--C-:B------:R-:W-:Y:S01]  /*b950*/  FFMA.FTZ R135, R62, UR10, -R28.reuse ;  /* 0x0000000a3e877c23 */ /* 0x100fe2000801081c */
[----:B------:R-:W-:Y:S01]  /*b960*/  F2FP.BF16.F32.PACK_AB R148, R9, R148 ;  /* 0x000000940994723e */ /* 0x000fe200000010ff */
[----:B------:R-:W-:Y:S01]  /*b970*/  MUFU.EX2 R151, R151 ;  /* 0x0000009700977308 */ /* 0x000fe20000000800 */
[----:B------:R-:W-:Y:S01]  /*b980*/  FADD.FTZ R26, R150, R5 ;  /* 0x00000005961a7221 */ /* 0x000fe20000010000 */
[--C-:B------:R-:W-:Y:S01]  /*b990*/  FFMA.FTZ R129, R66, UR10, -R28.reuse ;  /* 0x0000000a42817c23 */ /* 0x100fe2000801081c */
[--C-:B------:R-:W-:Y:S01]  /*b9a0*/  FFMA.FTZ R131, R70, UR10, -R28.reuse ;  /* 0x0000000a46837c23 */ /* 0x100fe2000801081c */
[----:B------:R-:W-:Y:S01]  /*b9b0*/  FFMA.FTZ R125, R74, UR10, -R28 ;  /* 0x0000000a4a7d7c23 */ /* 0x000fe2000801081c */
[----:B------:R-:W-:Y:S01]  /*b9c0*/  FADD.FTZ R5, R11, R26 ;  /* 0x0000001a0b057221 */ /* 0x000fe20000010000 */
[----:B------:R-:W-:Y:S01]  /*b9d0*/  FSEL R26, R0, RZ, P2 ;  /* 0x000000ff001a7208 */ /* 0x000fe20001000000 */
[--C-:B------:R-:W-:Y:S01]  /*b9e0*/  FFMA.FTZ R75, R75, UR10, -R28.reuse ;  /* 0x0000000a4b4b7c23 */ /* 0x100fe2000801081c */
[----:B------:R-:W-:Y:S01]  /*b9f0*/  MUFU.EX2 R8, R8 ;  /* 0x0000000800087308 */ /* 0x000fe20000000800 */
[----:B------:R-:W-:Y:S01]  /*ba00*/  FADD.FTZ R30, R144, R5 ;  /* 0x00000005901e7221 */ /* 0x000fe20000010000 */
[--C-:B------:R-:W-:Y:S01]  /*ba10*/  FFMA.FTZ R78, R78, UR10, -R28.reuse ;  /* 0x0000000a4e4e7c23 */ /* 0x100fe2000801081c */
[----:B------:R-:W-:Y:S01]  /*ba20*/  FADD.FTZ R5, -R26, R7 ;  /* 0x000000071a057221 */ /* 0x000fe20000010100 */
[----:B------:R-:W-:Y:S01]  /*ba30*/  FFMA.FTZ R79, R79, UR10, -R28 ;  /* 0x0000000a4f4f7c23 */ /* 0x000fe2000801081c */
[----:B------:R-:W-:Y:S01]  /*ba40*/  FADD.FTZ R7, R13, R30 ;  /* 0x0000001e0d077221 */ /* 0x000fe20000010000 */
[--C-:B------:R-:W-:Y:S01]  /*ba50*/  FFMA.FTZ R82, R82, UR10, -R28.reuse ;  /* 0x0000000a52527c23 */ /* 0x100fe2000801081c */
[----:B------:R-:W-:Y:S01]  /*ba60*/  FMUL.FTZ R5, R5, UR10 ;  /* 0x0000000a05057c20 */ /* 0x000fe20008410000 */
[----:B------:R-:W-:Y:S01]  /*ba70*/  MUFU.EX2 R145, R145 ;  /* 0x0000009100917308 */ /* 0x000fe20000000800 */
[----:B------:R-:W-:Y:S01]  /*ba80*/  FADD.FTZ R30, R146, R7 ;  /* 0x00000007921e7221 */ /* 0x000fe20000010000 */
[--C-:B------:R-:W-:Y:S01]  /*ba90*/  FFMA.FTZ R83, R83, UR10, -R28.reuse ;  /* 0x0000000a53537c23 */ /* 0x100fe2000801081c */
[----:B------:R-:W-:Y:S01]  /*baa0*/  FFMA.FTZ R86, R86, UR10, -R28 ;  /* 0x0000000a56567c23 */ /* 0x000fe2000801081c */
[----:B------:R-:W-:-:S02]  /*bab0*/  IMAD.U32 R31, RZ, RZ, UR26 ;  /* 0x0000001aff1f7e24 */ /* 0x000fc4000f8e00ff */
[----:B------:R-:W-:Y:S01]  /*bac0*/  FADD.FTZ R27, R15, R30 ;  /* 0x0000001e0f1b7221 */ /* 0x000fe20000010000 */
[----:B------:R-:W-:Y:S01]  /*bad0*/  ISETP.GT.AND P2, PT, R3, UR43, PT ;  /* 0x0000002b03007c0c */ /* 0x000fe2000bf44270 */
[----:B------:R-:W-:Y:S01]  /*bae0*/  UMOV UR26, UR37 ;  /* 0x00000025001a7c82 */ /* 0x000fe20008000000 */
[----:B------:R0:W1:Y:S01]  /*baf0*/  MUFU.EX2 R7, R5 ;  /* 0x0000000500077308 */ /* 0x0000620000000800 */
[----:B------:R-:W-:Y:S01]  /*bb00*/  FADD.FTZ R30, R140, R27 ;  /* 0x0000001b8c1e7221 */ /* 0x000fe20000010000 */
[----:B------:R-:W-:Y:S01]  /*bb10*/  @!P1 LEA R31, R31, UR45, 0x3 ;  /* 0x0000002d1f1f9c11 */ /* 0x000fe2000f8e18ff */
[-C--:B------:R-:W-:Y:S01]  /*bb20*/  FMUL.FTZ R88, R88, R65.reuse ;  /* 0x0000004158587220 */ /* 0x080fe20000410000 */
[----:B------:R-:W-:Y:S01]  /*bb30*/  F2FP.BF16.F32.PACK_AB R150, R11, R150 ;  /* 0x000000960b96723e */ /* 0x000fe200000010ff */
[----:B------:R-:W-:Y:S01]  /*bb40*/  FADD.FTZ R27, R21, R30 ;  /* 0x0000001e151b7221 */ /* 0x000fe20000010000 */
[----:B------:R-:W-:Y:S01]  /*bb50*/  FFMA.FTZ R30, R59, UR10, -R28 ;  /* 0x0000000a3b1e7c23 */ /* 0x000fe2000801081c */
[----:B------:R-:W-:Y:S01]  /*bb60*/  @!P1 VIADD R31, R31, 0x16860 ;  /* 0x000168601f1f9836 */ /* 0x000fe20000000000 */
[----:B------:R-:W2:Y:S01]  /*bb70*/  MUFU.EX2 R10, R10 ;  /* 0x0000000a000a7308 */ /* 0x000ea20000000800 */
[----:B------:R-:W-:Y:S01]  /*bb80*/  FADD.FTZ R32, R142, R27 ;  /* 0x0000001b8e207221 */ /* 0x000fe20000010000 */
[----:B------:R-:W-:Y:S01]  /*bb90*/  F2FP.BF16.F32.PACK_AB R144, R13, R144 ;  /* 0x000000900d90723e */ /* 0x000fe200000010ff */
[-C--:B------:R-:W-:Y:S01]  /*bba0*/  FMUL.FTZ R89, R89, R65.reuse ;  /* 0x0000004159597220 */ /* 0x080fe20000410000 */
[----:B------:R-:W-:Y:S01]  /*bbb0*/  @!P1 PRMT R31, RZ, 0x654, R31 ;  /* 0x00000654ff1f9816 */ /* 0x000fe2000000001f */
[----:B0-----:R-:W-:Y:S01]  /*bbc0*/  FADD.FTZ R5, R25, R32 ;  /* 0x0000002019057221 */ /* 0x001fe20000010000 */
[----:B------:R-:W-:Y:S01]  /*bbd0*/  F2FP.BF16.F32.PACK_AB R146, R15, R146 ;  /* 0x000000920f92723e */ /* 0x000fe200000010ff */
[----:B------:R-:W-:Y:S01]  /*bbe0*/  FMUL.FTZ R92, R92, R65 ;  /* 0x000000415c5c7220 */ /* 0x000fe20000410000 */
[----:B------:R-:W0:Y:S01]  /*bbf0*/  MUFU.EX2 R147, R147 ;  /* 0x0000009300937308 */ /* 0x000e220000000800 */
[----:B-1----:R-:W-:Y:S01]  /*bc00*/  FFMA.FTZ R32, R7, R4, R6 ;  /* 0x0000000407207223 */ /* 0x002fe20000010006 */
[----:B------:R-:W-:Y:S01]  /*bc10*/  FADD.FTZ R36, R136, R5 ;  /* 0x0000000588247221 */ /* 0x000fe20000010000 */
[----:B------:R-:W-:Y:S01]  /*bc20*/  FFMA.FTZ R4, R63, UR10, -R28 ;  /* 0x0000000a3f047c23 */ /* 0x000fe2000801081c */
[----:B------:R1:W-:Y:S01]  /*bc30*/  @!P1 SYNCS.ARRIVE.TRANS64.RED.A1T0 RZ, [R31+URZ], RZ ;  /* 0x000000ff1fff99a7 */ /* 0x0003e2000810043f */
[----:B------:R-:W-:Y:S01]  /*bc40*/  FADD.FTZ R34, R149, R32 ;  /* 0x0000002095227221 */ /* 0x000fe20000010000 */
[----:B------:R-:W-:Y:S01]  /*bc50*/  FADD.FTZ R27, R29, R36 ;  /* 0x000000241d1b7221 */ /* 0x000fe20000010000 */
[----:B------:R-:W-:Y:S01]  /*bc60*/  FFMA.FTZ R32, R67, UR10, -R28 ;  /* 0x0000000a43207c23 */ /* 0x000fe2000801081c */
[----:B------:R-:W3:Y:S01]  /*bc70*/  MUFU.EX2 R12, R12 ;  /* 0x0000000c000c7308 */ /* 0x000ee20000000800 */
[----:B------:R-:W-:Y:S01]  /*bc80*/  FADD.FTZ R5, R151, R34 ;  /* 0x0000002297057221 */ /* 0x000fe20000010000 */
[----:B------:R-:W-:Y:S01]  /*bc90*/  FADD.FTZ R34, R138, R27 ;  /* 0x0000001b8a227221 */ /* 0x000fe20000010000 */
[----:B------:R-:W-:Y:S01]  /*bca0*/  F2FP.BF16.F32.PACK_AB R149, R149, R6 ;  /* 0x000000069595723e */ /* 0x000fe200000010ff */
[-C--:B------:R-:W-:Y:S01]  /*bcb0*/  FMUL.FTZ R90, R90, R7.reuse ;  /* 0x000000075a5a7220 */ /* 0x080fe20000410000 */
[----:B------:R-:W-:Y:S01]  /*bcc0*/  FADD.FTZ R36, R8, R5 ;  /* 0x0000000508247221 */ /* 0x000fe20000010000 */
[----:B------:R-:W-:Y:S01]  /*bcd0*/  FADD.FTZ R27, R33, R34 ;  /* 0x00000022211b7221 */ /* 0x000fe20000010000 */
[----:B------:R-:W-:Y:S01]  /*bce0*/  FFMA.FTZ R34, R71, UR10, -R28 ;  /* 0x0000000a47227c23 */ /* 0x000fe2000801081c */
[----:B------:R-:W4:Y:S01]  /*bcf0*/  MUFU.EX2 R141, R141 ;  /* 0x0000008d008d7308 */ /* 0x000f220000000800 */
[----:B------:R-:W-:Y:S01]  /*bd00*/  FADD.FTZ R5, R145, R36 ;  /* 0x0000002491057221 */ /* 0x000fe20000010000 */
[----:B------:R-:W-:Y:S01]  /*bd10*/  FADD.FTZ R38, R132, R27 ;  /* 0x0000001b84267221 */ /* 0x000fe20000010000 */
[----:B------:R-:W-:Y:S01]  /*bd20*/  FFMA.FTZ R28, R87, UR10, -R28 ;  /* 0x0000000a571c7c23 */ /* 0x000fe2000801081c */
[-C--:B------:R-:W-:Y:S01]  /*bd30*/  FMUL.FTZ R91, R91, R7.reuse ;  /* 0x000000075b5b7220 */ /* 0x080fe20000410000 */
[----:B--2---:R-:W-:Y:S01]  /*bd40*/  FADD.FTZ R36, R10, R5 ;  /* 0x000000050a247221 */ /* 0x004fe20000010000 */
[----:B------:R-:W-:Y:S01]  /*bd50*/  FADD.FTZ R27, R37, R38 ;  /* 0x00000026251b7221 */ /* 0x000fe20000010000 */
[-C--:B------:R-:W-:Y:S01]  /*bd60*/  FMUL.FTZ R94, R94, R7.reuse ;  /* 0x000000075e5e7220 */ /* 0x080fe20000410000 */
[----:B------:R-:W2:Y:S01]  /*bd70*/  MUFU.EX2 R14, R14 ;  /* 0x0000000e000e7308 */ /* 0x000ea20000000800 */
[----:B0-----:R-:W-:Y:S01]  /*bd80*/  FADD.FTZ R5, R147, R36 ;  /* 0x0000002493057221 */ /* 0x001fe20000010000 */
[----:B------:R-:W-:Y:S01]  /*bd90*/  FADD.FTZ R38, R134, R27 ;  /* 0x0000001b86267221 */ /* 0x000fe20000010000 */
[-C--:B------:R-:W-:Y:S01]  /*bda0*/  FMUL.FTZ R95, R95, R7.reuse ;  /* 0x000000075f5f7220 */ /* 0x080fe20000410000 */
[-C--:B------:R-:W-:Y:S01]  /*bdb0*/  FMUL.FTZ R98, R98, R7.reuse ;  /* 0x0000000762627220 */ /* 0x080fe20000410000 */
[----:B---3--:R-:W-:Y:S01]  /*bdc0*/  FADD.FTZ R36, R12, R5 ;  /* 0x000000050c247221 */ /* 0x008fe20000010000 */
[----:B------:R-:W-:Y:S01]  /*bdd0*/  FADD.FTZ R27, R41, R38 ;  /* 0x00000026291b7221 */ /* 0x000fe20000010000 */
[-C--:B------:R-:W-:Y:S01]  /*bde0*/  FMUL.FTZ R99, R99, R7.reuse ;  /* 0x0000000763637220 */ /* 0x080fe20000410000 */
[----:B------:R-:W0:Y:S01]  /*bdf0*/  MUFU.EX2 R128, R128 ;  /* 0x0000008000807308 */ /* 0x000e220000000800 */
[----:B----4-:R-:W-:Y:S01]  /*be00*/  FADD.FTZ R5, R141, R36 ;  /* 0x000000248d057221 */ /* 0x010fe20000010000 */
[-C--:B------:R-:W-:Y:S01]  /*be10*/  FMUL.FTZ R102, R102, R7.reuse ;  /* 0x0000000766667220 */ /* 0x080fe20000410000 */
[-C--:B------:R-:W-:Y:S01]  /*be20*/  FMUL.FTZ R103, R103, R7.reuse ;  /* 0x0000000767677220 */ /* 0x080fe20000410000 */
[-C--:B------:R-:W-:Y:S01]  /*be30*/  FMUL.FTZ R106, R106, R7.reuse ;  /* 0x000000076a6a7220 */ /* 0x080fe20000410000 */
[-C--:B------:R-:W-:Y:S01]  /*be40*/  FMUL.FTZ R107, R107, R7.reuse ;  /* 0x000000076b6b7220 */ /* 0x080fe20000410000 */
[-C--:B------:R-:W-:Y:S01]  /*be50*/  FMUL.FTZ R110, R110, R7.reuse ;  /* 0x000000076e6e7220 */ /* 0x080fe20000410000 */
[-C--:B------:R-:W-:Y:S01]  /*be60*/  FMUL.FTZ R111, R111, R7.reuse ;  /* 0x000000076f6f7220 */ /* 0x080fe20000410000 */
[----:B------:R-:W3:Y:S01]  /*be70*/  MUFU.EX2 R143, R143 ;  /* 0x0000008f008f7308 */ /* 0x000ee20000000800 */
[----:B--2---:R-:W-:Y:S01]  /*be80*/  FADD.FTZ R36, R14, R5 ;  /* 0x000000050e247221 */ /* 0x004fe20000010000 */
[-C--:B------:R-:W-:Y:S01]  /*be90*/  FMUL.FTZ R114, R114, R7.reuse ;  /* 0x0000000772727220 */ /* 0x080fe20000410000 */
[-C--:B------:R-:W-:Y:S01]  /*bea0*/  FMUL.FTZ R115, R115, R7.reuse ;  /* 0x0000000773737220 */ /* 0x080fe20000410000 */
[-C--:B------:R-:W-:Y:S01]  /*beb0*/  FMUL.FTZ R118, R118, R7.reuse ;  /* 0x0000000776767220 */ /* 0x080fe20000410000 */
[----:B------:R-:W-:Y:S01]  /*bec0*/  FMUL.FTZ R119, R119, R7 ;  /* 0x0000000777777220 */ /* 0x000fe20000410000 */
[----:B------:R-:W-:Y:S01]  /*bed0*/  F2FP.BF16.F32.PACK_AB R140, R21, R140 ;  /* 0x0000008c158c723e */ /* 0x000fe200000010ff */
[-C--:B------:R-:W-:Y:S01]  /*bee0*/  FMUL.FTZ R93, R93, R65.reuse ;  /* 0x000000415d5d7220 */ /* 0x080fe20000410000 */
[----:B------:R-:W2:Y:S01]  /*bef0*/  MUFU.EX2 R45, R45 ;  /* 0x0000002d002d7308 */ /* 0x000ea20000000800 */
        /* <DEDUP_REMOVED lines=8> */
[----:B---3--:R-:W-:Y:S01]  /*bf80*/  FADD.FTZ R5, R143, R36 ;  /* 0x000000248f057221 */ /* 0x008fe20000010000 */
[----:B------:R-:W-:Y:S01]  /*bf90*/  F2FP.BF16.F32.PACK_AB R132, R37, R132 ;  /* 0x000000842584723e */ /* 0x000fe200000010ff */
[-C--:B------:R-:W-:Y:S01]  /*bfa0*/  FMUL.FTZ R101, R101, R65.reuse ;  /* 0x0000004165657220 */ /* 0x080fe20000410000 */
[----:B------:R-:W-:Y:S01]  /*bfb0*/  F2FP.BF16.F32.PACK_AB R134, R41, R134 ;  /* 0x000000862986723e */ /* 0x000fe200000010ff */
[-C--:B------:R-:W-:Y:S01]  /*bfc0*/  FMUL.FTZ R104, R104, R65.reuse ;  /* 0x0000004168687220 */ /* 0x080fe20000410000 */
[-C--:B------:R-:W-:Y:S01]  /*bfd0*/  FMUL.FTZ R105, R105, R65.reuse ;  /* 0x0000004169697220 */ /* 0x080fe20000410000 */
[-C--:B------:R-:W-:Y:S01]  /*bfe0*/  FMUL.FTZ R108, R108, R65.reuse ;  /* 0x000000416c6c7220 */ /* 0x080fe20000410000 */
[----:B------:R-:W3:Y:S01]  /*bff0*/  MUFU.EX2 R130, R130 ;  /* 0x0000008200827308 */ /* 0x000ee20000000800 */
[C---:B--2---:R-:W-:Y:S01]  /*c000*/  FADD.FTZ R27, R45.reuse, R38 ;  /* 0x000000262d1b7221 */ /* 0x044fe20000010000 */
[----:B------:R-:W-:Y:S01]  /*c010*/  F2FP.BF16.F32.PACK_AB R128, R45, R128 ;  /* 0x000000802d80723e */ /* 0x000fe200000010ff */
[-C--:B------:R-:W-:Y:S01]  /*c020*/  FMUL.FTZ R109, R109, R65.reuse ;  /* 0x000000416d6d7220 */ /* 0x080fe20000410000 */
[-C--:B------:R-:W-:Y:S01]  /*c030*/  FMUL.FTZ R112, R112, R65.reuse ;  /* 0x0000004170707220 */ /* 0x080fe20000410000 */
[-C--:B------:R-:W-:Y:S01]  /*c040*/  FMUL.FTZ R113, R113, R65.reuse ;  /* 0x0000004171717220 */ /* 0x080fe20000410000 */
[-C--:B------:R-:W-:Y:S01]  /*c050*/  FMUL.FTZ R116, R116, R65.reuse ;  /* 0x0000004174747220 */ /* 0x080fe20000410000 */
[----:B------:R-:W-:Y:S01]  /*c060*/  FMUL.FTZ R117, R117, R65 ;  /* 0x0000004175757220 */ /* 0x000fe20000410000 */
[----:B------:R-:W2:Y:S01]  /*c070*/  MUFU.EX2 R137, R137 ;  /* 0x0000008900897308 */ /* 0x000ea20000000800 */
[----:B0-----:R-:W-:Y:S01]  /*c080*/  FADD.FTZ R36, R20, R5 ;  /* 0x0000000514247221 */ /* 0x001fe20000010000 */
[----:B------:R-:W-:Y:S01]  /*c090*/  F2FP.BF16.F32.PACK_AB R151, R8, R151 ;  /* 0x000000970897723e */ /* 0x000fe200000010ff */
[----:B------:R-:W-:Y:S01]  /*c0a0*/  VIADD R3, R3, 0xffffffff ;  /* 0xffffffff03037836 */ /* 0x000fe20000000000 */
[----:B------:R-:W-:Y:S01]  /*c0b0*/  F2FP.BF16.F32.PACK_AB R145, R10, R145 ;  /* 0x000000910a91723e */ /* 0x000fe200000010ff */
[----:B------:R-:W-:Y:S01]  /*c0c0*/  IMAD.MOV.U32 R6, RZ, RZ, R2 ;  /* 0x000000ffff067224 */ /* 0x000fe200078e0002 */
[----:B------:R-:W-:Y:S01]  /*c0d0*/  F2FP.BF16.F32.PACK_AB R147, R12, R147 ;  /* 0x000000930c93723e */ /* 0x000fe200000010ff */
[----:B------:R-:W-:Y:S01]  /*c0e0*/  IMAD.MOV.U32 R7, RZ, RZ, R0 ;  /* 0x000000ffff077224 */ /* 0x000fe200078e0000 */
[----:B------:R-:W0:Y:S01]  /*c0f0*/  MUFU.EX2 R49, R49 ;  /* 0x0000003100317308 */ /* 0x000e220000000800 */
[----:B---3--:R-:W-:Y:S01]  /*c100*/  FADD.FTZ R38, R130, R27 ;  /* 0x0000001b82267221 */ /* 0x008fe20000010000 */
[----:B------:R-:W-:-:S02]  /*c110*/  F2FP.BF16.F32.PACK_AB R141, R14, R141 ;  /* 0x0000008d0e8d723e */ /* 0x000fc400000010ff */
[----:B------:R-:W-:-:S04]  /*c120*/  F2FP.BF16.F32.PACK_AB R143, R20, R143 ;  /* 0x0000008f148f723e */ /* 0x000fc800000010ff */
[----:B------:R-:W3:Y:S01]  /*c130*/  MUFU.EX2 R24, R24 ;  /* 0x0000001800187308 */ /* 0x000ee20000000800 */
[----:B--2---:R-:W-:-:S07]  /*c140*/  FADD.FTZ R5, R137, R36 ;  /* 0x0000002489057221 */ /* 0x004fce0000010000 */
[----:B------:R-:W2:Y:S01]  /*c150*/  MUFU.EX2 R124, R124 ;  /* 0x0000007c007c7308 */ /* 0x000ea20000000800 */
[C---:B0-----:R-:W-:Y:S01]  /*c160*/  FADD.FTZ R9, R49.reuse, R38 ;  /* 0x0000002631097221 */ /* 0x041fe20000010000 */
[----:B------:R-:W-:-:S06]  /*c170*/  F2FP.BF16.F32.PACK_AB R130, R49, R130 ;  /* 0x000000823182723e */ /* 0x000fcc00000010ff */
[----:B------:R-:W0:Y:S01]  /*c180*/  MUFU.EX2 R139, R139 ;  /* 0x0000008b008b7308 */ /* 0x000e220000000800 */
[C---:B---3--:R-:W-:Y:S01]  /*c190*/  FADD.FTZ R36, R24.reuse, R5 ;  /* 0x0000000518247221 */ /* 0x048fe20000010000 */
[----:B------:R-:W-:-:S06]  /*c1a0*/  F2FP.BF16.F32.PACK_AB R137, R24, R137 ;  /* 0x000000891889723e */ /* 0x000fcc00000010ff */
[----:B------:R-:W3:Y:S01]  /*c1b0*/  MUFU.EX2 R53, R53 ;  /* 0x0000003500357308 */ /* 0x000ee20000000800 */
[----:B--2---:R-:W-:-:S07]  /*c1c0*/  FADD.FTZ R38, R124, R9 ;  /* 0x000000097c267221 */ /* 0x004fce0000010000 */
[----:B------:R-:W2:Y:S01]  /*c1d0*/  MUFU.EX2 R26, R55 ;  /* 0x00000037001a7308 */ /* 0x000ea20000000800 */
[----:B0-----:R-:W-:-:S07]  /*c1e0*/  FADD.FTZ R5, R139, R36 ;  /* 0x000000248b057221 */ /* 0x001fce0000010000 */
[----:B------:R-:W0:Y:S01]  /*c1f0*/  MUFU.EX2 R126, R126 ;  /* 0x0000007e007e7308 */ /* 0x000e220000000800 */
[C---:B---3--:R-:W-:Y:S01]  /*c200*/  FADD.FTZ R9, R53.reuse, R38 ;  /* 0x0000002635097221 */ /* 0x048fe20000010000 */
[----:B------:R-:W-:-:S06]  /*c210*/  F2FP.BF16.F32.PACK_AB R124, R53, R124 ;  /* 0x0000007c357c723e */ /* 0x000fcc00000010ff */
[----:B------:R-:W3:Y:S01]  /*c220*/  MUFU.EX2 R133, R133 ;  /* 0x0000008500857308 */ /* 0x000ee20000000800 */
[C---:B--2---:R-:W-:Y:S01]  /*c230*/  FADD.FTZ R36, R26.reuse, R5 ;  /* 0x000000051a247221 */ /* 0x044fe20000010000 */
[----:B------:R-:W-:-:S06]  /*c240*/  F2FP.BF16.F32.PACK_AB R139, R26, R139 ;  /* 0x0000008b1a8b723e */ /* 0x000fcc00000010ff */
[----:B------:R-:W2:Y:S01]  /*c250*/  MUFU.EX2 R57, R57 ;  /* 0x0000003900397308 */ /* 0x000ea20000000800 */
[----:B0-----:R-:W-:-:S07]  /*c260*/  FADD.FTZ R38, R126, R9 ;  /* 0x000000097e267221 */ /* 0x001fce0000010000 */
[----:B------:R-:W0:Y:S01]  /*c270*/  MUFU.EX2 R30, R30 ;  /* 0x0000001e001e7308 */ /* 0x000e220000000800 */
[----:B---3--:R-:W-:-:S07]  /*c280*/  FADD.FTZ R5, R133, R36 ;  /* 0x0000002485057221 */ /* 0x008fce0000010000 */
[----:B------:R-:W3:Y:S01]  /*c290*/  MUFU.EX2 R120, R120 ;  /* 0x0000007800787308 */ /* 0x000ee20000000800 */
[C---:B--2---:R-:W-:Y:S01]  /*c2a0*/  FADD.FTZ R9, R57.reuse, R38 ;  /* 0x0000002639097221 */ /* 0x044fe20000010000 */
[----:B------:R-:W-:-:S06]  /*c2b0*/  F2FP.BF16.F32.PACK_AB R126, R57, R126 ;  /* 0x0000007e397e723e */ /* 0x000fcc00000010ff */
[----:B------:R-:W2:Y:S01]  /*c2c0*/  MUFU.EX2 R135, R135 ;  /* 0x0000008700877308 */ /* 0x000ea20000000800 */
[C---:B0-----:R-:W-:Y:S01]  /*c2d0*/  FADD.FTZ R36, R30.reuse, R5 ;  /* 0x000000051e247221 */ /* 0x041fe20000010000 */
[----:B------:R-:W-:-:S06]  /*c2e0*/  F2FP.BF16.F32.PACK_AB R133, R30, R133 ;  /* 0x000000851e85723e */ /* 0x000fcc00000010ff */
[----:B------:R-:W0:Y:S01]  /*c2f0*/  MUFU.EX2 R61, R61 ;  /* 0x0000003d003d7308 */ /* 0x000e220000000800 */
[----:B---3--:R-:W-:-:S07]  /*c300*/  FADD.FTZ R38, R120, R9 ;  /* 0x0000000978267221 */ /* 0x008fce0000010000 */
        /* <DEDUP_REMOVED lines=9> */
[----:B--2---:R-:W-:Y:S01]  /*c3a0*/  FADD.FTZ R38, R122, R9 ;  /* 0x000000097a267221 */ /* 0x004fe20000010000 */
[----:B------:R-:W-:-:S03]  /*c3b0*/  F2FP.BF16.F32.PACK_AB R122, R69, R122 ;  /* 0x0000007a457a723e */ /* 0x000fc600000010ff */
[----:B------:R-:W-:-:S03]  /*c3c0*/  FADD.FTZ R5, R69, R38 ;  /* 0x0000002645057221 */ /* 0x000fc60000010000 */
[----:B------:R-:W2:Y:S01]  /*c3d0*/  MUFU.EX2 R131, R131 ;  /* 0x0000008300837308 */ /* 0x000ea20000000800 */
[----:B0-----:R-:W-:-:S07]  /*c3e0*/  FADD.FTZ R9, R129, R36 ;  /* 0x0000002481097221 */ /* 0x001fce0000010000 */
[----:B------:R-:W0:Y:S01]  /*c3f0*/  MUFU.EX2 R34, R34 ;  /* 0x0000002200227308 */ /* 0x000e220000000800 */
[C---:B---3--:R-:W-:Y:S01]  /*c400*/  FADD.FTZ R36, R32.reuse, R9 ;  /* 0x0000000920247221 */ /* 0x048fe20000010000 */
[----:B------:R-:W-:-:S06]  /*c410*/  F2FP.BF16.F32.PACK_AB R129, R32, R129 ;  /* 0x000000812081723e */ /* 0x000fcc00000010ff */
[----:B------:R-:W3:Y:S01]  /*c420*/  MUFU.EX2 R125, R125 ;  /* 0x0000007d007d7308 */ /* 0x000ee20000000800 */
[----:B--2---:R-:W-:-:S07]  /*c430*/  FADD.FTZ R9, R131, R36 ;  /* 0x0000002483097221 */ /* 0x004fce0000010000 */
[----:B------:R-:W2:Y:S01]  /*c440*/  MUFU.EX2 R75, R75 ;  /* 0x0000004b004b7308 */ /* 0x000ea20000000800 */
[C---:B0-----:R-:W-:Y:S01]  /*c450*/  FADD.FTZ R36, R34.reuse, R9 ;  /* 0x0000000922247221 */ /* 0x041fe20000010000 */
[----:B------:R-:W-:-:S06]  /*c460*/  F2FP.BF16.F32.PACK_AB R131, R34, R131 ;  /* 0x000000832283723e */ /* 0x000fcc00000010ff */
[----:B------:R-:W0:Y:S01]  /*c470*/  MUFU.EX2 R127, R78 ;  /* 0x0000004e007f7308 */ /* 0x000e220000000800 */
[----:B---3--:R-:W-:-:S07]  /*c480*/  FADD.FTZ R36, R125, R36 ;  /* 0x000000247d247221 */ /* 0x008fce0000010000 */
[----:B------:R-:W3:Y:S01]  /*c490*/  MUFU.EX2 R79, R79 ;  /* 0x0000004f004f7308 */ /* 0x000ee20000000800 */
[C---:B--2---:R-:W-:Y:S01]  /*c4a0*/  FADD.FTZ R36, R75.reuse, R36 ;  /* 0x000000244b247221 */ /* 0x044fe20000010000 */
[----:B------:R-:W-:-:S06]  /*c4b0*/  F2FP.BF16.F32.PACK_AB R125, R75, R125 ;  /* 0x0000007d4b7d723e */ /* 0x000fcc00000010ff */
        /* <DEDUP_REMOVED lines=9> */
[----:B------:R-:W-:-:S03]  /*c550*/  F2FP.BF16.F32.PACK_AB R121, R83, R121 ;  /* 0x000000795379723e */ /* 0x000fc600000010ff */
[----:B---3--:R-:W-:-:S04]  /*c560*/  FADD.FTZ R36, R123, R36 ;  /* 0x000000247b247221 */ /* 0x008fc80000010000 */
[C---:B--2---:R-:W-:Y:S01]  /*c570*/  FADD.FTZ R4, R28.reuse, R36 ;  /* 0x000000241c047221 */ /* 0x044fe20000010000 */
[----:B------:R-:W-:Y:S01]  /*c580*/  F2FP.BF16.F32.PACK_AB R123, R28, R123 ;  /* 0x0000007b1c7b723e */ /* 0x000fe200000010ff */
[----:B-1----:R-:W-:Y:S06]  /*c590*/  @P2 BRA `(.L_x_857) ;  /* 0xffffffd000b82947 */ /* 0x002fec000383ffff */
.L_x_840:
[----:B------:R-:W-:Y:S06]  /*c5a0*/  BAR.ARV 0x8, 0x200 ;  /* 0x0208000000007b1d */ /* 0x000fec0000002000 */
[----:B------:R-:W-:Y:S05]  /*c5b0*/  @!P0 BRA `(.L_x_858) ;  /* 0x0000000000048947 */ /* 0x000fea0003800000 */
[----:B------:R-:W-:Y:S01]  /*c5c0*/  BPT.TRAP 0x1 ;  /* 0x000000040000795c */ /* 0x000fe20000300000 */
.L_x_858:
[----:B------:R-:W-:Y:S01]  /*c5d0*/  ULEA UR5, UR37, UR45, 0x3 ;  /* 0x0000002d25057291 */ /* 0x000fe2000f8e183f */
[----:B------:R-:W-:-:S05]  /*c5e0*/  IMAD.U32 R3, RZ, RZ, UR36 ;  /* 0x00000024ff037e24 */ /* 0x000fca000f8e00ff */
[----:B------:R-:W-:-:S04]  /*c5f0*/  SHF.L.U32 R3, R3, 0x1f, RZ ;  /* 0x0000001f03037819 */ /* 0x000fc800000006ff */
[----:B------:R0:W1:Y:S01]  /*c600*/  SYNCS.PHASECHK.TRANS64.TRYWAIT P2, [UR5+0x16850], R3 ;  /* 0x01685003ff0075a7 */ /* 0x0000620008040145 */
[----:B------:R-:W-:Y:S05]  /*c610*/  @!P0 BRA `(.L_x_859) ;  /* 0x0000000000048947 */ /* 0x000fea0003800000 */
[----:B------:R-:W-:Y:S01]  /*c620*/  BPT.TRAP 0x1 ;  /* 0x000000040000795c */ /* 0x000fe20000300000 */
.L_x_859:
[----:B-1----:R-:W-:Y:S05]  /*c630*/  @P2 BRA `(.L_x_860) ;  /* 0x0000000000082947 */ /* 0x002fea0003800000 */
[----:B------:R-:W1:Y:S02]  /*c640*/  SYNCS.PHASECHK.TRANS64.TRYWAIT P0, [UR5+0x16850], R3 ;  /* 0x01685003ff0075a7 */ /* 0x000e640008000145 */
[----:B-1----:R-:W-:Y:S05]  /*c650*/  @!P0 BRA `(.L_x_861) ;  /* 0x0000005c00d88947 */ /* 0x002fea0003800000 */
.L_x_860:
[----:B------:R-:W-:Y:S01]  /*c660*/  UIADD3 UR45, UR45, 0x400, URZ ;  /* 0x000004002d2d7890 */ /* 0x000fe2000fffe03f */
[----:B------:R-:W-:Y:S01]  /*c670*/  WARPGROUP.ARRIVE ;  /* 0x00000000000079c5 */ /* 0x000fe20000000000 */
[----:B------:R-:W-:Y:S01]  /*c680*/  UMOV UR7, 0x40000040 ;  /* 0x4000004000077882 */ /* 0x000fe20000000000 */
[----:B-1----:R-:W1:Y:S01]  /*c690*/  SHFL.BFLY PT, R6, R5, 0x2, 0x1f ;  /* 0x0c401f0005067f89 */ /* 0x002e6200000e0000 */
[----:B------:R-:W-:Y:S01]  /*c6a0*/  USHF.R.U32.HI UR45, URZ, 0x4, UR45 ;  /* 0x000000043f2d7899 */ /* 0x000fe2000801162d */
[----:B------:R-:W-:Y:S01]  /*c6b0*/  CS2R R34, SRZ ;  /* 0x0000000000227805 */ /* 0x000fe2000001ff00 */
[----:B------:R-:W-:Y:S01]  /*c6c0*/  IMAD.U32 R10, RZ, RZ, UR10 ;  /* 0x0000000aff0a7e24 */ /* 0x000fe2000f8e00ff */
[----:B0-----:R-:W0:Y:S01]  /*c6d0*/  SHFL.BFLY PT, R3, R4, 0x2, 0x1f ;  /* 0x0c401f0004037f89 */ /* 0x001e2200000e0000 */
[----:B------:R-:W-:Y:S01]  /*c6e0*/  ULOP3.LUT UR4, UR45, 0x3fff, URZ, 0xc0, !UPT ;  /* 0x00003fff2d047892 */ /* 0x000fe2000f8ec03f */
[----:B------:R-:W-:Y:S01]  /*c6f0*/  IMAD.MOV.U32 R25, RZ, RZ, -0x800000 ;  /* 0xff800000ff197424 */ /* 0x000fe200078e00ff */
[----:B------:R-:W-:Y:S01]  /*c700*/  UIADD3 UR46, UR46, 0x1, URZ ;  /* 0x000000012e2e7890 */ /* 0x000fe2000fffe03f */
[----:B------:R-:W-:Y:S01]  /*c710*/  IMAD.MOV.U32 R24, RZ, RZ, -0x800000 ;  /* 0xff800000ff187424 */ /* 0x000fe200078e00ff */
[----:B------:R-:W-:-:S02]  /*c720*/  ULEA UR4, UR37, UR4, 0xa ;  /* 0x0000000425047291 */ /* 0x000fc4000f8e503f */
[----:B------:R-:W-:-:S04]  /*c730*/  UIADD3 UR37, UR37, 0x1, URZ ;  /* 0x0000000125257890 */ /* 0x000fc8000fffe03f */
[----:B------:R-:W-:Y:S01]  /*c740*/  UISETP.NE.AND UP0, UPT, UR37, 0x2, UPT ;  /* 0x000000022500788c */ /* 0x000fe2000bf05270 */
[----:B------:R-:W-:Y:S02]  /*c750*/  UMOV UR6, UR4 ;  /* 0x0000000400067c82 */ /* 0x000fe40008000000 */
[----:B------:R-:W-:Y:S01]  /*c760*/  HGMMA.64x64x16.F32.BF16 R88, R148, gdesc[UR4].tnspB, R88, gsb0 ;  /* 0x40e0000494587df0 */ /* 0x000fe20008001858 */
[----:B------:R-:W-:Y:S01]  /*c770*/  UIADD3 UR6, UR4, 0x80, URZ ;  /* 0x0000008004067890 */ /* 0x000fe2000fffe03f */
[----:B------:R-:W-:Y:S01]  /*c780*/  UMOV UR7, 0x40000040 ;  /* 0x4000004000077882 */ /* 0x000fe20000000000 */
[----:B------:R-:W-:Y:S01]  /*c790*/  USEL UR37, UR37, URZ, UP0 ;  /* 0x0000003f25257287 */ /* 0x000fe20008000000 */
[----:B-1----:R-:W-:Y:S01]  /*c7a0*/  FADD.FTZ R6, R6, R5 ;  /* 0x0000000506067221 */ /* 0x002fe20000010000 */
[----:B0-----:R-:W-:-:S04]  /*c7b0*/  FADD.FTZ R7, R3, R4 ;  /* 0x0000000403077221 */ /* 0x001fc80000010000 */
[----:B------:R-:W0:Y:S04]  /*c7c0*/  SHFL.BFLY PT, R3, R6, 0x1, 0x1f ;  /* 0x0c201f0006037f89 */ /* 0x000e2800000e0000 */
[----:B------:R-:W1:Y:S01]  /*c7d0*/  SHFL.BFLY PT, R8, R7, 0x1, 0x1f ;  /* 0x0c201f0007087f89 */ /* 0x000e6200000e0000 */
[----:B0-----:R-:W-:Y:S01]  /*c7e0*/  FADD.FTZ R9, R6, R3 ;  /* 0x0000000306097221 */ /* 0x001fe20000010000 */
[----:B------:R-:W-:Y:S02]  /*c7f0*/  IMAD.U32 R6, RZ, RZ, UR5 ;  /* 0x00000005ff067e24 */ /* 0x000fe4000f8e00ff */
[----:B------:R-:W-:Y:S02]  /*c800*/  IMAD.U32 R3, RZ, RZ, UR10 ;  /* 0x0000000aff037e24 */ /* 0x000fe4000f8e00ff */
[----:B-1----:R-:W-:Y:S01]  /*c810*/  FADD.FTZ R8, R7, R8 ;  /* 0x0000000807087221 */ /* 0x002fe20000010000 */
[----:B------:R-:W-:Y:S01]  /*c820*/  FSETP.NE.FTZ.AND P0, PT, R9, RZ, PT ;  /* 0x000000ff0900720b */ /* 0x000fe20003f15000 */
[----:B------:R-:W-:-:S03]  /*c830*/  @!P1 VIADD R6, R6, 0x16860 ;  /* 0x0001686006069836 */ /* 0x000fc60000000000 */
[----:B------:R-:W-:Y:S02]  /*c840*/  FSETP.NE.FTZ.AND P2, PT, R8, RZ, PT ;  /* 0x000000ff0800720b */ /* 0x000fe40003f55000 */
[----:B------:R-:W-:-:S07]  /*c850*/  @!P1 PRMT R6, RZ, 0x654, R6 ;  /* 0x00000654ff069816 */ /* 0x000fce0000000006 */
[----:B------:R-:W0:Y:S01]  /*c860*/  @P0 MUFU.LG2 R4, R9 ;  /* 0x0000000900040308 */ /* 0x000e220000000c00 */
[----:B------:R-:W-:-:S03]  /*c870*/  @P0 FMUL.FTZ R3, R3, 0.69314718246459960938 ;  /* 0x3f31721803030820 */ /* 0x000fc60000410000 */
[----:B------:R-:W-:-:S04]  /*c880*/  @P2 FMUL.FTZ R10, R10, 0.69314718246459960938 ;  /* 0x3f3172180a0a2820 */ /* 0x000fc80000410000 */
[----:B------:R-:W1:Y:S08]  /*c890*/  @P2 MUFU.LG2 R5, R8 ;  /* 0x0000000800052308 */ /* 0x000e700000000c00 */
[----:B------:R-:W2:Y:S01]  /*c8a0*/  @P0 MUFU.RCP R34, R9 ;  /* 0x0000000900220308 */ /* 0x000ea20000001000 */
[----:B0-----:R-:W-:-:S04]  /*c8b0*/  @P0 FMUL.FTZ R4, R4, 0.69314718246459960938 ;  /* 0x3f31721804040820 */ /* 0x001fc80000410000 */
[----:B------:R-:W-:Y:S01]  /*c8c0*/  @P0 FFMA.FTZ R25, R3, R2, R4 ;  /* 0x0000000203190223 */ /* 0x000fe20000010004 */
[----:B------:R-:W-:Y:S02]  /*c8d0*/  PLOP3.LUT P0, PT, PT, PT, PT, 0x8, 0x0 ;  /* 0x000000000000781c */ /* 0x000fe40003f0e170 */
[----:B------:R-:W0:Y:S01]  /*c8e0*/  @P2 MUFU.RCP R35, R8 ;  /* 0x0000000800232308 */ /* 0x000e220000001000 */
[----:B------:R-:W-:Y:S02]  /*c8f0*/  WARPGROUP.DEPBAR.LE gsb0, 0x0 ;  /* 0x00008000000079c5 */ /* 0x000fe40000010000 */
[----:B------:R-:W-:Y:S01]  /*c900*/  WARPGROUP.ARRIVE ;  /* 0x00000000000079c5 */ /* 0x000fe20000000000 */
[----:B-1----:R-:W-:-:S04]  /*c910*/  @P2 FMUL.FTZ R5, R5, 0.69314718246459960938 ;  /* 0x3f31721805052820 */ /* 0x002fc80000410000 */
[----:B------:R-:W-:Y:S01]  /*c920*/  @P2 FFMA.FTZ R24, R10, R0, R5 ;  /* 0x000000000a182223 */ /* 0x000fe20000010005 */
        /* <DEDUP_REMOVED lines=23> */
[----:B------:R-:W-:Y:S01]  /*caa0*/  UIADD3 UR4, UR4, 0x380, URZ ;  /* 0x0000038004047890 */ /* 0x000fe2000fffe03f */
[----:B------:R-:W-:Y:S02]  /*cab0*/  WARPGROUP.DEPBAR.LE gsb0, 0x0 ;  /* 0x00008000000079c5 */ /* 0x000fe40000010000 */
[----:B------:R-:W-:-:S06]  /*cac0*/  WARPGROUP.ARRIVE ;  /* 0x00000000000079c5 */ /* 0x000fcc0000000000 */
[----:B------:R-:W-:Y:S01]  /*cad0*/  HGMMA.64x64x16.F32.BF16 R88, R124, gdesc[UR4].tnspB, R88, gsb0 ;  /* 0x40e000047c587df0 */ /* 0x000fe20008001858 */
[----:B------:R-:W-:Y:S01]  /*cae0*/  UMOV UR6, UR4 ;  /* 0x0000000400067c82 */ /* 0x000fe20008000000 */
[----:B------:R-:W-:Y:S01]  /*caf0*/  UMOV UR7, 0x40000040 ;  /* 0x4000004000077882 */ /* 0x000fe20000000000 */
[----:B------:R-:W-:-:S04]  /*cb00*/  USEL UR4, URZ, 0x1, UP0 ;  /* 0x000000013f047887 */ /* 0x000fc80008000000 */
[----:B------:R-:W-:Y:S01]  /*cb10*/  ULOP3.LUT UR36, UR36, UR4, URZ, 0x3c, !UPT ;  /* 0x0000000424247292 */ /* 0x000fe2000f8e3c3f */
[----:B------:R-:W-:Y:S02]  /*cb20*/  WARPGROUP.DEPBAR.LE gsb0, 0x0 ;  /* 0x00008000000079c5 */ /* 0x000fe40000010000 */
[----:B------:R-:W-:-:S06]  /*cb30*/  WARPGROUP.ARRIVE ;  /* 0x00000000000079c5 */ /* 0x000fcc0000000000 */
[----:B------:R-:W-:Y:S03]  /*cb40*/  HGMMA.64x64x16.F32.BF16 R88, R120, gdesc[UR4].tnspB, R88, gsb0 ;  /* 0x40e0000478587df0 */ /* 0x000fe60008001858 */
        /* <DEDUP_REMOVED lines=33> */
[----:B-1----:R-:W-:-:S07]  /*cd60*/  FMUL.FTZ R35, R119, R35 ;  /* 0x0000002377237220 */ /* 0x002fce0000410000 */
.L_x_791:
[----:B------:R-:W0:Y:S01]  /*cd70*/  S2R R3, SR_CgaCtaId ;  /* 0x0000000000037919 */ /* 0x000e220000008800 */
[----:B------:R-:W-:Y:S01]  /*cd80*/  MOV R0, 0x400 ;  /* 0x0000040000007802 */ /* 0x000fe20000000f00 */
[----:B------:R-:W-:Y:S01]  /*cd90*/  BSSY B0, `(.L_x_862) ;  /* 0x0000144000007945 */ /* 0x000fe20003800000 */
[----:B------:R-:W-:Y:S02]  /*cda0*/  BAR.SYNC.DEFER_BLOCKING 0x5, 0x200 ;  /* 0x0148000000007b1d */ /* 0x000fe40000010000 */
[----:B0-----:R-:W-:-:S05]  /*cdb0*/  LEA R0, R3, R0, 0x18 ;  /* 0x0000000003007211 */ /* 0x001fca00078ec0ff */
[----:B------:R-:W0:Y:S02]  /*cdc0*/  LDS R2, [R0+0x168d0] ;  /* 0x0168d00000027984 */ /* 0x000e240000000800 */
[----:B0-----:R-:W-:Y:S01]  /*cdd0*/  R2UR UR4, R2 ;  /* 0x00000000020472ca */ /* 0x001fe200000e0000 */
[----:B------:R-:W-:Y:S06]  /*cde0*/  BAR.ARV 0x4, 0x200 ;  /* 0x0108000000007b1d */ /* 0x000fec0000002000 */
[----:B------:R-:W-:Y:S08]  /*cdf0*/  @P0 BRA `(.L_x_863) ;  /* 0x0000000c00180947 */ /* 0x000ff00003800000 */
[----:B------:R-:W0:Y:S01]  /*ce00*/  S2R R5, SR_SWINHI ;  /* 0x0000000000057919 */ /* 0x000e220000002f00 */
[----:B------:R-:W1:Y:S01]  /*ce10*/  LDC R30, c[0x0][0xbe8] ;  /* 0x0002fa00ff1e7b82 */ /* 0x000e620000000800 */
[----:B------:R-:W-:Y:S01]  /*ce20*/  USHF.R.S32.HI UR12, URZ, 0x1f, UR42 ;  /* 0x0000001f3f0c7899 */ /* 0x000fe2000801142a */
[----:B------:R-:W-:Y:S01]  /*ce30*/  VIADD R47, R17, UR39 ;  /* 0x00000027112f7c36 */ /* 0x000fe20008000000 */
[----:B------:R-:W-:Y:S01]  /*ce40*/  ULDC.64 UR8, c[0x0][0xb90] ;  /* 0x0002e40000087ab9 */ /* 0x000fe20000000a00 */
[----:B------:R-:W-:Y:S01]  /*ce50*/  USHF.R.S32.HI UR13, URZ, 0x1f, UR40 ;  /* 0x0000001f3f0d7899 */ /* 0x000fe20008011428 */
[----:B------:R-:W-:Y:S01]  /*ce60*/  F2FP.BF16.F32.PACK_AB R12, R12, R41 ;  /* 0x000000290c0c723e */ /* 0x000fe200000010ff */
[----:B------:R-:W-:Y:S01]  /*ce70*/  UIMAD UR5, UR12, UR8, URZ ;  /* 0x000000080c0572a4 */ /* 0x000fe2000f8e023f */
[----:B------:R-:W-:Y:S01]  /*ce80*/  F2FP.BF16.F32.PACK_AB R13, R13, R106 ;  /* 0x0000006a0d0d723e */ /* 0x000fe200000010ff */
[----:B------:R-:W-:Y:S01]  /*ce90*/  UIMAD.WIDE.U32 UR6, UR42, UR8, URZ ;  /* 0x000000082a0672a5 */ /* 0x000fe2000f8e003f */
[----:B------:R-:W-:Y:S01]  /*cea0*/  F2FP.BF16.F32.PACK_AB R14, R14, R37 ;  /* 0x000000250e0e723e */ /* 0x000fe200000010ff */
[----:B------:R-:W-:Y:S01]  /*ceb0*/  UIMAD UR5, UR42, UR9, UR5 ;  /* 0x000000092a0572a4 */ /* 0x000fe2000f8e0205 */
[----:B------:R-:W-:Y:S01]  /*cec0*/  F2FP.BF16.F32.PACK_AB R15, R15, R110 ;  /* 0x0000006e0f0f723e */ /* 0x000fe200000010ff */
[----:B------:R-:W-:Y:S01]  /*ced0*/  ULDC.64 UR10, c[0x0][0xb98] ;  /* 0x0002e600000a7ab9 */ /* 0x000fe20000000a00 */
[----:B------:R-:W-:Y:S01]  /*cee0*/  F2FP.BF16.F32.PACK_AB R32, R32, R29 ;  /* 0x0000001d2020723e */ /* 0x000fe200000010ff */
[----:B------:R-:W-:Y:S01]  /*cef0*/  UIMAD UR8, UR13, UR10, URZ ;  /* 0x0000000a0d0872a4 */ /* 0x000fe2000f8e023f */
[----:B------:R-:W-:Y:S01]  /*cf00*/  F2FP.BF16.F32.PACK_AB R33, R33, R114 ;  /* 0x000000722121723e */ /* 0x000fe200000010ff */
[----:B------:R-:W-:Y:S01]  /*cf10*/  UIADD3 UR7, UR7, UR5, URZ ;  /* 0x0000000507077290 */ /* 0x000fe2000fffe03f */
[----:B------:R-:W-:Y:S01]  /*cf20*/  F2FP.BF16.F32.PACK_AB R34, R34, R21 ;  /* 0x000000152222723e */ /* 0x000fe200000010ff */
[----:B------:R-:W-:Y:S01]  /*cf30*/  UIMAD UR8, UR40, UR11, UR8 ;  /* 0x0000000b280872a4 */ /* 0x000fe2000f8e0208 */
[----:B------:R-:W-:Y:S01]  /*cf40*/  F2FP.BF16.F32.PACK_AB R35, R35, R118 ;  /* 0x000000762323723e */ /* 0x000fe200000010ff */
[----:B------:R-:W-:Y:S01]  /*cf50*/  UIMAD.WIDE.U32 UR6, UR40, UR10, UR6 ;  /* 0x0000000a280672a5 */ /* 0x000fe2000f8e0006 */
[----:B------:R-:W-:-:S02]  /*cf60*/  ULDC UR5, c[0x0][0xa88] ;  /* 0x0002a20000057ab9 */ /* 0x000fc40000000800 */
[----:B------:R-:W-:Y:S01]  /*cf70*/  ULDC.64 UR10, c[0x0][0xaf0] ;  /* 0x0002bc00000a7ab9 */ /* 0x000fe20000000a00 */
[----:B------:R-:W-:Y:S01]  /*cf80*/  BAR.SYNC.DEFER_BLOCKING 0x1, 0x180 ;  /* 0x0046000000007b1d */ /* 0x000fe20000010000 */
[----:B-1----:R-:W-:Y:S01]  /*cf90*/  ISETP.NE.AND P1, PT, R30, 0x1, PT ;  /* 0x000000011e00780c */ /* 0x002fe20003f25270 */
[----:B------:R-:W-:-:S04]  /*cfa0*/  IMAD.U32 R36, RZ, RZ, UR8 ;  /* 0x00000008ff247e24 */ /* 0x000fc8000f8e00ff */
[----:B------:R-:W-:Y:S01]  /*cfb0*/  ULDC.64 UR8, c[0x0][0xae8] ;  /* 0x0002ba0000087ab9 */ /* 0x000fe20000000a00 */
[----:B------:R-:W-:Y:S02]  /*cfc0*/  MOV R2, R0 ;  /* 0x0000000000027202 */ /* 0x000fe40000000f00 */
[----:B0-----:R-:W-:Y:S01]  /*cfd0*/  MOV R3, R5 ;  /* 0x0000000500037202 */ /* 0x001fe20000000f00 */
[----:B------:R-:W-:Y:S02]  /*cfe0*/  IMAD R5, R152, 0x40, R19 ;  /* 0x0000004098057824 */ /* 0x000fe400078e0213 */
[--C-:B------:R-:W-:Y:S02]  /*cff0*/  IMAD.WIDE R10, R156, 0x2, R2.reuse ;  /* 0x000000029c0a7825 */ /* 0x100fe400078e0202 */
[----:B------:R-:W0:Y:S02]  /*d000*/  @P1 LDC R20, c[0x0][0xbec] ;  /* 0x0002fb00ff141b82 */ /* 0x000e240000000800 */
[----:B------:R-:W-:Y:S01]  /*d010*/  IMAD.WIDE R2, R5, 0x2, R2 ;  /* 0x0000000205027825 */ /* 0x000fe200078e0202 */
[----:B------:R-:W-:-:S02]  /*d020*/  LOP3.LUT R4, R10, 0x380, RZ, 0xc0, !PT ;  /* 0x000003800a047812 */ /* 0x000fc400078ec0ff */
[----:B------:R-:W-:Y:S02]  /*d030*/  IADD3 R39, P0, R10, 0x60, RZ ;  /* 0x000000600a277810 */ /* 0x000fe40007f1e0ff */
[----:B------:R-:W-:Y:S01]  /*d040*/  SHF.R.U64 R5, R4, 0x3, RZ ;  /* 0x0000000304057819 */ /* 0x000fe200000012ff */
[----:B------:R-:W1:Y:S01]  /*d050*/  @P1 LDC R45, c[0x0][0xbf0] ;  /* 0x0002fc00ff2d1b82 */ /* 0x000e620000000800 */
[----:B------:R-:W-:Y:S01]  /*d060*/  LOP3.LUT R4, R39, 0x380, RZ, 0xc0, !PT ;  /* 0x0000038027047812 */ /* 0x000fe200078ec0ff */
[----:B------:R-:W-:Y:S01]  /*d070*/  IMAD.X R9, RZ, RZ, R11, P0 ;  /* 0x000000ffff097224 */ /* 0x000fe200000e060b */
[----:B------:R-:W-:Y:S02]  /*d080*/  IADD3 R27, P3, R10, 0x20, RZ ;  /* 0x000000200a1b7810 */ /* 0x000fe40007f7e0ff */
[----:B------:R-:W-:Y:S02]  /*d090*/  SHF.R.U64 R4, R4, 0x3, RZ ;  /* 0x0000000304047819 */ /* 0x000fe400000012ff */
[----:B------:R-:W-:-:S02]  /*d0a0*/  IADD3 R31, P2, R10, 0x40, RZ ;  /* 0x000000400a1f7810 */ /* 0x000fc40007f5e0ff */
[----:B------:R-:W-:Y:S02]  /*d0b0*/  LOP3.LUT R8, R4, R39, RZ, 0x3c, !PT ;  /* 0x0000002704087212 */ /* 0x000fe400078e3cff */
[----:B------:R-:W-:Y:S01]  /*d0c0*/  LOP3.LUT R4, R27, 0x380, RZ, 0xc0, !PT ;  /* 0x000003801b047812 */ /* 0x000fe200078ec0ff */
[----:B------:R-:W-:Y:S01]  /*d0d0*/  IMAD.X R7, RZ, RZ, R11, P2 ;  /* 0x000000ffff077224 */ /* 0x000fe200010e060b */
[----:B------:R-:W-:Y:S02]  /*d0e0*/  LOP3.LUT R6, R31, 0x380, RZ, 0xc0, !PT ;  /* 0x000003801f067812 */ /* 0x000fe400078ec0ff */
[----:B------:R-:W-:Y:S01]  /*d0f0*/  SHF.R.U64 R4, R4, 0x3, RZ ;  /* 0x0000000304047819 */ /* 0x000fe200000012ff */
[----:B0-----:R-:W-:Y:S01]  /*d100*/  @P1 IMAD.HI.U32 R20, R47, R20, RZ ;  /* 0x000000142f141227 */ /* 0x001fe200078e00ff */
[----:B------:R-:W-:Y:S02]  /*d110*/  SHF.R.U64 R6, R6, 0x3, RZ ;  /* 0x0000000306067819 */ /* 0x000fe400000012ff */
[----:B------:R-:W-:-:S02]  /*d120*/  IADD3 R39, P2, R2, 0x3000, RZ ;  /* 0x0000300002277810 */ /* 0x000fc40007f5e0ff */
[----:B------:R-:W-:Y:S01]  /*d130*/  LOP3.LUT R4, R4, R27, RZ, 0x3c, !PT ;  /* 0x0000001b04047212 */ /* 0x000fe200078e3cff */
[----:B------:R-:W-:Y:S01]  /*d140*/  IMAD.MOV.U32 R27, RZ, RZ, R47 ;  /* 0x000000ffff1b7224 */ /* 0x000fe200078e002f */
[----:B------:R-:W-:Y:S01]  /*d150*/  LOP3.LUT R6, R6, R31, RZ, 0x3c, !PT ;  /* 0x0000001f06067212 */ /* 0x000fe200078e3cff */
[----:B------:R-:W-:Y:S01]  /*d160*/  IMAD.X R21, RZ, RZ, R3, P2 ;  /* 0x000000ffff157224 */ /* 0x000fe200010e0603 */
[----:B------:R-:W-:Y:S02]  /*d170*/  LOP3.LUT R31, R39, 0x380, RZ, 0xc0, !PT ;  /* 0x00000380271f7812 */ /* 0x000fe400078ec0ff */
[----:B-1----:R-:W-:Y:S02]  /*d180*/  @P1 SHF.R.U32.HI R27, RZ, R45, R20 ;  /* 0x0000002dff1b1219 */ /* 0x002fe40000011614 */
[----:B------:R-:W-:Y:S02]  /*d190*/  SHF.R.U64 R20, R31, 0x3, RZ ;  /* 0x000000031f147819 */ /* 0x000fe400000012ff */
[----:B------:R-:W-:Y:S01]  /*d1a0*/  LOP3.LUT R10, R5, R10, RZ, 0x3c, !PT ;  /* 0x0000000a050a7212 */ /* 0x000fe200078e3cff */
[----:B------:R-:W-:Y:S01]  /*d1b0*/  IMAD.MOV R31, RZ, RZ, -R27 ;  /* 0x000000ffff1f7224 */ /* 0x000fe200078e0a1b */
[----:B------:R-:W-:Y:S01]  /*d1c0*/  MOV R40, R8 ;  /* 0x0000000800287202 */ /* 0x000fe20000000f00 */
[----:B------:R-:W-:Y:S01]  /*d1d0*/  IMAD.X R5, RZ, RZ, R11, P3 ;  /* 0x000000ffff057224 */ /* 0x000fe200018e060b */
[----:B------:R-:W-:Y:S01]  /*d1e0*/  MOV R44, R10 ;  /* 0x0000000a002c7202 */ /* 0x000fe20000000f00 */
[----:B------:R-:W-:Y:S01]  /*d1f0*/  IMAD R31, R30, R31, R47 ;  /* 0x0000001f1e1f7224 */ /* 0x000fe200078e022f */
[----:B------:R-:W-:-:S02]  /*d200*/  SHF.R.S32.HI R11, RZ, 0x1f, R27 ;  /* 0x0000001fff0b7819 */ /* 0x000fc4000001141b */
[----:B------:R-:W-:Y:S02]  /*d210*/  IADD3 R10, P0, R27, UR6, RZ ;  /* 0x000000061b0a7c10 */ /* 0x000fe4000ff1e0ff */
[----:B------:R-:W-:Y:S02]  /*d220*/  SHF.R.S32.HI R27, RZ, 0x1f, R31 ;  /* 0x0000001fff1b7819 */ /* 0x000fe4000001141f */
[----:B------:R-:W-:Y:S01]  /*d230*/  IADD3.X R11, R11, UR7, R36, P0, !PT ;  /* 0x000000070b0b7c10 */ /* 0x000fe200087fe424 */
[----:B------:R-:W-:Y:S01]  /*d240*/  ULDC.64 UR6, c[0x0][0xb88] ;  /* 0x0002e20000067ab9 */ /* 0x000fe20000000a00 */
[----:B------:R-:W-:Y:S01]  /*d250*/  IADD3 R43, P3, R2, 0x1800, RZ ;  /* 0x00001800022b7810 */ /* 0x000fe20007f7e0ff */
[----:B------:R-:W-:Y:S01]  /*d260*/  IMAD R8, R27, UR6, RZ ;  /* 0x000000061b087c24 */ /* 0x000fe2000f8e02ff */
[----:B------:R-:W-:Y:S01]  /*d270*/  MOV R42, R6 ;  /* 0x00000006002a7202 */ /* 0x000fe20000000f00 */
[----:B------:R-:W-:Y:S01]  /*d280*/  IMAD.WIDE.U32 R6, R31, UR6, R10 ;  /* 0x000000061f067c25 */ /* 0x000fe2000f8e000a */
[----:B------:R-:W-:-:S02]  /*d290*/  LOP3.LUT R28, R43, 0x380, RZ, 0xc0, !PT ;  /* 0x000003802b1c7812 */ /* 0x000fc400078ec0ff */
[----:B------:R-:W-:Y:S01]  /*d2a0*/  LOP3.LUT P0, RZ, R153, 0x3, RZ, 0xc0, !PT ;  /* 0x0000000399ff7812 */ /* 0x000fe2000780c0ff */
[----:B------:R-:W-:Y:S01]  /*d2b0*/  IMAD R9, R31, UR7, R8 ;  /* 0x000000071f097c24 */ /* 0x000fe2000f8e0208 */
[----:B------:R-:W-:Y:S01]  /*d2c0*/  ULDC.64 UR6, c[0x0][0xb50] ;  /* 0x0002d40000067ab9 */ /* 0x000fe20000000a00 */
[----:B------:R-:W-:Y:S01]  /*d2d0*/  VIADD R10, R155, UR39 ;  /* 0x000000279b0a7c36 */ /* 0x000fe20008000000 */
[----:B------:R-:W-:Y:S01]  /*d2e0*/  SHF.R.U64 R28, R28, 0x3, RZ ;  /* 0x000000031c1c7819 */ /* 0x000fe200000012ff */
[----:B------:R-:W-:Y:S01]  /*d2f0*/  IMAD R31, R30, UR5, RZ ;  /* 0x000000051e1f7c24 */ /* 0x000fe2000f8e02ff */
[----:B------:R-:W-:Y:S01]  /*d300*/  LEA R36, P5, R6, UR6, 0x2 ;  /* 0x0000000606247c11 */ /* 0x000fe2000f8a10ff */
[----:B------:R-:W-:Y:S01]  /*d310*/  IMAD.IADD R7, R7, 0x1, R9 ;  /* 0x0000000107077824 */ /* 0x000fe200078e0209 */
[----:B------:R-:W-:Y:S01]  /*d320*/  LOP3.LUT R28, R28, R43, RZ, 0x3c, !PT ;  /* 0x0000002b1c1c7212 */ /* 0x000fe200078e3cff */
[C---:B------:R-:W-:Y:S01]  /*d330*/  VIADD R8, R10.reuse, 0x8 ;  /* 0x000000080a087836 */ /* 0x040fe20000000000 */
[----:B------:R-:W-:Y:S01]  /*d340*/  MOV R43, R4 ;  /* 0x00000004002b7202 */ /* 0x000fe20000000f00 */
[----:B------:R-:W-:Y:S01]  /*d350*/  SHFL.IDX PT, R38, R36, 0x1, 0x1c1f ;  /* 0x003c1f0024267f89 */ /* 0x000fe200000e0000 */
[----:B------:R-:W-:Y:S01]  /*d360*/  ISETP.GE.OR P4, PT, R10, R31, P0 ;  /* 0x0000001f0a00720c */ /* 0x000fe20000786670 */
[----:B------:R-:W-:Y:S01]  /*d370*/  IMAD.X R29, RZ, RZ, R3, P3 ;  /* 0x000000ffff1d7224 */ /* 0x000fe200018e0603 */
[----:B------:R-:W-:-:S02]  /*d380*/  LEA.HI.X R45, R6, UR7, R7, 0x2, P5 ;  /* 0x00000007062d7c11 */ /* 0x000fc4000a8f1407 */
[----:B------:R-:W-:Y:S02]  /*d390*/  ISETP.GE.OR P0, PT, R8, R31, P0 ;  /* 0x0000001f0800720c */ /* 0x000fe40000706670 */
[----:B------:R-:W-:Y:S01]  /*d3a0*/  F2FP.BF16.F32.PACK_AB R4, R89, R26 ;  /* 0x0000001a5904723e */ /* 0x000fe200000010ff */
[----:B------:R-:W-:Y:S01]  /*d3b0*/  SHFL.IDX PT, R27, R45, RZ, 0x1c1f ;  /* 0x001c1fff2d1b7589 */ /* 0x000fe200000e0000 */
[----:B------:R-:W-:Y:S02]  /*d3c0*/  F2FP.BF16.F32.PACK_AB R5, R91, R90 ;  /* 0x0000005a5b05723e */ /* 0x000fe400000010ff */
[----:B------:R-:W-:Y:S01]  /*d3d0*/  F2FP.BF16.F32.PACK_AB R6, R93, R92 ;  /* 0x0000005c5d06723e */ /* 0x000fe200000010ff */
[----:B------:R0:W1:Y:S01]  /*d3e0*/  SHFL.IDX PT, R26, R36, RZ, 0x1c1f ;  /* 0x001c1fff241a7589 */ /* 0x00006200000e0000 */
[----:B------:R-:W-:Y:S02]  /*d3f0*/  F2FP.BF16.F32.PACK_AB R7, R95, R94 ;  /* 0x0000005e5f07723e */ /* 0x000fe400000010ff */
[----:B------:R-:W-:-:S02]  /*d400*/  F2FP.BF16.F32.PACK_AB R8, R97, R96 ;  /* 0x000000606108723e */ /* 0x000fc400000010ff */
[----:B------:R-:W-:Y:S01]  /*d410*/  F2FP.BF16.F32.PACK_AB R9, R99, R98 ;  /* 0x000000626309723e */ /* 0x000fe200000010ff */
[----:B------:R-:W-:Y:S01]  /*d420*/  STSM.16.M88.4 [R44], R4 ;  /* 0x000000042c007844 */ /* 0x000fe20000000200 */
[----:B------:R-:W-:Y:S02]  /*d430*/  F2FP.BF16.F32.PACK_AB R10, R101, R100 ;  /* 0x00000064650a723e */ /* 0x000fe400000010ff */
[----:B------:R-:W-:Y:S02]  /*d440*/  F2FP.BF16.F32.PACK_AB R11, R103, R102 ;  /* 0x00000066670b723e */ /* 0x000fe400000010ff */
[----:B------:R-:W-:Y:S02]  /*d450*/  LOP3.LUT R20, R20, R39, RZ, 0x3c, !PT ;  /* 0x0000002714147212 */ /* 0x000fe400078e3cff */
[----:B------:R-:W2:Y:S01]  /*d460*/  SHFL.IDX PT, R39, R45, 0x1, 0x1c1f ;  /* 0x003c1f002d277f89 */ /* 0x000ea200000e0000 */
[----:B------:R-:W-:-:S03]  /*d470*/  LOP3.LUT R37, R2, 0x380, RZ, 0xc0, !PT ;  /* 0x0000038002257812 */ /* 0x000fc600078ec0ff */
[----:B------:R3:W-:Y:S01]  /*d480*/  STSM.16.M88.4 [R43], R8 ;  /* 0x000000082b007844 */ /* 0x0007e20000000200 */
[----:B------:R-:W-:-:S03]  /*d490*/  SHF.R.U64 R37, R37, 0x3, RZ ;  /* 0x0000000325257819 */ /* 0x000fc600000012ff */
[----:B------:R4:W-:Y:S01]  /*d4a0*/  STSM.16.M88.4 [R42], R12 ;  /* 0x0000000c2a007844 */ /* 0x0009e20000000200 */
[----:B0-----:R-:W-:Y:S01]  /*d4b0*/  LOP3.LUT R36, R37, R2, RZ, 0x3c, !PT ;  /* 0x0000000225247212 */ /* 0x001fe200078e3cff */
[----:B------:R-:W-:Y:S02]  /*d4c0*/  IMAD.MOV.U32 R37, RZ, RZ, R3 ;  /* 0x000000ffff257224 */ /* 0x000fe400078e0003 */
[----:B------:R0:W-:Y:S01]  /*d4d0*/  STSM.16.M88.4 [R40], R32 ;  /* 0x0000002028007844 */ /* 0x0001e20000000200 */
[----:B------:R-:W-:Y:S06]  /*d4e0*/  BAR.SYNC.DEFER_BLOCKING 0x1, 0x180 ;  /* 0x0046000000007b1d */ /* 0x000fec0000010000 */
[----:B-1----:R1:W-:Y:S04]  /*d4f0*/  @!P4 ST.E desc[UR48][R26.64], R25 ;  /* 0x000000191a00c985 */ /* 0x0023e8000c101930 */
[----:B--2---:R2:W-:Y:S04]  /*d500*/  @!P0 ST.E desc[UR48][R38.64], R24 ;  /* 0x0000001826008985 */ /* 0x0045e8000c101930 */
[----:B------:R-:W2:Y:S04]  /*d510*/  LD.E.128 R4, desc[UR48][R36.64] ;  /* 0x0000003024047980 */ /* 0x000ea8000c101d00 */
[----:B---3--:R3:W2:Y:S04]  /*d520*/  LD.E.128 R8, desc[UR48][R28.64] ;  /* 0x000000301c087980 */ /* 0x0086a8000c101d00 */
[----:B----4-:R4:W4:Y:S01]  /*d530*/  LD.E.128 R12, desc[UR48][R20.64] ;  /* 0x00000030140c7980 */ /* 0x010922000c101d00 */
[----:B0-----:R-:W-:-:S04]  /*d540*/  IADD3 R33, P0, R2, 0x4800, RZ ;  /* 0x0000480002217810 */ /* 0x001fc80007f1e0ff */
[----:B------:R-:W-:Y:S01]  /*d550*/  LOP3.LUT R2, R33, 0x380, RZ, 0xc0, !PT ;  /* 0x0000038021027812 */ /* 0x000fe200078ec0ff */
[----:B-1----:R-:W-:Y:S02]  /*d560*/  IMAD.X R27, RZ, RZ, R3, P0 ;  /* 0x000000ffff1b7224 */ /* 0x002fe400000e0603 */
[----:B------:R-:W0:Y:S01]  /*d570*/  @P1 LDC R3, c[0x0][0xbec] ;  /* 0x0002fb00ff031b82 */ /* 0x000e220000000800 */
[----:B------:R-:W-:-:S04]  /*d580*/  SHF.R.U64 R2, R2, 0x3, RZ ;  /* 0x0000000302027819 */ /* 0x000fc800000012ff */
[----:B------:R-:W-:-:S03]  /*d590*/  LOP3.LUT R26, R2, R33, RZ, 0x3c, !PT ;  /* 0x00000021021a7212 */ /* 0x000fc600078e3cff */
[----:B------:R-:W1:Y:S01]  /*d5a0*/  @P1 LDC R33, c[0x0][0xbf0] ;  /* 0x0002fc00ff211b82 */ /* 0x000e620000000800 */
[----:B------:R-:W-:Y:S01]  /*d5b0*/  IMAD R2, R18, 0x30, R152 ;  /* 0x0000003012027824 */ /* 0x000fe200078e0298 */
[----:B------:R-:W-:Y:S02]  /*d5c0*/  UIMAD UR5, UR12, UR8, URZ ;  /* 0x000000080c0572a4 */ /* 0x000fe4000f8e023f */
[----:B------:R-:W-:Y:S01]  /*d5d0*/  UIMAD.WIDE.U32 UR6, UR42, UR8, URZ ;  /* 0x000000082a0672a5 */ /* 0x000fe2000f8e003f */
[----:B---3--:R-:W-:Y:S01]  /*d5e0*/  VIADD R28, R2, UR39 ;  /* 0x00000027021c7c36 */ /* 0x008fe20008000000 */
[----:B------:R-:W-:Y:S01]  /*d5f0*/  UIMAD UR5, UR42, UR9, UR5 ;  /* 0x000000092a0572a4 */ /* 0x000fe2000f8e0205 */
[----:B------:R-:W-:Y:S01]  /*d600*/  VIADD R36, R152, UR39 ;  /* 0x0000002798247c36 */ /* 0x000fe20008000000 */
[----:B------:R-:W-:Y:S01]  /*d610*/  UIMAD UR8, UR13, UR10, URZ ;  /* 0x0000000a0d0872a4 */ /* 0x000fe2000f8e023f */
[----:B--2---:R-:W5:Y:S01]  /*d620*/  LD.E.128 R24, desc[UR48][R26.64] ;  /* 0x000000301a187980 */ /* 0x004f62000c101d00 */
[----:B------:R-:W-:Y:S01]  /*d630*/  UIADD3 UR7, UR7, UR5, URZ ;  /* 0x0000000507077290 */ /* 0x000fe2000fffe03f */
[----:B----4-:R-:W-:Y:S01]  /*d640*/  IMAD.MOV.U32 R21, RZ, RZ, R28 ;  /* 0x000000ffff157224 */ /* 0x010fe200078e001c */
[----:B------:R-:W-:Y:S01]  /*d650*/  UIMAD UR5, UR40, UR11, UR8 ;  /* 0x0000000b280572a4 */ /* 0x000fe2000f8e0208 */
[----:B------:R-:W-:Y:S01]  /*d660*/  @!PT LDS RZ, [RZ] ;  /* 0x00000000fffff984 */ /* 0x000fe20000000800 */
[----:B------:R-:W-:Y:S01]  /*d670*/  @!PT LDS RZ, [RZ] ;  /* 0x00000000fffff984 */ /* 0x000fe20000000800 */
[----:B------:R-:W-:Y:S01]  /*d680*/  @!PT LDS RZ, [RZ] ;  /* 0x00000000fffff984 */ /* 0x000fe20000000800 */
[----:B------:R-:W-:Y:S01]  /*d690*/  @!PT LDS RZ, [RZ] ;  /* 0x00000000fffff984 */ /* 0x000fe20000000800 */
[----:B------:R2:W-:Y:S06]  /*d6a0*/  MEMBAR.ALL.CTA ;  /* 0x0000000000007992 */ /* 0x0005ec0000008000 */
[----:B--2---:R-:W2:Y:S01]  /*d6b0*/  FENCE.VIEW.ASYNC.S ;  /* 0x00000000000073c6 */ /* 0x004ea20000000000 */
[----:B------:R-:W-:Y:S01]  /*d6c0*/  UIMAD.WIDE.U32 UR40, UR40, UR10, UR6 ;  /* 0x0000000a282872a5 */ /* 0x000fe2000f8e0006 */
[----:B------:R-:W-:-:S02]  /*d6d0*/  VIADD R0, R0, 0x16820 ;  /* 0x0001682000007836 */ /* 0x000fc40000000000 */
[----:B0-----:R-:W-:Y:S01]  /*d6e0*/  @P1 IMAD.HI.U32 R2, R28, R3, RZ ;  /* 0x000000031c021227 */ /* 0x001fe200078e00ff */
[----:B------:R-:W-:Y:S01]  /*d6f0*/  UIADD3 UR5, UR41, UR5, URZ ;  /* 0x0000000529057290 */ /* 0x000fe2000fffe03f */
[----:B------:R-:W-:Y:S02]  /*d700*/  ULDC.64 UR6, c[0x0][0xae0] ;  /* 0x0002b80000067ab9 */ /* 0x000fe40000000a00 */
[----:B------:R-:W-:Y:S01]  /*d710*/  IMAD.U32 R3, RZ, RZ, UR41 ;  /* 0x00000029ff037e24 */ /* 0x000fe2000f8e00ff */
[----:B------:R-:W-:Y:S02]  /*d720*/  PRMT R0, RZ, 0x654, R0 ;  /* 0x00000654ff007816 */ /* 0x000fe40000000000 */
[----:B-1----:R-:W-:Y:S01]  /*d730*/  @P1 SHF.R.U32.HI R21, RZ, R33, R2 ;  /* 0x00000021ff151219 */ /* 0x002fe20000011602 */
[----:B------:R-:W-:Y:S02]  /*d740*/  IMAD.U32 R2, RZ, RZ, UR40 ;  /* 0x00000028ff027e24 */ /* 0x000fe4000f8e00ff */
[----:B------:R-:W-:Y:S01]  /*d750*/  IMAD.U32 R3, RZ, RZ, UR5 ;  /* 0x00000005ff037e24 */ /* 0x000fe2000f8e00ff */
[--C-:B------:R-:W-:Y:S01]  /*d760*/  SHF.R.S32.HI R20, RZ, 0x1f, R21.reuse ;  /* 0x0000001fff147819 */ /* 0x100fe20000011415 */
[----:B------:R-:W-:Y:S01]  /*d770*/  IMAD.MOV R29, RZ, RZ, -R21 ;  /* 0x000000ffff1d7224 */ /* 0x000fe200078e0a15 */
[----:B------:R-:W-:Y:S01]  /*d780*/  ULDC UR5, c[0x0][0xac8] ;  /* 0x0002b20000057ab9 */ /* 0x000fe20000000800 */
[----:B------:R-:W-:-:S04]  /*d790*/  IMAD.WIDE.U32 R2, R21, UR6, R2 ;  /* 0x0000000615027c25 */ /* 0x000fc8000f8e0002 */
[----:B------:R-:W-:Y:S02]  /*d7a0*/  IMAD R20, R20, UR6, RZ ;  /* 0x0000000614147c24 */ /* 0x000fe4000f8e02ff */
[----:B------:R-:W-:Y:S01]  /*d7b0*/  IMAD R29, R30, R29, R28 ;  /* 0x0000001d1e1d7224 */ /* 0x000fe200078e021c */
[----:B--2---:R0:W-:Y:S01]  /*d7c0*/  SYNCS.ARRIVE.TRANS64.RED.A1T0 RZ, [R0+URZ], RZ ;  /* 0x000000ff00ff79a7 */ /* 0x0041e2000810043f */
[----:B------:R-:W-:Y:S01]  /*d7d0*/  IMAD R33, R21, UR7, R20 ;  /* 0x0000000715217c24 */ /* 0x000fe2000f8e0214 */
[----:B------:R-:W-:Y:S02]  /*d7e0*/  ULDC.64 UR6, c[0x0][0xad8] ;  /* 0x0002b60000067ab9 */ /* 0x000fe40000000a00 */
[----:B------:R-:W-:Y:S01]  /*d7f0*/  SHF.R.S32.HI R20, RZ, 0x1f, R29 ;  /* 0x0000001fff147819 */ /* 0x000fe2000001141d */
[----:B------:R-:W-:Y:S02]  /*d800*/  IMAD.IADD R3, R3, 0x1, R33 ;  /* 0x0000000103037824 */ /* 0x000fe400078e0221 */
[----:B0-----:R-:W-:-:S02]  /*d810*/  VIADD R0, R36, 0x90 ;  /* 0x0000009024007836 */ /* 0x001fc40000000000 */
[----:B------:R-:W-:Y:S02]  /*d820*/  IMAD R20, R20, UR6, RZ ;  /* 0x0000000614147c24 */ /* 0x000fe4000f8e02ff */
[----:B------:R-:W-:-:S04]  /*d830*/  IMAD.WIDE.U32 R2, R29, UR6, R2 ;  /* 0x000000061d027c25 */ /* 0x000fc8000f8e0002 */
[----:B------:R-:W-:Y:S01]  /*d840*/  IMAD R21, R29, UR7, R20 ;  /* 0x000000071d157c24 */ /* 0x000fe2000f8e0214 */
[----:B------:R-:W-:Y:S01]  /*d850*/  ULDC.64 UR6, c[0x0][0xa80] ;  /* 0x0002a00000067ab9 */ /* 0x000fe20000000a00 */
[----:B------:R-:W-:Y:S01]  /*d860*/  VIADD R20, R36, 0x60 ;  /* 0x0000006024147836 */ /* 0x000fe20000000000 */
[----:B------:R-:W-:Y:S01]  /*d870*/  LEA R30, P0, R2, UR6, 0x1 ;  /* 0x00000006021e7c11 */ /* 0x000fe2000f8008ff */
[----:B------:R-:W-:-:S04]  /*d880*/  IMAD.IADD R3, R3, 0x1, R21 ;  /* 0x0000000103037824 */ /* 0x000fc800078e0215 */
[----:B------:R-:W0:Y:S01]  /*d890*/  SHFL.IDX PT, R28, R30, RZ, 0x181f ;  /* 0x00181fff1e1c7589 */ /* 0x000e2200000e0000 */
[----:B------:R-:W-:Y:S01]  /*d8a0*/  LEA.HI.X R32, R2, UR7, R3, 0x1, P0 ;  /* 0x0000000702207c11 */ /* 0x000fe200080f0c03 */
[C---:B------:R-:W-:Y:S01]  /*d8b0*/  VIADD R2, R36.reuse, 0x30 ;  /* 0x0000003024027836 */ /* 0x040fe20000000000 */
[----:B------:R-:W-:Y:S01]  /*d8c0*/  ISETP.GE.AND P0, PT, R19, UR5, PT ;  /* 0x0000000513007c0c */ /* 0x000fe2000bf06270 */
[----:B------:R-:W1:Y:S03]  /*d8d0*/  SHFL.IDX PT, R40, R30, 0x1, 0x181f ;  /* 0x00381f001e287f89 */ /* 0x000e6600000e0000 */
[-C--:B------:R-:W-:Y:S01]  /*d8e0*/  ISETP.GE.OR P1, PT, R36, R31.reuse, P0 ;  /* 0x0000001f2400720c */ /* 0x080fe20000726670 */
[----:B------:R-:W2:Y:S01]  /*d8f0*/  SHFL.IDX PT, R44, R30, 0x2, 0x181f ;  /* 0x00581f001e2c7f89 */ /* 0x000ea200000e0000 */
[-C--:B------:R-:W-:Y:S02]  /*d900*/  ISETP.GE.OR P2, PT, R2, R31.reuse, P0 ;  /* 0x0000001f0200720c */ /* 0x080fe40000746670 */
[-C--:B------:R-:W-:Y:S01]  /*d910*/  ISETP.GE.OR P3, PT, R20, R31.reuse, P0 ;  /* 0x0000001f1400720c */ /* 0x080fe20000766670 */
[----:B------:R-:W3:Y:S01]  /*d920*/  SHFL.IDX PT, R34, R32, RZ, 0x181f ;  /* 0x00181fff20227589 */ /* 0x000ee200000e0000 */
[----:B------:R-:W-:-:S03]  /*d930*/  ISETP.GE.OR P0, PT, R0, R31, P0 ;  /* 0x0000001f0000720c */ /* 0x000fc60000706670 */
[----:B------:R-:W4:Y:S04]  /*d940*/  SHFL.IDX PT, R38, R32, 0x1, 0x181f ;  /* 0x00381f0020267f89 */ /* 0x000f2800000e0000 */
[----:B------:R-:W4:Y:S01]  /*d950*/  SHFL.IDX PT, R42, R32, 0x2, 0x181f ;  /* 0x00581f00202a7f89 */ /* 0x000f2200000e0000 */
[----:B0-----:R-:W-:-:S03]  /*d960*/  @!P1 LEA R2, P4, R19, R28, 0x1 ;  /* 0x0000001c13029211 */ /* 0x001fc600078808ff */
[----:B------:R-:W0:Y:S01]  /*d970*/  SHFL.IDX PT, R30, R30, 0x3, 0x181f ;  /* 0x00781f001e1e7f89 */ /* 0x000e2200000e0000 */
[----:B-1----:R-:W-:-:S03]  /*d980*/  @!P2 LEA R20, P5, R19, R40, 0x1 ;  /* 0x000000281314a211 */ /* 0x002fc600078a08ff */
[----:B------:R-:W1:Y:S01]  /*d990*/  SHFL.IDX PT, R32, R32, 0x3, 0x181f ;  /* 0x00781f0020207f89 */ /* 0x000e6200000e0000 */
[C---:B--2---:R-:W-:Y:S02]  /*d9a0*/  @!P3 LEA R28, P6, R19.reuse, R44, 0x1 ;  /* 0x0000002c131cb211 */ /* 0x044fe400078c08ff */
[C-C-:B---3--:R-:W-:Y:S02]  /*d9b0*/  @!P1 LEA.HI.X R3, R19.reuse, R34, R157.reuse, 0x1, P4 ;  /* 0x0000002213039211 */ /* 0x148fe400020f0c9d */
[C-C-:B----4-:R-:W-:Y:S02]  /*d9c0*/  @!P2 LEA.HI.X R21, R19.reuse, R38, R157.reuse, 0x1, P5 ;  /* 0x000000261315a211 */ /* 0x150fe400028f0c9d */
[----:B------:R-:W-:Y:S01]  /*d9d0*/  @!P3 LEA.HI.X R29, R19, R42, R157, 0x1, P6 ;  /* 0x0000002a131db211 */ /* 0x000fe200030f0c9d */
[----:B------:R2:W-:Y:S04]  /*d9e0*/  @!P1 ST.E.128 desc[UR48][R2.64], R4 ;  /* 0x0000000402009985 */ /* 0x0005e8000c101d30 */
[----:B------:R2:W-:Y:S04]  /*d9f0*/  @!P2 ST.E.128 desc[UR48][R20.64], R8 ;  /* 0x000000081400a985 */ /* 0x0005e8000c101d30 */
[----:B------:R2:W-:Y:S01]  /*da00*/  @!P3 ST.E.128 desc[UR48][R28.64], R12 ;  /* 0x0000000c1c00b985 */ /* 0x0005e2000c101d30 */
[----:B01----:R-:W-:Y:S05]  /*da10*/  @P0 BRA `(.L_x_864) ;  /* 0x0000000400ec0947 */ /* 0x003fea0003800000 */
[----:B--2---:R-:W-:-:S04]  /*da20*/  LEA R2, P0, R19, R30, 0x1 ;  /* 0x0000001e13027211 */ /* 0x004fc800078008ff */
[----:B------:R-:W-:-:S05]  /*da30*/  LEA.HI.X R3, R19, R32, R157, 0x1, P0 ;  /* 0x0000002013037211 */ /* 0x000fca00000f0c9d */
[----:B-----5:R0:W-:Y:S01]  /*da40*/  ST.E.128 desc[UR48][R2.64], R24 ;  /* 0x0000001802007985 */ /* 0x0201e2000c101d30 */
[----:B------:R-:W-:Y:S05]  /*da50*/  BRA `(.L_x_864) ;  /* 0x0000000400dc7947 */ /* 0x000fea0003800000 */
.L_x_863:
[----:B------:R-:W0:Y:S01]  /*da60*/  LDC R10, c[0x0][0xbe8] ;  /* 0x0002fa00ff0a7b82 */ /* 0x000e220000000800 */
[----:B------:R-:W1:Y:S01]  /*da70*/  S2R R0, SR_TID.X ;  /* 0x0000000000007919 */ /* 0x000e620000002100 */
[----:B------:R-:W-:Y:S01]  /*da80*/  USHF.R.S32.HI UR8, URZ, 0x1f, UR42 ;  /* 0x0000001f3f087899 */ /* 0x000fe2000801142a */
[----:B------:R-:W-:Y:S01]  /*da90*/  BSSY B1, `(.L_x_865) ;  /* 0x0000031000017945 */ /* 0x000fe20003800000 */
[----:B------:R-:W-:Y:S01]  /*daa0*/  USHF.R.S32.HI UR9, URZ, 0x1f, UR40 ;  /* 0x0000001f3f097899 */ /* 0x000fe20008011428 */
[----:B------:R-:W-:Y:S01]  /*dab0*/  IMAD R6, R18, 0x30, R152 ;  /* 0x0000003012067824 */ /* 0x000fe200078e0298 */
[----:B0-----:R-:W-:Y:S01]  /*dac0*/  ISETP.NE.AND P1, PT, R10, 0x1, PT ;  /* 0x000000010a00780c */ /* 0x001fe20003f25270 */
[----:B-1----:R-:W-:-:S12]  /*dad0*/  VIADD R0, R0, 0xffffff80 ;  /* 0xffffff8000007836 */ /* 0x002fd80000000000 */
[----:B------:R-:W0:Y:S01]  /*dae0*/  @P1 LDC R9, c[0x0][0xbec] ;  /* 0x0002fb00ff091b82 */ /* 0x000e220000000800 */
[----:B------:R-:W-:-:S07]  /*daf0*/  ISETP.GE.AND P0, PT, R0, 0xc0, PT ;  /* 0x000000c00000780c */ /* 0x000fce0003f06270 */
[----:B------:R-:W1:Y:S06]  /*db00*/  @P1 LDC R11, c[0x0][0xbf0] ;  /* 0x0002fc00ff0b1b82 */ /* 0x000e6c0000000800 */
[----:B------:R-:W-:Y:S05]  /*db10*/  @P0 BRA `(.L_x_866) ;  /* 0x0000000000a00947 */ /* 0x000fea0003800000 */
[----:B------:R-:W2:Y:S01]  /*db20*/  S2R R0, SR_TID.X ;  /* 0x0000000000007919 */ /* 0x000ea20000002100 */
[----:B------:R-:W3:Y:S01]  /*db30*/  LDC R3, c[0x0][0xbe8] ;  /* 0x0002fa00ff037b82 */ /* 0x000ee20000000800 */
[----:B------:R-:W-:Y:S01]  /*db40*/  IMAD.U32 R4, RZ, RZ, UR39 ;  /* 0x00000027ff047e24 */ /* 0x000fe2000f8e00ff */
[----:B------:R-:W-:Y:S02]  /*db50*/  ULDC UR5, c[0x0][0xa88] ;  /* 0x0002a20000057ab9 */ /* 0x000fe40000000800 */
[----:B---3--:R-:W-:Y:S02]  /*db60*/  IMAD R5, R3, UR5, RZ ;  /* 0x0000000503057c24 */ /* 0x008fe4000f8e02ff */
[----:B--2---:R-:W-:-:S04]  /*db70*/  IADD3 R4, R4, -0x80, R0 ;  /* 0xffffff8004047810 */ /* 0x004fc80007ffe000 */
[----:B------:R-:W-:-:S13]  /*db80*/  ISETP.GE.AND P0, PT, R4, R5, PT ;  /* 0x000000050400720c */ /* 0x000fda0003f06270 */
[----:B------:R-:W-:Y:S05]  /*db90*/  @P0 BRA `(.L_x_866) ;  /* 0x0000000000800947 */ /* 0x000fea0003800000 */
[----:B------:R-:W-:Y:S01]  /*dba0*/  ISETP.NE.AND P0, PT, R3, 0x1, PT ;  /* 0x000000010300780c */ /* 0x000fe20003f05270 */
[----:B------:R-:W-:Y:S01]  /*dbb0*/  ULDC.64 UR10, c[0x0][0xb90] ;  /* 0x0002e400000a7ab9 */ /* 0x000fe20000000a00 */
[----:B------:R-:W-:Y:S01]  /*dbc0*/  IMAD.MOV.U32 R2, RZ, RZ, R4 ;  /* 0x000000ffff027224 */ /* 0x000fe200078e0004 */
[----:B------:R-:W-:Y:S02]  /*dbd0*/  UIMAD UR5, UR8, UR10, URZ ;  /* 0x0000000a080572a4 */ /* 0x000fe4000f8e023f */
[----:B------:R-:W-:Y:S02]  /*dbe0*/  UIMAD.WIDE.U32 UR6, UR42, UR10, URZ ;  /* 0x0000000a2a0672a5 */ /* 0x000fe4000f8e003f */
[----:B------:R-:W-:-:S03]  /*dbf0*/  UIMAD UR5, UR42, UR11, UR5 ;  /* 0x0000000b2a0572a4 */ /* 0x000fc6000f8e0205 */
[----:B------:R-:W-:Y:S01]  /*dc00*/  ULDC.64 UR10, c[0x0][0xb98] ;  /* 0x0002e600000a7ab9 */ /* 0x000fe20000000a00 */
[----:B------:R-:W-:Y:S02]  /*dc10*/  UIADD3 UR7, UR7, UR5, URZ ;  /* 0x0000000507077290 */ /* 0x000fe4000fffe03f */
[----:B------:R-:W2:Y:S01]  /*dc20*/  @P0 LDC R5, c[0x0][0xbec] ;  /* 0x0002fb00ff050b82 */ /* 0x000ea20000000800 */
[----:B------:R-:W-:Y:S02]  /*dc30*/  UIMAD UR5, UR9, UR10, URZ ;  /* 0x0000000a090572a4 */ /* 0x000fe4000f8e023f */
[----:B------:R-:W-:Y:S02]  /*dc40*/  UIMAD.WIDE.U32 UR6, UR40, UR10, UR6 ;  /* 0x0000000a280672a5 */ /* 0x000fe4000f8e0006 */
[----:B------:R-:W-:-:S03]  /*dc50*/  UIMAD UR5, UR40, UR11, UR5 ;  /* 0x0000000b280572a4 */ /* 0x000fc6000f8e0205 */
[----:B------:R-:W3:Y:S01]  /*dc60*/  @P0 LDC R7, c[0x0][0xbf0] ;  /* 0x0002fc00ff070b82 */ /* 0x000ee20000000800 */
[----:B------:R-:W-:Y:S01]  /*dc70*/  ULDC.64 UR10, c[0x0][0xb88] ;  /* 0x0002e200000a7ab9 */ /* 0x000fe20000000a00 */
[----:B--2---:R-:W-:-:S05]  /*dc80*/  @P0 IMAD.HI.U32 R0, R4, R5, RZ ;  /* 0x0000000504000227 */ /* 0x004fca00078e00ff */
[----:B---3--:R-:W-:-:S05]  /*dc90*/  @P0 SHF.R.U32.HI R2, RZ, R7, R0 ;  /* 0x00000007ff020219 */ /* 0x008fca0000011600 */
[----:B------:R-:W-:-:S04]  /*dca0*/  IMAD.MOV R5, RZ, RZ, -R2 ;  /* 0x000000ffff057224 */ /* 0x000fc800078e0a02 */
[----:B------:R-:W-:Y:S01]  /*dcb0*/  IMAD R5, R3, R5, R4 ;  /* 0x0000000503057224 */ /* 0x000fe200078e0204 */
[----:B------:R-:W-:Y:S01]  /*dcc0*/  SHF.R.S32.HI R3, RZ, 0x1f, R2 ;  /* 0x0000001fff037819 */ /* 0x000fe20000011402 */
[----:B------:R-:W-:Y:S01]  /*dcd0*/  IMAD.U32 R4, RZ, RZ, UR5 ;  /* 0x00000005ff047e24 */ /* 0x000fe2000f8e00ff */
        /* <DEDUP_REMOVED lines=12> */
.L_x_866:
[----:B------:R-:W-:Y:S05]  /*dda0*/  BSYNC B1 ;  /* 0x0000000000017941 */ /* 0x000fea0003800000 */
.L_x_865:
[----:B------:R-:W-:Y:S01]  /*ddb0*/  ULDC.64 UR10, c[0x0][0xae8] ;  /* 0x0002ba00000a7ab9 */ /* 0x000fe20000000a00 */
[----:B------:R-:W-:Y:S01]  /*ddc0*/  VIADD R6, R6, UR39 ;  /* 0x0000002706067c36 */ /* 0x000fe20008000000 */
[----:B------:R-:W-:Y:S02]  /*ddd0*/  UIMAD UR5, UR8, UR10, URZ ;  /* 0x0000000a080572a4 */ /* 0x000fe4000f8e023f */
[----:B------:R-:W-:Y:S01]  /*dde0*/  UIMAD.WIDE.U32 UR6, UR42, UR10, URZ ;  /* 0x0000000a2a0672a5 */ /* 0x000fe2000f8e003f */
[----:B0-----:R-:W-:Y:S01]  /*ddf0*/  @P1 IMAD.HI.U32 R0, R6, R9, RZ ;  /* 0x0000000906001227 */ /* 0x001fe200078e00ff */
[----:B------:R-:W-:-:S03]  /*de00*/  UIMAD UR5, UR42, UR11, UR5 ;  /* 0x0000000b2a0572a4 */ /* 0x000fc6000f8e0205 */
[----:B------:R-:W-:Y:S01]  /*de10*/  ULDC.64 UR10, c[0x0][0xaf0] ;  /* 0x0002bc00000a7ab9 */ /* 0x000fe20000000a00 */
[----:B------:R-:W-:Y:S01]  /*de20*/  UIADD3 UR7, UR7, UR5, URZ ;  /* 0x0000000507077290 */ /* 0x000fe2000fffe03f */
[----:B--2---:R-:W-:Y:S01]  /*de30*/  IMAD.MOV.U32 R5, RZ, RZ, R6 ;  /* 0x000000ffff057224 */ /* 0x004fe200078e0006 */
[----:B------:R-:W-:Y:S01]  /*de40*/  UIMAD UR5, UR9, UR10, URZ ;  /* 0x0000000a090572a4 */ /* 0x000fe2000f8e023f */
[----:B-1----:R-:W-:-:S03]  /*de50*/  @P1 SHF.R.U32.HI R5, RZ, R11, R0 ;  /* 0x0000000bff051219 */ /* 0x002fc60000011600 */
[----:B------:R-:W-:Y:S01]  /*de60*/  UIMAD UR5, UR40, UR11, UR5 ;  /* 0x0000000b280572a4 */ /* 0x000fe2000f8e0205 */
[--C-:B------:R-:W-:Y:S01]  /*de70*/  SHF.R.S32.HI R0, RZ, 0x1f, R5.reuse ;  /* 0x0000001fff007819 */ /* 0x100fe20000011405 */
[----:B------:R-:W-:Y:S01]  /*de80*/  UIMAD.WIDE.U32 UR40, UR40, UR10, UR6 ;  /* 0x0000000a282872a5 */ /* 0x000fe2000f8e0006 */
[----:B------:R-:W-:Y:S02]  /*de90*/  IMAD.MOV R7, RZ, RZ, -R5 ;  /* 0x000000ffff077224 */ /* 0x000fe400078e0a05 */
[----:B------:R-:W-:Y:S01]  /*dea0*/  ULDC.64 UR6, c[0x0][0xae0] ;  /* 0x0002b80000067ab9 */ /* 0x000fe20000000a00 */
[----:B------:R-:W-:Y:S01]  /*deb0*/  UIADD3 UR5, UR41, UR5, URZ ;  /* 0x0000000529057290 */ /* 0x000fe2000fffe03f */
[----:B------:R-:W-:Y:S02]  /*dec0*/  IMAD R7, R10, R7, R6 ;  /* 0x000000070a077224 */ /* 0x000fe400078e0206 */
[----:B------:R-:W-:Y:S02]  /*ded0*/  IMAD R0, R0, UR6, RZ ;  /* 0x0000000600007c24 */ /* 0x000fe4000f8e02ff */
[----:B------:R-:W-:-:S02]  /*dee0*/  IMAD.U32 R3, RZ, RZ, UR41 ;  /* 0x00000029ff037e24 */ /* 0x000fc4000f8e00ff */
[----:B------:R-:W-:Y:S02]  /*def0*/  IMAD.U32 R2, RZ, RZ, UR40 ;  /* 0x00000028ff027e24 */ /* 0x000fe4000f8e00ff */
[----:B------:R-:W-:Y:S01]  /*df00*/  IMAD.U32 R3, RZ, RZ, UR5 ;  /* 0x00000005ff037e24 */ /* 0x000fe2000f8e00ff */
[----:B------:R-:W-:Y:S01]  /*df10*/  ULDC UR5, c[0x0][0xac8] ;  /* 0x0002b20000057ab9 */ /* 0x000fe20000000800 */
[C---:B------:R-:W-:Y:S01]  /*df20*/  IMAD R9, R5.reuse, UR7, R0 ;  /* 0x0000000705097c24 */ /* 0x040fe2000f8e0200 */
[----:B------:R-:W-:Y:S01]  /*df30*/  SHF.R.S32.HI R0, RZ, 0x1f, R7 ;  /* 0x0000001fff007819 */ /* 0x000fe20000011407 */
[----:B------:R-:W-:Y:S01]  /*df40*/  IMAD.WIDE.U32 R2, R5, UR6, R2 ;  /* 0x0000000605027c25 */ /* 0x000fe2000f8e0002 */
[----:B------:R-:W-:-:S03]  /*df50*/  ULDC.64 UR6, c[0x0][0xad8] ;  /* 0x0002b60000067ab9 */ /* 0x000fc60000000a00 */
[----:B------:R-:W-:Y:S02]  /*df60*/  IMAD R0, R0, UR6, RZ ;  /* 0x0000000600007c24 */ /* 0x000fe4000f8e02ff */
[----:B------:R-:W-:Y:S02]  /*df70*/  IMAD.IADD R3, R3, 0x1, R9 ;  /* 0x0000000103037824 */ /* 0x000fe400078e0209 */
[C---:B------:R-:W-:Y:S02]  /*df80*/  IMAD R5, R7.reuse, UR7, R0 ;  /* 0x0000000707057c24 */ /* 0x040fe4000f8e0200 */
[----:B------:R-:W-:Y:S01]  /*df90*/  IMAD.WIDE.U32 R2, R7, UR6, R2 ;  /* 0x0000000607027c25 */ /* 0x000fe2000f8e0002 */
[----:B------:R-:W-:-:S03]  /*dfa0*/  ULDC.64 UR6, c[0x0][0xa80] ;  /* 0x0002a00000067ab9 */ /* 0x000fc60000000a00 */
[----:B------:R-:W-:Y:S01]  /*dfb0*/  IMAD.IADD R5, R3, 0x1, R5 ;  /* 0x0000000103057824 */ /* 0x000fe200078e0205 */
[----:B------:R-:W-:Y:S01]  /*dfc0*/  LEA R9, P0, R2, UR6, 0x1 ;  /* 0x0000000602097c11 */ /* 0x000fe2000f8008ff */
[----:B------:R-:W-:Y:S01]  /*dfd0*/  ULDC UR6, c[0x0][0xa88] ;  /* 0x0002a20000067ab9 */ /* 0x000fe20000000800 */
[----:B------:R-:W-:Y:S02]  /*dfe0*/  VIADD R7, R152, UR39 ;  /* 0x0000002798077c36 */ /* 0x000fe40008000000 */
[----:B------:R-:W-:Y:S01]  /*dff0*/  LEA.HI.X R11, R2, UR7, R5, 0x1, P0 ;  /* 0x00000007020b7c11 */ /* 0x000fe200080f0c05 */
[----:B------:R-:W0:Y:S01]  /*e000*/  SHFL.IDX PT, R4, R9, 0x1, 0x181f ;  /* 0x00381f0009047f89 */ /* 0x000e2200000e0000 */
[----:B------:R-:W-:Y:S01]  /*e010*/  IMAD R20, R10, UR6, RZ ;  /* 0x000000060a147c24 */ /* 0x000fe2000f8e02ff */
[----:B------:R-:W-:Y:S01]  /*e020*/  ISETP.GE.AND P0, PT, R19, UR5, PT ;  /* 0x0000000513007c0c */ /* 0x000fe2000bf06270 */
[C---:B------:R-:W-:Y:S01]  /*e030*/  VIADD R3, R7.reuse, 0x30 ;  /* 0x0000003007037836 */ /* 0x040fe20000000000 */
[----:B------:R-:W1:Y:S01]  /*e040*/  SHFL.IDX PT, R2, R9, RZ, 0x181f ;  /* 0x00181fff09027589 */ /* 0x000e6200000e0000 */
[C---:B------:R-:W-:Y:S01]  /*e050*/  VIADD R5, R7.reuse, 0x60 ;  /* 0x0000006007057836 */ /* 0x040fe20000000000 */
[CC--:B------:R-:W-:Y:S01]  /*e060*/  ISETP.GE.OR P3, PT, R7.reuse, R20.reuse, P0 ;  /* 0x000000140700720c */ /* 0x0c0fe20000766670 */
[----:B------:R-:W-:Y:S01]  /*e070*/  VIADD R7, R7, 0x90 ;  /* 0x0000009007077836 */ /* 0x000fe20000000000 */
[----:B------:R-:W2:Y:S01]  /*e080*/  SHFL.IDX PT, R6, R9, 0x2, 0x181f ;  /* 0x00581f0009067f89 */ /* 0x000ea200000e0000 */
[----:B------:R-:W-:-:S02]  /*e090*/  ISETP.GE.OR P2, PT, R3, R20, P0 ;  /* 0x000000140300720c */ /* 0x000fc40000746670 */
[-C--:B------:R-:W-:Y:S01]  /*e0a0*/  ISETP.GE.OR P1, PT, R5, R20.reuse, P0 ;  /* 0x000000140500720c */ /* 0x080fe20000726670 */
[----:B------:R-:W3:Y:S01]  /*e0b0*/  SHFL.IDX PT, R0, R11, RZ, 0x181f ;  /* 0x00181fff0b007589 */ /* 0x000ee200000e0000 */
[----:B------:R-:W-:-:S03]  /*e0c0*/  ISETP.GE.OR P0, PT, R7, R20, P0 ;  /* 0x000000140700720c */ /* 0x000fc60000706670 */
[----:B------:R-:W4:Y:S04]  /*e0d0*/  SHFL.IDX PT, R8, R9, 0x3, 0x181f ;  /* 0x00781f0009087f89 */ /* 0x000f2800000e0000 */
[----:B------:R-:W5:Y:S04]  /*e0e0*/  SHFL.IDX PT, R10, R11, 0x1, 0x181f ;  /* 0x00381f000b0a7f89 */ /* 0x000f6800000e0000 */
[----:B------:R-:W5:Y:S01]  /*e0f0*/  SHFL.IDX PT, R12, R11, 0x2, 0x181f ;  /* 0x00581f000b0c7f89 */ /* 0x000f6200000e0000 */
[----:B0-----:R-:W-:-:S03]  /*e100*/  @!P2 LEA R4, P5, R19, R4, 0x1 ;  /* 0x000000041304a211 */ /* 0x001fc600078a08ff */
[----:B------:R-:W0:Y:S01]  /*e110*/  SHFL.IDX PT, R14, R11, 0x3, 0x181f ;  /* 0x00781f000b0e7f89 */ /* 0x000e2200000e0000 */
[C---:B-1----:R-:W-:Y:S02]  /*e120*/  @!P3 LEA R2, P6, R19.reuse, R2, 0x1 ;  /* 0x000000021302b211 */ /* 0x042fe400078c08ff */
[C---:B--2---:R-:W-:Y:S02]  /*e130*/  @!P1 LEA R6, P4, R19.reuse, R6, 0x1 ;  /* 0x0000000613069211 */ /* 0x044fe400078808ff */
[C---:B---3--:R-:W-:Y:S02]  /*e140*/  @!P3 LEA.HI.X R3, R19.reuse, R0, R157, 0x1, P6 ;  /* 0x000000001303b211 */ /* 0x048fe400030f0c9d */
[----:B----4-:R-:W-:-:S03]  /*e150*/  @!P0 LEA R8, P6, R19, R8, 0x1 ;  /* 0x0000000813088211 */ /* 0x010fc600078c08ff */
[----:B------:R1:W-:Y:S01]  /*e160*/  @!P3 ST.E.128 desc[UR48][R2.64], RZ ;  /* 0x000000ff0200b985 */ /* 0x0003e2000c101d30 */
[C-C-:B-----5:R-:W-:Y:S02]  /*e170*/  @!P2 LEA.HI.X R5, R19.reuse, R10, R157.reuse, 0x1, P5 ;  /* 0x0000000a1305a211 */ /* 0x160fe400028f0c9d */
[----:B------:R-:W-:-:S03]  /*e180*/  @!P1 LEA.HI.X R7, R19, R12, R157, 0x1, P4 ;  /* 0x0000000c13079211 */ /* 0x000fc600020f0c9d */
[----:B------:R1:W-:Y:S01]  /*e190*/  @!P2 ST.E.128 desc[UR48][R4.64], RZ ;  /* 0x000000ff0400a985 */ /* 0x0003e2000c101d30 */
[----:B0-----:R-:W-:-:S03]  /*e1a0*/  @!P0 LEA.HI.X R9, R19, R14, R157, 0x1, P6 ;  /* 0x0000000e13098211 */ /* 0x001fc600030f0c9d */
[----:B------:R1:W-:Y:S04]  /*e1b0*/  @!P1 ST.E.128 desc[UR48][R6.64], RZ ;  /* 0x000000ff06009985 */ /* 0x0003e8000c101d30 */
[----:B------:R1:W-:Y:S02]  /*e1c0*/  @!P0 ST.E.128 desc[UR48][R8.64], RZ ;  /* 0x000000ff08008985 */ /* 0x0003e4000c101d30 */
.L_x_864:
[----:B------:R-:W-:Y:S05]  /*e1d0*/  BSYNC B0 ;  /* 0x0000000000007941 */ /* 0x000fea0003800000 */
.L_x_862:
[----:B------:R-:W-:Y:S02]  /*e1e0*/  ULDC UR5, c[0x0][0xc38] ;  /* 0x00030e0000057ab9 */ /* 0x000fe40000000800 */
[----:B------:R-:W-:-:S06]  /*e1f0*/  UISETP.GE.AND UP0, UPT, UR4, UR5, UPT ;  /* 0x000000050400728c */ /* 0x000fcc000bf06270 */
[----:B------:R-:W-:-:S13]  /*e200*/  PLOP3.LUT P0, PT, PT, PT, UP0, 0x80, 0x0 ;  /* 0x000000000000781c */ /* 0x000fda0003f0f008 */
[----:B------:R-:W-:Y:S05]  /*e210*/  @!P0 BRA `(.L_x_867) ;  /* 0xffffff2800d48947 */ /* 0x000fea000383ffff */
[----:B------:R-:W-:Y:S05]  /*e220*/  EXIT ;  /* 0x000000000000794d */ /* 0x000fea0003800000 */
.L_x_781:
[----:B------:R-:W-:-:S08]  /*e230*/  NOP ;  /* 0x0000000000007918 */ /* 0x000fd00000000000 */
[----:B------:R-:W0:-:S00]  /*e240*/  USETMAXREG.DEALLOC.CTAPOOL 0x20 ;  /* 0x00000020000079c8 */ /* 0x000e0000080e0500 */
[----:B0-----:R-:W-:-:S06]  /*e250*/  LOP3.LUT R0, R0, 0x3, RZ, 0xc0, !PT ;  /* 0x0000000300007812 */ /* 0x001fcc00078ec0ff */
[----:B------:R-:W0:Y:S01]  /*e260*/  S2UR UR6, SR_CTAID.X ;  /* 0x00000000000679c3 */ /* 0x000e220000002500 */
[----:B------:R-:W-:Y:S01]  /*e270*/  LOP3.LUT R23, R23, 0xfffffffb, RZ, 0xc0, !PT ;  /* 0xfffffffb17177812 */ /* 0x000fe200078ec0ff */
[----:B------:R-:W-:Y:S01]  /*e280*/  IMAD.MOV.U32 R16, RZ, RZ, RZ ;  /* 0x000000ffff107224 */ /* 0x000fe200078e00ff */
[----:B------:R1:W2:Y:S01]  /*e290*/  SHFL.IDX PT, R2, R0, RZ, 0x1f ;  /* 0x00001fff00027589 */ /* 0x0002a200000e0000 */
[----:B------:R-:W-:Y:S02]  /*e2a0*/  IMAD.MOV.U32 R24, RZ, RZ, 0x1 ;  /* 0x00000001ff187424 */ /* 0x000fe400078e00ff */
[----:B------:R-:W-:Y:S02]  /*e2b0*/  IMAD.MOV.U32 R29, RZ, RZ, RZ ;  /* 0x000000ffff1d7224 */ /* 0x000fe400078e00ff */
[----:B-1----:R-:W0:Y:S01]  /*e2c0*/  LDC R0, c[0x0][0xc38] ;  /* 0x00030e00ff007b82 */ /* 0x002e220000000800 */
[----:B--2---:R-:W-:-:S13]  /*e2d0*/  ISETP.NE.AND P0, PT, R2, RZ, PT ;  /* 0x000000ff0200720c */ /* 0x004fda0003f05270 */
[----:B------:R-:W-:Y:S01]  /*e2e0*/  @P0 LOP3.LUT R23, R23, 0x4, RZ, 0xfc, !PT ;  /* 0x0000000417170812 */ /* 0x000fe200078efcff */
[----:B------:R-:W-:Y:S06]  /*e2f0*/  @P0 BAR.ARV 0x4, 0x200 ;  /* 0x0108000000000b1d */ /* 0x000fec0000002000 */
[----:B0-----:R-:W-:-:S13]  /*e300*/  ISETP.LE.AND P0, PT, R0, UR6, PT ;  /* 0x0000000600007c0c */ /* 0x001fda000bf03270 */
[----:B------:R-:W-:Y:S05]  /*e310*/  @P0 BRA `(.L_x_868) ;  /* 0x0000003c00080947 */ /* 0x000fea0003800000 */
[----:B------:R-:W0:Y:S01]  /*e320*/  S2R R6, SR_TID.X ;  /* 0x0000000000067919 */ /* 0x000e220000002100 */
[----:B------:R-:W1:Y:S01]  /*e330*/  S2UR UR5, SR_CgaCtaId ;  /* 0x00000000000579c3 */ /* 0x000e620000008800 */
[----:B------:R-:W-:Y:S01]  /*e340*/  UMOV UR4, 0x400 ;  /* 0x0000040000047882 */ /* 0x000fe20000000000 */
[----:B------:R-:W-:Y:S01]  /*e350*/  IMAD.U32 R27, RZ, RZ, UR6 ;  /* 0x00000006ff1b7e24 */ /* 0x000fe2000f8e00ff */
[----:B------:R-:W-:Y:S01]  /*e360*/  ULDC UR42, c[0x0][0xc] ;  /* 0x00000300002a7ab9 */ /* 0x000fe20000000800 */
[----:B------:R-:W-:Y:S01]  /*e370*/  IMAD.MOV.U32 R24, RZ, RZ, 0x1 ;  /* 0x00000001ff187424 */ /* 0x000fe200078e00ff */
[----:B------:R-:W-:Y:S01]  /*e380*/  ULDC.64 UR46, c[0x0][0x198] ;  /* 0x00006600002e7ab9 */ /* 0x000fe20000000a00 */
[----:B------:R-:W-:Y:S02]  /*e390*/  IMAD.MOV.U32 R29, RZ, RZ, RZ ;  /* 0x000000ffff1d7224 */ /* 0x000fe400078e00ff */
[----:B------:R-:W-:Y:S01]  /*e3a0*/  IMAD.MOV.U32 R16, RZ, RZ, RZ ;  /* 0x000000ffff107224 */ /* 0x000fe200078e00ff */
[----:B-1----:R-:W-:-:S06]  /*e3b0*/  ULEA UR4, UR5, UR4, 0x18 ;  /* 0x0000000405047291 */ /* 0x002fcc000f8ec03f */
[----:B------:R-:W-:Y:S01]  /*e3c0*/  IMAD.U32 R17, RZ, RZ, UR4 ;  /* 0x00000004ff117e24 */ /* 0x000fe2000f8e00ff */
[C---:B0-----:R-:W-:Y:S01]  /*e3d0*/  LOP3.LUT R5, R6.reuse, 0x7f, RZ, 0xc0, !PT ;  /* 0x0000007f06057812 */ /* 0x041fe200078ec0ff */
[C---:B------:R-:W-:Y:S01]  /*e3e0*/  IMAD.SHL.U32 R0, R6.reuse, 0x8, RZ ;  /* 0x0000000806007824 */ /* 0x040fe200078e00ff */
[C---:B------:R-:W-:Y:S01]  /*e3f0*/  LOP3.LUT R28, R6.reuse, 0x1f, RZ, 0xc0, !PT ;  /* 0x0000001f061c7812 */ /* 0x040fe200078ec0ff */
[----:B------:R-:W-:Y:S02]  /*e400*/  IMAD.SHL.U32 R4, R6, 0x10, RZ ;  /* 0x0000001006047824 */ /* 0x000fe400078e00ff */
[----:B------:R-:W-:Y:S01]  /*e410*/  IMAD.SHL.U32 R3, R5, 0x8, RZ ;  /* 0x0000000805037824 */ /* 0x000fe200078e00ff */
[----:B------:R-:W-:-:S04]  /*e420*/  LOP3.LUT R2, R0, 0x1f8, RZ, 0xc0, !PT ;  /* 0x000001f800027812 */ /* 0x000fc800078ec0ff */
[----:B------:R-:W-:-:S04]  /*e430*/  LOP3.LUT R2, R2, 0x38, R6, 0x78, !PT ;  /* 0x0000003802027812 */ /* 0x000fc800078e7806 */
[----:B------:R-:W-:Y:S02]  /*e440*/  LOP3.LUT R2, R2, 0x200, R3, 0xf8, !PT ;  /* 0x0000020002027812 */ /* 0x000fe400078ef803 */
[----:B------:R-:W-:-:S03]  /*e450*/  SHF.R.U32.HI R3, RZ, 0x3, R5 ;  /* 0x00000003ff037819 */ /* 0x000fc60000011605 */
[----:B------:R-:W-:Y:S01]  /*e460*/  IMAD R26, R2, 0x2, R17 ;  /* 0x00000002021a7824 */ /* 0x000fe200078e0211 */
[----:B------:R-:W-:-:S07]  /*e470*/  LOP3.LUT R0, R3, 0x70, R4, 0xf8, !PT ;  /* 0x0000007003007812 */ /* 0x000fce00078ef804 */
.L_x_952:
[----:B------:R-:W-:Y:S01]  /*e480*/  ULDC UR8, c[0x0][0xc60] ;  /* 0x0003180000087ab9 */ /* 0x000fe20000000800 */
[C---:B------:R-:W-:Y:S01]  /*e490*/  R2UR UR7, R27.reuse ;  /* 0x000000001b0772ca */ /* 0x040fe200000e0000 */
[----:B------:R-:W-:Y:S01]  /*e4a0*/  UISETP.NE.AND UP0, UPT, UR8, 0x1, UPT ;  /* 0x000000010800788c */ /* 0x000fe2000bf05270 */
[----:B------:R-:W-:-:S10]  /*e4b0*/  R2UR UR6, R27 ;  /* 0x000000001b0672ca */ /* 0x000fd400000e0000 */
        /* <DEDUP_REMOVED lines=9> */
[----:B0-----:R-:W-:Y:S05]  /*e550*/  @!P0 BRA `(.L_x_869) ;  /* 0x0000000000208947 */ /* 0x001fea0003800000 */
        /* <DEDUP_REMOVED lines=8> */
.L_x_869:
[----:B------:R-:W-:Y:S01]  /*e5e0*/  ULDC UR9, c[0x0][0xc54] ;  /* 0x0003150000097ab9 */ /* 0x000fe20000000800 */
[----:B------:R-:W-:Y:S01]  /*e5f0*/  UMOV UR6, UR8 ;  /* 0x0000000800067c82 */ /* 0x000fe20008000000 */
[----:B------:R-:W-:-:S11]  /*e600*/  UISETP.NE.AND UP0, UPT, UR9, 0x1, UPT ;  /* 0x000000010900788c */ /* 0x000fd6000bf05270 */
[----:B------:R-:W-:Y:S02]  /*e610*/  @UP0 ULDC.64 UR10, c[0x0][0xc58] ;  /* 0x00031600000a0ab9 */ /* 0x000fe40000000a00 */
[----:B------:R-:W-:-:S04]  /*e620*/  UIMAD.WIDE.U32 UR4, UR8, UR10, URZ ;  /* 0x0000000a080472a5 */ /* 0x000fc8000f8e003f */
[----:B------:R-:W-:-:S04]  /*e630*/  @UP0 USHF.R.U32.HI UR6, URZ, UR11, UR5 ;  /* 0x0000000b3f060299 */ /* 0x000fc80008011605 */
[----:B------:R-:W-:-:S12]  /*e640*/  UIMAD UR4, UR6, UR9, URZ ;  /* 0x00000009060472a4 */ /* 0x000fd8000f8e023f */
.L_x_870:
[----:B------:R-:W-:Y:S02]  /*e650*/  ULOP3.LUT UR5, URZ, UR6, URZ, 0x33, !UPT ;  /* 0x000000063f057292 */ /* 0x000fe4000f8e333f */
[----:B------:R-:W-:Y:S01]  /*e660*/  UIADD3 UR4, UR8, -UR4, URZ ;  /* 0x8000000408047290 */ /* 0x000fe2000fffe03f */
[----:B------:R-:W-:Y:S01]  /*e670*/  ULDC UR15, c[0x0][0xc48] ;  /* 0x00031200000f7ab9 */ /* 0x000fe20000000800 */
[----:B------:R-:W-:Y:S01]  /*e680*/  ULDC UR9, c[0x0][0x448] ;  /* 0x0001120000097ab9 */ /* 0x000fe20000000800 */
[----:B------:R-:W-:Y:S01]  /*e690*/  ULDC UR41, c[0x0][0xc3c] ;  /* 0x00030f0000297ab9 */ /* 0x000fe20000000800 */
[----:B------:R-:W-:Y:S02]  /*e6a0*/  UISETP.NE.AND UP2, UPT, UR15, 0x1, UPT ;  /* 0x000000010f00788c */ /* 0x000fe4000bf45270 */
[----:B------:R-:W-:Y:S02]  /*e6b0*/  UISETP.NE.AND UP1, UPT, UR9, 0x1, UPT ;  /* 0x000000010900788c */ /* 0x000fe4000bf25270 */
[----:B------:R-:W-:Y:S01]  /*e6c0*/  UIADD3 UR41, UR5, UR41, URZ ;  /* 0x0000002905297290 */ /* 0x000fe2000fffe03f */
[----:B------:R-:W-:Y:S01]  /*e6d0*/  ULDC UR14, c[0x0][0xc54] ;  /* 0x00031500000e7ab9 */ /* 0x000fe20000000800 */
[----:B------:R-:W-:Y:S01]  /*e6e0*/  ULDC.64 UR10, c[0x0][0x418] ;  /* 0x00010600000a7ab9 */ /* 0x000fe20000000a00 */
[----:B------:R-:W-:-:S02]  /*e6f0*/  UIMAD UR14, UR7, UR14, UR4 ;  /* 0x0000000e070e72a4 */ /* 0x000fc4000f8e0204 */
[----:B------:R-:W-:Y:S01]  /*e700*/  UISETP.NE.U32.AND UP0, UPT, UR10, URZ, UPT ;  /* 0x0000003f0a00728c */ /* 0x000fe2000bf05070 */
[----:B------:R-:W-:Y:S01]  /*e710*/  ULDC.64 UR4, c[0x0][0x9e0] ;  /* 0x0002780000047ab9 */ /* 0x000fe20000000a00 */
[----:B------:R-:W-:Y:S02]  /*e720*/  UIMAD UR41, UR41, 0xc0, URZ ;  /* 0x000000c0292978a4 */ /* 0x000fe4000f8e023f */
[----:B------:R-:W-:Y:S02]  /*e730*/  UISETP.GE.AND UP3, UPT, UR5, 0x1, UPT ;  /* 0x000000010500788c */ /* 0x000fe4000bf66270 */
[----:B------:R-:W-:Y:S02]  /*e740*/  UISETP.NE.AND.EX UP0, UPT, UR11, URZ, UPT, UP0 ;  /* 0x0000003f0b00728c */ /* 0x000fe4000bf05300 */
[----:B------:R-:W-:Y:S01]  /*e750*/  UIADD3 UR9, UR41, 0xbf, URZ ;  /* 0x000000bf29097890 */ /* 0x000fe2000fffe03f */
[----:B------:R-:W-:Y:S01]  /*e760*/  ULDC UR8, c[0x0][0x424] ;  /* 0x0001090000087ab9 */ /* 0x000fe20000000800 */
[----:B------:R-:W-:Y:S01]  /*e770*/  ULDC UR6, c[0x0][0x288] ;  /* 0x0000a20000067ab9 */ /* 0x000fe20000000800 */
[----:B------:R-:W-:Y:S01]  /*e780*/  @UP2 ULDC UR10, c[0x0][0xc4c] ;  /* 0x00031300000a2ab9 */ /* 0x000fe20000000800 */
[----:B------:R-:W-:Y:S01]  /*e790*/  @UP1 ULDC UR12, c[0x0][0x44c] ;  /* 0x00011300000c1ab9 */ /* 0x000fe20000000800 */
[----:B------:R-:W-:Y:S01]  /*e7a0*/  UIADD3 UR16, -UR6, 0x1, URZ ;  /* 0x0000000106107890 */ /* 0x000fe2000fffe13f */
[----:B------:R-:W-:Y:S01]  /*e7b0*/  PLOP3.LUT P1, PT, PT, PT, UP3, 0x80, 0x0 ;  /* 0x000000000000781c */ /* 0x000fe20003f2f038 */
[----:B------:R-:W-:-:S02]  /*e7c0*/  UIMAD.WIDE.U32 UR10, UR14, UR10, URZ ;  /* 0x0000000a0e0a72a5 */ /* 0x000fc4000f8e003f */
[----:B------:R-:W-:Y:S02]  /*e7d0*/  USEL UR8, UR8, 0x1, UP0 ;  /* 0x0000000108087887 */ /* 0x000fe40008000000 */
[----:B------:R-:W-:Y:S01]  /*e7e0*/  UIMAD.WIDE.U32 UR12, UR9, UR12, URZ ;  /* 0x0000000c090c72a5 */ /* 0x000fe2000f8e003f */
[----:B------:R-:W-:Y:S01]  /*e7f0*/  ULDC UR7, c[0x0][0x2f0] ;  /* 0x0000bc0000077ab9 */ /* 0x000fe20000000800 */
[----:B------:R-:W-:Y:S01]  /*e800*/  @UP2 ULDC UR17, c[0x0][0xc50] ;  /* 0x0003140000112ab9 */ /* 0x000fe20000000800 */
[----:B------:R-:W-:Y:S01]  /*e810*/  @UP1 ULDC UR18, c[0x0][0x450] ;  /* 0x0001140000121ab9 */ /* 0x000fe20000000800 */
[----:B------:R-:W-:Y:S01]  /*e820*/  UMOV UR43, UR14 ;  /* 0x0000000e002b7c82 */ /* 0x000fe20008000000 */
[----:B------:R-:W-:Y:S02]  /*e830*/  UIMAD UR16, UR8, UR7, UR16 ;  /* 0x00000007081072a4 */ /* 0x000fe4000f8e0210 */
[----:B------:R-:W-:Y:S02]  /*e840*/  @UP2 USHF.R.U32.HI UR43, URZ, UR17, UR11 ;  /* 0x000000113f2b2299 */ /* 0x000fe4000801160b */
[----:B------:R-:W-:-:S02]  /*e850*/  @UP1 USHF.R.U32.HI UR9, URZ, UR18, UR13 ;  /* 0x000000123f091299 */ /* 0x000fc4000801160d */
[----:B------:R-:W-:Y:S02]  /*e860*/  UIADD3 UR36, -UR43, URZ, URZ ;  /* 0x0000003f2b247290 */ /* 0x000fe4000fffe13f */
[----:B------:R-:W-:Y:S02]  /*e870*/  UIADD3 UR10, UR16, UR9, URZ ;  /* 0x00000009100a7290 */ /* 0x000fe4000fffe03f */
[----:B------:R-:W-:Y:S02]  /*e880*/  UIMAD UR36, UR15, UR36, UR14 ;  /* 0x000000240f2472a4 */ /* 0x000fe4000f8e020e */
[----:B------:R-:W-:Y:S01]  /*e890*/  UIADD3 UR4, UR10, UR4, URZ ;  /* 0x000000040a047290 */ /* 0x000fe2000fffe03f */
[----:B------:R-:W-:Y:S11]  /*e8a0*/  @!P1 BRA `(.L_x_871) ;  /* 0x0000000000449947 */ /* 0x000ff60003800000 */
        /* <DEDUP_REMOVED lines=10> */
.L_x_872:
[----:B------:R-:W-:-:S11]  /*e950*/  UISETP.NE.AND UP0, UPT, UR5, 0x1, UPT ;  /* 0x000000010500788c */ /* 0x000fd6000bf05270 */
[----:B------:R-:W-:Y:S02]  /*e960*/  @UP0 ULDC.64 UR12, c[0x0][0x9e8] ;  /* 0x00027a00000c0ab9 */ /* 0x000fe40000000a00 */
[----:B------:R-:W-:-:S04]  /*e970*/  UIMAD.WIDE.U32 UR10, UR9, UR12, URZ ;  /* 0x0000000c090a72a5 */ /* 0x000fc8000f8e003f */
[----:B------:R-:W-:-:S12]  /*e980*/  @UP0 USHF.R.U32.HI UR9, URZ, UR13, UR11 ;  /* 0x0000000d3f090299 */ /* 0x000fd8000801160b */
.L_x_873:
[----:B------:R-:W-:-:S04]  /*e990*/  UIMAD UR9, UR9, UR5, UR5 ;  /* 0x00000005090972a4 */ /* 0x000fc8000f8e0205 */
[----:B------:R-:W-:-:S04]  /*e9a0*/  UISETP.LT.AND UP0, UPT, UR4, UR9, UPT ;  /* 0x000000090400728c */ /* 0x000fc8000bf01270 */
[----:B------:R-:W-:-:S12]  /*e9b0*/  USEL UR4, UR4, UR9, UP0 ;  /* 0x0000000904047287 */ /* 0x000fd80008000000 */
.L_x_871:
[----:B------:R-:W-:Y:S02]  /*e9c0*/  UIMAD UR13, UR8, UR7, 0x7f ;  /* 0x0000007f080d74a4 */ /* 0x000fe4000f8e0207 */
[----:B------:R-:W-:Y:S02]  /*e9d0*/  UIADD3 UR4, UR4, 0x7f, URZ ;  /* 0x0000007f04047890 */ /* 0x000fe4000fffe03f */
[----:B------:R-:W-:Y:S02]  /*e9e0*/  USHF.R.S32.HI UR14, URZ, 0x1f, UR13 ;  /* 0x0000001f3f0e7899 */ /* 0x000fe4000801140d */
[----:B------:R-:W-:Y:S01]  /*e9f0*/  USHF.R.S32.HI UR9, URZ, 0x1f, UR4 ;  /* 0x0000001f3f097899 */ /* 0x000fe20008011404 */
[----:B------:R-:W-:Y:S01]  /*ea00*/  @UP1 ULDC UR10, c[0x0][0x44c] ;  /* 0x00011300000a1ab9 */ /* 0x000fe20000000800 */
[----:B------:R-:W-:Y:S02]  /*ea10*/  ULEA.HI UR14, UR14, UR13, URZ, 0x7 ;  /* 0x0000000d0e0e7291 */ /* 0x000fe4000f8f383f */
[----:B------:R-:W-:-:S02]  /*ea20*/  UIMAD.WIDE.U32 UR10, UR41, UR10, URZ ;  /* 0x0000000a290a72a5 */ /* 0x000fc4000f8e003f */
[----:B------:R-:W-:Y:S01]  /*ea30*/  ULEA.HI UR9, UR9, UR4, URZ, 0x7 ;  /* 0x0000000409097291 */ /* 0x000fe2000f8f383f */
[----:B------:R-:W-:Y:S01]  /*ea40*/  @UP1 ULDC UR15, c[0x0][0x450] ;  /* 0x00011400000f1ab9 */ /* 0x000fe20000000800 */
[----:B------:R-:W-:Y:S01]  /*ea50*/  UMOV UR12, UR41 ;  /* 0x00000029000c7c82 */ /* 0x000fe20008000000 */
[----:B------:R-:W-:Y:S02]  /*ea60*/  UIMAD UR4, UR8, UR7, -UR6 ;  /* 0x00000007080472a4 */ /* 0x000fe4000f8e0a06 */
[----:B------:R-:W-:Y:S02]  /*ea70*/  USHF.R.S32.HI UR14, URZ, 0x7, UR14 ;  /* 0x000000073f0e7899 */ /* 0x000fe4000801140e */
[----:B------:R-:W-:Y:S02]  /*ea80*/  USHF.R.S32.HI UR9, URZ, 0x7, UR9 ;  /* 0x000000073f097899 */ /* 0x000fe40008011409 */
[----:B------:R-:W-:Y:S02]  /*ea90*/  @UP1 USHF.R.U32.HI UR12, URZ, UR15, UR11 ;  /* 0x0000000f3f0c1299 */ /* 0x000fe4000801160b */
[----:B------:R-:W-:-:S02]  /*eaa0*/  UISETP.LT.AND UP0, UPT, UR14, UR9, UPT ;  /* 0x000000090e00728c */ /* 0x000fc4000bf01270 */
[----:B------:R-:W-:Y:S01]  /*eab0*/  UIADD3 UR4, UR4, UR12, URZ ;  /* 0x0000000c04047290 */ /* 0x000fe2000fffe03f */
[----:B------:R-:W-:Y:S01]  /*eac0*/  ULDC UR8, c[0x0][0x9dc] ;  /* 0x0002770000087ab9 */ /* 0x000fe20000000800 */
[----:B------:R-:W-:Y:S02]  /*ead0*/  USEL UR40, UR14, UR9, UP0 ;  /* 0x000000090e287287 */ /* 0x000fe40008000000 */
        /* <DEDUP_REMOVED lines=12> */
.L_x_875:
[----:B------:R-:W-:-:S11]  /*eba0*/  UISETP.NE.AND UP0, UPT, UR5, 0x1, UPT ;  /* 0x000000010500788c */ /* 0x000fd6000bf05270 */
[----:B------:R-:W-:Y:S02]  /*ebb0*/  @UP0 ULDC.64 UR10, c[0x0][0x9e8] ;  /* 0x00027a00000a0ab9 */ /* 0x000fe40000000a00 */
[----:B------:R-:W-:-:S04]  /*ebc0*/  UIMAD.WIDE.U32 UR6, UR4, UR10, URZ ;  /* 0x0000000a040672a5 */ /* 0x000fc8000f8e003f */
[----:B------:R-:W-:-:S12]  /*ebd0*/  @UP0 USHF.R.U32.HI UR4, URZ, UR11, UR7 ;  /* 0x0000000b3f040299 */ /* 0x000fd80008011607 */
.L_x_876:
[----:B------:R-:W-:-:S04]  /*ebe0*/  UIMAD UR4, UR4, UR5, URZ ;  /* 0x00000005040472a4 */ /* 0x000fc8000f8e023f */
[----:B------:R-:W-:-:S04]  /*ebf0*/  UISETP.LT.AND UP0, UPT, UR8, UR4, UPT ;  /* 0x000000040800728c */ /* 0x000fc8000bf01270 */
[----:B------:R-:W-:-:S12]  /*ec00*/  USEL UR8, UR8, UR4, !UP0 ;  /* 0x0000000408087287 */ /* 0x000fd8000c000000 */
.L_x_874:
[----:B------:R-:W-:Y:S01]  /*ec10*/  USHF.R.S32.HI UR4, URZ, 0x1f, UR8 ;  /* 0x0000001f3f047899 */ /* 0x000fe20008011408 */
[----:B------:R-:W-:Y:S03]  /*ec20*/  BSSY B7, `(.L_x_877) ;  /* 0x0000318000077945 */ /* 0x000fe60003800000 */
[----:B------:R-:W-:-:S04]  /*ec30*/  ULEA.HI UR4, UR4, UR8, URZ, 0x7 ;  /* 0x0000000804047291 */ /* 0x000fc8000f8f383f */
[----:B------:R-:W-:-:S04]  /*ec40*/  USHF.R.S32.HI UR4, URZ, 0x7, UR4 ;  /* 0x000000073f047899 */ /* 0x000fc80008011404 */
[----:B------:R-:W-:-:S04]  /*ec50*/  UISETP.LT.AND UP0, UPT, URZ, UR4, UPT ;  /* 0x000000043f00728c */ /* 0x000fc8000bf01270 */
[----:B------:R-:W-:-:S04]  /*ec60*/  USEL UR39, URZ, UR4, !UP0 ;  /* 0x000000043f277287 */ /* 0x000fc8000c000000 */
[----:B------:R-:W-:-:S06]  /*ec70*/  UISETP.GT.AND UP0, UPT, UR40, UR39, UPT ;  /* 0x000000272800728c */ /* 0x000fcc000bf04270 */
[----:B------:R-:W-:-:S13]  /*ec80*/  PLOP3.LUT P0, PT, PT, PT, UP0, 0x80, 0x0 ;  /* 0x000000000000781c */ /* 0x000fda0003f0f008 */
[----:B------:R-:W-:Y:S05]  /*ec90*/  @P0 BRA `(.L_x_878) ;  /* 0x0000000000440947 */ /* 0x000fea0003800000 */
[----:B------:R-:W0:Y:S02]  /*eca0*/  S2R R0, SR_TID.X ;  /* 0x0000000000007919 */ /* 0x000e240000002100 */
[----:B0-----:R-:W-:-:S04]  /*ecb0*/  LOP3.LUT R0, R0, 0x7f, RZ, 0xc0, !PT ;  /* 0x0000007f00007812 */ /* 0x001fc800078ec0ff */
[----:B------:R-:W-:-:S13]  /*ecc0*/  ISETP.NE.AND P1, PT, R0, RZ, PT ;  /* 0x000000ff0000720c */ /* 0x000fda0003f25270 */
[----:B------:R-:W-:Y:S05]  /*ecd0*/  @P1 BRA `(.L_x_879) ;  /* 0x0000003000301947 */ /* 0x000fea0003800000 */
[----:B------:R-:W0:Y:S01]  /*ece0*/  S2R R7, SR_LANEID ;  /* 0x0000000000077919 */ /* 0x000e220000000000 */
[----:B------:R-:W-:Y:S01]  /*ecf0*/  VOTEU.ANY UR4, UPT, PT ;  /* 0x0000000000047886 */ /* 0x000fe200038e0100 */
[----:B------:R-:W1:Y:S01]  /*ed00*/  LDC.64 R2, c[0x0][0xc80] ;  /* 0x00032000ff027b82 */ /* 0x000e620000000a00 */
[----:B------:R-:W0:Y:S08]  /*ed10*/  FLO.U32 R0, UR4 ;  /* 0x0000000400007d00 */ /* 0x000e3000080e0000 */
[----:B------:R-:W1:Y:S01]  /*ed20*/  POPC R5, UR4 ;  /* 0x0000000400057d09 */ /* 0x000e620008000000 */
[----:B0-----:R-:W-:-:S13]  /*ed30*/  ISETP.EQ.U32.AND P0, PT, R0, R7, PT ;  /* 0x000000070000720c */ /* 0x001fda0003f02070 */
[----:B-1----:R-:W2:Y:S01]  /*ed40*/  @P0 ATOMG.E.ADD.STRONG.GPU PT, R3, desc[UR48][R2.64], R5 ;  /* 0x00000005020309a8 */ /* 0x002ea200081ee1f0 */
[----:B------:R-:W0:Y:S02]  /*ed50*/  S2R R4, SR_LTMASK ;  /* 0x0000000000047919 */ /* 0x000e240000003900 */
[----:B0-----:R-:W-:-:S04]  /*ed60*/  LOP3.LUT R4, R4, UR4, RZ, 0xc0, !PT ;  /* 0x0000000404047c12 */ /* 0x001fc8000f8ec0ff */
[----:B------:R-:W0:Y:S01]  /*ed70*/  POPC R27, R4 ;  /* 0x00000004001b7309 */ /* 0x000e220000000000 */
[----:B--2---:R-:W0:Y:S02]  /*ed80*/  SHFL.IDX PT, R0, R3, R0, 0x1f ;  /* 0x00001f0003007589 */ /* 0x004e2400000e0000 */
[----:B0-----:R-:W-:Y:S01]  /*ed90*/  IADD3 R27, R0, UR42, R27 ;  /* 0x0000002a001b7c10 */ /* 0x001fe2000fffe01b */
[----:B------:R-:W-:Y:S06]  /*eda0*/  BRA `(.L_x_879) ;  /* 0x0000002c00fc7947 */ /* 0x000fec0003800000 */
.L_x_878:
[----:B------:R-:W-:Y:S01]  /*edb0*/  VIADD R0, R17, 0xe400 ;  /* 0x0000e40011007836 */ /* 0x000fe20000000000 */
[----:B------:R-:W-:Y:S04]  /*edc0*/  BSSY B6, `(.L_x_880) ;  /* 0x0000013000067945 */ /* 0x000fe80003800000 */
[----:B------:R-:W-:-:S13]  /*edd0*/  LOP3.LUT P0, RZ, R0, 0x3ff, RZ, 0xc0, !PT ;  /* 0x000003ff00ff7812 */ /* 0x000fda000780c0ff */
[----:B------:R-:W-:Y:S05]  /*ede0*/  @!P0 BRA `(.L_x_881) ;  /* 0x0000000000408947 */ /* 0x000fea0003800000 */
[----:B------:R-:W-:Y:S01]  /*edf0*/  MOV R2, 0x0 ;  /* 0x0000000000027802 */ /* 0x000fe20000000f00 */
[----:B------:R-:W-:Y:S01]  /*ee00*/  ULDC.64 UR4, c[0x4][0xa8] ;  /* 0x01002a0000047ab9 */ /* 0x000fe20000000a00 */
[----:B------:R-:W-:Y:S01]  /*ee10*/  ULDC.64 UR6, c[0x4][0xb0] ;  /* 0x01002c0000067ab9 */ /* 0x000fe20000000a00 */
[----:B------:R-:W-:Y:S02]  /*ee20*/  IMAD.U32 R4, RZ, RZ, UR4 ;  /* 0x00000004ff047e24 */ /* 0x000fe4000f8e00ff */
[----:B------:R-:W-:Y:S01]  /*ee30*/  IMAD.U32 R5, RZ, RZ, UR5 ;  /* 0x00000005ff057e24 */ /* 0x000fe2000f8e00ff */
[----:B------:R-:W0:Y:S01]  /*ee40*/  LDC.64 R2, c[0x4][R2] ;  /* 0x0100000002027b82 */ /* 0x000e220000000a00 */
[----:B------:R-:W-:Y:S01]  /*ee50*/  ULDC.64 UR4, c[0x4][0x8] ;  /* 0x0100020000047ab9 */ /* 0x000fe20000000a00 */
        /* <DEDUP_REMOVED lines=9> */
.L_x_881:
[----:B------:R-:W-:Y:S05]  /*eef0*/  BSYNC B6 ;  /* 0x0000000000067941 */ /* 0x000fea0003800000 */
.L_x_880:
        /* <DEDUP_REMOVED lines=8> */
[----:B------:R0:W1:Y:S01]  /*ef80*/  LDC.64 R2, c[0x4][R18] ;  /* 0x0100000012027b82 */ /* 0x0000620000000a00 */
[----:B------:R-:W-:Y:S02]  /*ef90*/  IMAD.U32 R4, RZ, RZ, UR6 ;  /* 0x00000006ff047e24 */ /* 0x000fe4000f8e00ff */
[----:B------:R-:W-:Y:S02]  /*efa0*/  IMAD.U32 R5, RZ, RZ, UR7 ;  /* 0x00000007ff057e24 */ /* 0x000fe4000f8e00ff */
[----:B------:R-:W-:Y:S02]  /*efb0*/  IMAD.U32 R6, RZ, RZ, UR8 ;  /* 0x00000008ff067e24 */ /* 0x000fe4000f8e00ff */
[----:B------:R-:W-:-:S02]  /*efc0*/  IMAD.U32 R7, RZ, RZ, UR9 ;  /* 0x00000009ff077e24 */ /* 0x000fc4000f8e00ff */
[----:B------:R-:W-:Y:S02]  /*efd0*/  IMAD.U32 R10, RZ, RZ, UR4 ;  /* 0x00000004ff0a7e24 */ /* 0x000fe4000f8e00ff */
[----:B------:R-:W-:Y:S02]  /*efe0*/  IMAD.U32 R11, RZ, RZ, UR5 ;  /* 0x00000005ff0b7e24 */ /* 0x000fe4000f8e00ff */
[----:B------:R-:W-:Y:S02]  /*eff0*/  IMAD.MOV.U32 R8, RZ, RZ, 0x70 ;  /* 0x00000070ff087424 */ /* 0x000fe400078e00ff */
[----:B------:R-:W-:Y:S02]  /*f000*/  IMAD.MOV.U32 R12, RZ, RZ, 0x1 ;  /* 0x00000001ff0c7424 */ /* 0x000fe400078e00ff */
[----:B0-----:R-:W-:-:S07]  /*f010*/  IMAD.MOV.U32 R13, RZ, RZ, RZ ;  /* 0x000000ffff0d7224 */ /* 0x001fce00078e00ff */
[----:B------:R-:W-:-:S07]  /*f020*/  LEPC R20, `(.L_x_884) ;  /* 0x000000001014794e */ /* 0x000fce0000000000 */
[----:B-1----:R-:W-:Y:S05]  /*f030*/  CALL.ABS.NOINC R2 ;  /* 0x0000000002007343 */ /* 0x002fea0003c00000 */
.L_x_884:
[----:B------:R0:W1:Y:S01]  /*f040*/  LDC.64 R2, c[0x4][R18] ;  /* 0x0100000012027b82 */ /* 0x0000620000000a00 */
[----:B------:R-:W-:Y:S01]  /*f050*/  ULDC.64 UR4, c[0x4][0xa8] ;  /* 0x01002a0000047ab9 */ /* 0x000fe20000000a00 */
[----:B------:R-:W-:Y:S01]  /*f060*/  ULDC.64 UR6, c[0x4][0xb0] ;  /* 0x01002c0000067ab9 */ /* 0x000fe20000000a00 */
[----:B------:R-:W-:Y:S02]  /*f070*/  IMAD.U32 R4, RZ, RZ, UR4 ;  /* 0x00000004ff047e24 */ /* 0x000fe4000f8e00ff */
        /* <DEDUP_REMOVED lines=11> */
.L_x_883:
[----:B------:R-:W-:Y:S05]  /*f130*/  BSYNC B6 ;  /* 0x0000000000067941 */ /* 0x000fea0003800000 */
.L_x_882:
[----:B------:R-:W-:Y:S01]  /*f140*/  ULDC.64 UR4, c[0x0][0x9f8] ;  /* 0x00027e0000047ab9 */ /* 0x000fe20000000a00 */
[----:B------:R-:W-:Y:S01]  /*f150*/  IMAD.U32 R22, RZ, RZ, UR43 ;  /* 0x0000002bff167e24 */ /* 0x000fe2000f8e00ff */
[----:B------:R-:W-:-:S04]  /*f160*/  UISETP.NE.U32.AND UP0, UPT, UR4, URZ, UPT ;  /* 0x0000003f0400728c */ /* 0x000fc8000bf05070 */
[----:B------:R-:W-:-:S06]  /*f170*/  UISETP.NE.AND.EX UP0, UPT, UR5, URZ, UPT, UP0 ;  /* 0x0000003f0500728c */ /* 0x000fcc000bf05300 */
[----:B------:R-:W-:-:S05]  /*f180*/  PLOP3.LUT P0, PT, PT, PT, UP0, 0x80, 0x0 ;  /* 0x000000000000781c */ /* 0x000fca0003f0f008 */
[----:B------:R-:W-:Y:S02]  /*f190*/  @UP0 ULDC.64 UR4, c[0x0][0x9f8] ;  /* 0x00027e0000040ab9 */ /* 0x000fe40000000a00 */
[----:B------:R-:W-:-:S06]  /*f1a0*/  @UP0 UIMAD.WIDE UR4, UR43, 0x4, UR4 ;  /* 0x000000042b0408a5 */ /* 0x000fcc000f8e0204 */
[----:B------:R-:W-:Y:S02]  /*f1b0*/  IMAD.U32 R2, RZ, RZ, UR4 ;  /* 0x00000004ff027e24 */ /* 0x000fe4000f8e00ff */
[----:B------:R-:W-:-:S05]  /*f1c0*/  IMAD.U32 R3, RZ, RZ, UR5 ;  /* 0x00000005ff037e24 */ /* 0x000fca000f8e00ff */
[----:B------:R0:W2:Y:S01]  /*f1d0*/  @P0 LDG.E R22, desc[UR48][R2.64] ;  /* 0x0000003002160981 */ /* 0x0000a2000c1e1900 */
[----:B------:R-:W-:Y:S01]  /*f1e0*/  UMOV UR4, 0xffffffff ;  /* 0xffffffff00047882 */ /* 0x000fe20000000000 */
[----:B------:R-:W-:Y:S01]  /*f1f0*/  IMAD.U32 R19, RZ, RZ, UR40 ;  /* 0x00000028ff137e24 */ /* 0x000fe2000f8e00ff */
[----:B------:R-:W-:Y:S01]  /*f200*/  LOP3.LUT R23, R23, 0xfffffffe, RZ, 0xc0, !PT ;  /* 0xfffffffe17177812 */ /* 0x000fe200078ec0ff */
[----:B------:R-:W1:Y:S02]  /*f210*/  S2R R18, SR_TID.X ;  /* 0x0000000000127919 */ /* 0x000e640000002100 */
[----:B------:R-:W-:Y:S01]  /*f220*/  VIADD R19, R19, 0xffffffff ;  /* 0xffffffff13137836 */ /* 0x000fe20000000000 */
[----:B0-----:R-:W0:Y:S02]  /*f230*/  LDC.64 R2, c[0x0][0x418] ;  /* 0x00010600ff027b82 */ /* 0x001e240000000a00 */
[----:B0-----:R-:W-:Y:S02]  /*f240*/  ISETP.NE.U32.AND P0, PT, R2, RZ, PT ;  /* 0x000000ff0200720c */ /* 0x001fe40003f05070 */
[----:B-1----:R-:W-:-:S02]  /*f250*/  SHF.R.U32.HI R20, RZ, 0x5, R18 ;  /* 0x00000005ff147819 */ /* 0x002fc40000011612 */
[----:B------:R-:W-:Y:S02]  /*f260*/  ISETP.NE.AND.EX P1, PT, R3, RZ, PT, P0 ;  /* 0x000000ff0300720c */ /* 0x000fe40003f25300 */
[----:B------:R-:W-:-:S11]  /*f270*/  LOP3.LUT R20, R20, 0x3, RZ, 0xc0, !PT ;  /* 0x0000000314147812 */ /* 0x000fd600078ec0ff */
[----:B------:R-:W-:Y:S02]  /*f280*/  @P1 LOP3.LUT R23, R23, 0x1, RZ, 0xfc, !PT ;  /* 0x0000000117171812 */ /* 0x000fe400078efcff */
[----:B--2---:R-:W-:Y:S02]  /*f290*/  SHF.R.S32.HI R25, RZ, 0x1f, R22 ;  /* 0x0000001fff197819 */ /* 0x004fe40000011416 */
[----:B------:R-:W-:Y:S01]  /*f2a0*/  SEL R18, R22, RZ, !P1 ;  /* 0x000000ff16127207 */ /* 0x000fe20004800000 */
[----:B------:R-:W-:Y:S06]  /*f2b0*/  BRA.DIV UR4, `(.L_x_885) ;  /* 0x0000003204d87947 */ /* 0x000fec000b800000 */
[----:B------:R0:W1:Y:S02]  /*f2c0*/  SHFL.IDX PT, R14, R20, RZ, 0x1f ;  /* 0x00001fff140e7589 */ /* 0x00006400000e0000 */
.L_x_967:
[----:B-1----:R-:W-:Y:S02]  /*f2d0*/  ISETP.NE.AND P0, PT, R14, RZ, PT ;  /* 0x000000ff0e00720c */ /* 0x002fe40003f05270 */
[----:B------:R-:W-:Y:S02]  /*f2e0*/  PLOP3.LUT P2, PT, PT, PT, PT, 0x8, 0x0 ;  /* 0x000000000000781c */ /* 0x000fe40003f4e170 */
[----:B------:R-:W-:-:S11]  /*f2f0*/  LOP3.LUT R23, R23, 0xfffffffd, RZ, 0xc0, !PT ;  /* 0xfffffffd17177812 */ /* 0x000fd600078ec0ff */
[----:B------:R-:W-:Y:S01]  /*f300*/  @P2 LOP3.LUT R23, R23, 0x2, RZ, 0xfc, !PT ;  /* 0x0000000217172812 */ /* 0x000fe200078efcff */
[----:B------:R-:W-:Y:S06]  /*f310*/  @P0 BRA `(.L_x_886) ;  /* 0x0000000000dc0947 */ /* 0x000fec0003800000 */
[----:B------:R-:W-:-:S03]  /*f320*/  UMOV UR4, 0xffffffff ;  /* 0xffffffff00047882 */ /* 0x000fc60000000000 */
[----:B------:R-:W-:Y:S05]  /*f330*/  BRA.DIV UR4, `(.L_x_887) ;  /* 0x0000003204d87947 */ /* 0x000fea000b800000 */
[----:B------:R-:W-:-:S13]  /*f340*/  ELECT P6, URZ, PT ;  /* 0x00000000003f782f */ /* 0x000fda00038c0000 */
.L_x_970:
[----:B------:R-:W-:Y:S05]  /*f350*/  @!P6 BRA `(.L_x_886) ;  /* 0x0000000000cce947 */ /* 0x000fea0003800000 */
[----:B------:R-:W-:Y:S01]  /*f360*/  IMAD.MOV.U32 R18, RZ, RZ, R22 ;  /* 0x000000ffff127224 */ /* 0x000fe200078e0016 */
[----:B------:R-:W-:Y:S06]  /*f370*/  @!P1 BRA `(.L_x_888) ;  /* 0x0000000000489947 */ /* 0x000fec0003800000 */
[----:B------:R-:W1:Y:S01]  /*f380*/  LDC R0, c[0x0][0x43c] ;  /* 0x00010f00ff007b82 */ /* 0x000e620000000800 */
[----:B------:R-:W-:Y:S01]  /*f390*/  IMAD.MOV.U32 R7, RZ, RZ, R19 ;  /* 0x000000ffff077224 */ /* 0x000fe200078e0013 */
[----:B------:R-:W-:Y:S02]  /*f3a0*/  ULDC.64 UR4, c[0x0][0x428] ;  /* 0x00010a0000047ab9 */ /* 0x000fe40000000a00 */
[----:B------:R-:W-:-:S04]  /*f3b0*/  IMAD R9, R25, UR4, RZ ;  /* 0x0000000419097c24 */ /* 0x000fc8000f8e02ff */
[----:B------:R-:W-:Y:S01]  /*f3c0*/  IMAD R9, R22, UR5, R9 ;  /* 0x0000000516097c24 */ /* 0x000fe2000f8e0209 */
[----:B-1----:R-:W-:-:S13]  /*f3d0*/  ISETP.NE.AND P0, PT, R0, 0x1, PT ;  /* 0x000000010000780c */ /* 0x002fda0003f05270 */
[----:B------:R-:W1:Y:S02]  /*f3e0*/  @P0 LDC.64 R4, c[0x0][0x440] ;  /* 0x00011000ff040b82 */ /* 0x000e640000000a00 */
[----:B-1----:R-:W-:-:S05]  /*f3f0*/  @P0 IMAD.HI.U32 R4, R19, R4, RZ ;  /* 0x0000000413040227 */ /* 0x002fca00078e00ff */
        /* <DEDUP_REMOVED lines=10> */
.L_x_888:
[----:B------:R-:W2:Y:S01]  /*f4a0*/  S2R R0, SR_TID.X ;  /* 0x0000000000007919 */ /* 0x000ea20000002100 */
[----:B-1----:R-:W-:Y:S01]  /*f4b0*/  IMAD R3, R16, 0x8, R17 ;  /* 0x0000000810037824 */ /* 0x002fe200078e0211 */
[----:B--2---:R-:W-:Y:S02]  /*f4c0*/  LOP3.LUT R2, R0, 0x7f, RZ, 0xc0, !PT ;  /* 0x0000007f00027812 */ /* 0x004fe400078ec0ff */
[----:B------:R-:W-:Y:S02]  /*f4d0*/  SHF.L.U32 R0, R24, 0x1f, RZ ;  /* 0x0000001f18007819 */ /* 0x000fe400000006ff */
[----:B------:R-:W-:Y:S02]  /*f4e0*/  ISETP.NE.AND P1, PT, R2, RZ, PT ;  /* 0x000000ff0200720c */ /* 0x000fe40003f25270 */
[----:B------:R-:W1:Y:S02]  /*f4f0*/  SYNCS.PHASECHK.TRANS64.TRYWAIT P0, [R3+URZ+0x16840], R0 ;  /* 0x01684000030075a7 */ /* 0x000e64000800017f */
[----:B-1----:R-:W-:Y:S09]  /*f500*/  @!P0 BRA `(.L_x_889) ;  /* 0x0000003000848947 */ /* 0x002ff20003800000 */
.L_x_971:
[----:B------:R-:W-:Y:S05]  /*f510*/  @P1 BRA `(.L_x_890) ;  /* 0x0000000000141947 */ /* 0x000fea0003800000 */
[----:B------:R-:W-:Y:S01]  /*f520*/  ISETP.NE.AND P0, PT, R28, RZ, PT ;  /* 0x000000ff1c00720c */ /* 0x000fe20003f05270 */
[----:B-1----:R-:W-:-:S04]  /*f530*/  IMAD.MOV.U32 R0, RZ, RZ, 0x4000 ;  /* 0x00004000ff007424 */ /* 0x002fc800078e00ff */
[----:B------:R2:W-:Y:S08]  /*f540*/  SYNCS.ARRIVE.TRANS64 RZ, [R3+URZ+0x16830], R0 ;  /* 0x0168300003ff79a7 */ /* 0x0005f0000800003f */
[----:B------:R-:W-:Y:S05]  /*f550*/  @!P0 BRA `(.L_x_890) ;  /* 0x0000000000048947 */ /* 0x000fea0003800000 */
[----:B------:R-:W-:Y:S01]  /*f560*/  BPT.TRAP 0x1 ;  /* 0x000000040000795c */ /* 0x000fe20000300000 */
.L_x_890:
[----:B-12---:R-:W-:Y:S01]  /*f570*/  IMAD R0, R16, 0x4000, R17 ;  /* 0x0000400010007824 */ /* 0x006fe200078e0211 */
[----:B------:R-:W-:Y:S01]  /*f580*/  R2UR UR33, R3 ;  /* 0x00000000032172ca */ /* 0x000fe200000e0000 */
[----:B------:R-:W-:Y:S01]  /*f590*/  UIADD3 UR4, UP0, UR46, 0x370, URZ ;  /* 0x000003702e047890 */ /* 0x000fe2000ff1e03f */
[----:B------:R-:W-:Y:S01]  /*f5a0*/  R2UR UR35, R19 ;  /* 0x00000000132372ca */ /* 0x000fe200000e0000 */
[----:B------:R-:W-:Y:S01]  /*f5b0*/  UMOV UR6, 0x0 ;  /* 0x0000000000067882 */ /* 0x000fe20000000000 */
[----:B------:R-:W-:Y:S01]  /*f5c0*/  R2UR UR32, R0 ;  /* 0x00000000002072ca */ /* 0x000fe200000e0000 */
[----:B------:R-:W-:Y:S01]  /*f5d0*/  UIADD3.X UR5, URZ, UR47, URZ, UP0, !UPT ;  /* 0x0000002f3f057290 */ /* 0x000fe200087fe43f */
[----:B-----5:R-:W-:Y:S01]  /*f5e0*/  R2UR UR37, R18 ;  /* 0x00000000122572ca */ /* 0x020fe200000e0000 */
[----:B------:R-:W-:Y:S01]  /*f5f0*/  UMOV UR7, 0x14f00000 ;  /* 0x14f0000000077882 */ /* 0x000fe20000000000 */
[----:B------:R-:W-:Y:S01]  /*f600*/  UMOV UR34, URZ ;  /* 0x0000003f00227c82 */ /* 0x000fe20008000000 */
[----:B------:R-:W-:-:S02]  /*f610*/  PLOP3.LUT P0, PT, PT, PT, PT, 0x80, 0x0 ;  /* 0x000000000000781c */ /* 0x000fc40003f0f070 */
[----:B------:R-:W-:Y:S02]  /*f620*/  LOP3.LUT R23, R23, 0xfffffffd, RZ, 0xc0, !PT ;  /* 0xfffffffd17177812 */ /* 0x000fe400078ec0ff */
[----:B------:R-:W-:Y:S02]  /*f630*/  UIADD3 UR33, UR33, 0x16830, URZ ;  /* 0x0001683021217890 */ /* 0x000fe4000fffe03f */
[----:B------:R-:W-:Y:S02]  /*f640*/  USHF.L.U32 UR35, UR35, 0x7, URZ ;  /* 0x0000000723237899 */ /* 0x000fe4000800063f */
[----:B------:R-:W-:-:S05]  /*f650*/  UIADD3 UR32, UR32, 0xe400, URZ ;  /* 0x0000e40020207890 */ /* 0x000fca000fffe03f */
[----:B------:R-:W-:-:S04]  /*f660*/  @P0 LOP3.LUT R23, R23, 0x2, RZ, 0xfc, !PT ;  /* 0x0000000217170812 */ /* 0x000fc800078efcff */
[----:B------:R1:W-:Y:S02]  /*f670*/  UTMALDG.4D [UR32], [UR4], desc[UR6] ;  /* 0x00000620040075b4 */ /* 0x0003e40008019000 */
[----:B-1----:R-:W-:Y:S01]  /*f680*/  NOP ;  /* 0x0000000000007918 */ /* 0x002fe20000000000 */
.L_x_886:
[----:B------:R-:W-:Y:S05]  /*f690*/  WARPSYNC.ALL ;  /* 0x0000000000007948 */ /* 0x000fea0003800000 */
[----:B------:R-:W-:Y:S01]  /*f6a0*/  VIADD R0, R17, 0x8400 ;  /* 0x0000840011007836 */ /* 0x000fe20000000000 */
[----:B------:R-:W-:Y:S01]  /*f6b0*/  USHF.R.S32.HI UR4, URZ, 0x1f, UR36 ;  /* 0x0000001f3f047899 */ /* 0x000fe20008011424 */
[----:B------:R-:W-:Y:S01]  /*f6c0*/  BAR.SYNC.DEFER_BLOCKING 0x8, 0x200 ;  /* 0x0208000000007b1d */ /* 0x000fe20000010000 */
[----:B------:R-:W-:Y:S02]  /*f6d0*/  USHF.R.S32.HI UR37, URZ, 0x1f, UR43 ;  /* 0x0000001f3f257899 */ /* 0x000fe4000801142b */
[----:B------:R-:W-:-:S03]  /*f6e0*/  LOP3.LUT P0, RZ, R0, 0x3ff, RZ, 0xc0, !PT ;  /* 0x000003ff00ff7812 */ /* 0x000fc6000780c0ff */
[----:B------:R-:W-:Y:S01]  /*f6f0*/  ULDC.64 UR6, c[0x0][0x2d8] ;  /* 0x0000b60000067ab9 */ /* 0x000fe20000000a00 */
[----:B------:R-:W-:Y:S01]  /*f700*/  BSSY B6, `(.L_x_891) ;  /* 0x0000016000067945 */ /* 0x000fe20003800000 */
[----:B------:R-:W-:Y:S02]  /*f710*/  UIMAD UR4, UR4, UR6, URZ ;  /* 0x00000006040472a4 */ /* 0x000fe4000f8e023f */
[----:B------:R-:W-:Y:S02]  /*f720*/  UIMAD.WIDE.U32 UR50, UR36, UR6, URZ ;  /* 0x00000006243272a5 */ /* 0x000fe4000f8e003f */
[----:B------:R-:W-:-:S04]  /*f730*/  UIMAD UR4, UR36, UR7, UR4 ;  /* 0x00000007240472a4 */ /* 0x000fc8000f8e0204 */
[----:B------:R-:W-:Y:S01]  /*f740*/  UIADD3 UR45, UR51, UR4, URZ ;  /* 0x00000004332d7290 */ /* 0x000fe2000fffe03f */
[----:B------:R-:W-:Y:S11]  /*f750*/  @!P0 BRA `(.L_x_892) ;  /* 0x0000000000408947 */ /* 0x000ff60003800000 */
        /* <DEDUP_REMOVED lines=14> */
[----:B0-----:R-:W-:-:S07]  /*f840*/  LEPC R20, `(.L_x_892) ;  /* 0x000000001014794e */ /* 0x001fce0000000000 */
[----:B-1----:R-:W-:Y:S05]  /*f850*/  CALL.ABS.NOINC R2 ;  /* 0x0000000002007343 */ /* 0x002fea0003c00000 */
.L_x_892:
[----:B------:R-:W-:Y:S05]  /*f860*/  BSYNC B6 ;  /* 0x0000000000067941 */ /* 0x000fea0003800000 */
.L_x_891:
[----:B------:R-:W1:Y:S01]  /*f870*/  LDC R7, c[0x0][0x448] ;  /* 0x00011200ff077b82 */ /* 0x000e620000000800 */
[----:B0-----:R-:W0:Y:S01]  /*f880*/  S2R R20, SR_TID.X ;  /* 0x0000000000147919 */ /* 0x001e220000002100 */
[----:B------:R-:W-:Y:S01]  /*f890*/  ULDC.64 UR8, c[0x0][0x2e0] ;  /* 0x0000b80000087ab9 */ /* 0x000fe20000000a00 */
[----:B------:R-:W-:Y:S01]  /*f8a0*/  UMOV UR44, UR50 ;  /* 0x00000032002c7c82 */ /* 0x000fe20008000000 */
[----:B------:R-:W-:Y:S02]  /*f8b0*/  UIMAD UR6, UR37, UR8, URZ ;  /* 0x00000008250672a4 */ /* 0x000fe4000f8e023f */
[----:B------:R-:W-:Y:S02]  /*f8c0*/  UIMAD.WIDE.U32 UR4, UR43, UR8, UR44 ;  /* 0x000000082b0472a5 */ /* 0x000fe4000f8e002c */
[----:B------:R-:W-:-:S03]  /*f8d0*/  UIMAD UR6, UR43, UR9, UR6 ;  /* 0x000000092b0672a4 */ /* 0x000fc6000f8e0206 */
[----:B------:R-:W-:Y:S01]  /*f8e0*/  ULDC.64 UR8, c[0x0][0x280] ;  /* 0x0000a00000087ab9 */ /* 0x000fe20000000a00 */
[----:B------:R-:W-:Y:S01]  /*f8f0*/  UIADD3 UR6, UR5, UR6, URZ ;  /* 0x0000000605067290 */ /* 0x000fe2000fffe03f */
[----:B------:R-:W-:-:S04]  /*f900*/  IMAD.U32 R4, RZ, RZ, UR4 ;  /* 0x00000004ff047e24 */ /* 0x000fc8000f8e00ff */
[----:B------:R-:W-:Y:S01]  /*f910*/  IMAD.MOV.U32 R2, RZ, RZ, R4 ;  /* 0x000000ffff027224 */ /* 0x000fe200078e0004 */
[----:B-1----:R-:W-:Y:S02]  /*f920*/  ISETP.NE.AND P1, PT, R7, 0x1, PT ;  /* 0x000000010700780c */ /* 0x002fe40003f25270 */
[C---:B0-----:R-:W-:Y:S01]  /*f930*/  LOP3.LUT R21, R20.reuse, 0x7f, RZ, 0xc0, !PT ;  /* 0x0000007f14157812 */ /* 0x041fe200078ec0ff */
[----:B------:R-:W-:-:S10]  /*f940*/  IMAD.SHL.U32 R20, R20, 0x10, RZ ;  /* 0x0000001014147824 */ /* 0x000fd400078e00ff */
[----:B------:R-:W0:Y:S01]  /*f950*/  @P1 LDC R3, c[0x0][0x44c] ;  /* 0x00011300ff031b82 */ /* 0x000e220000000800 */
[----:B------:R-:W-:-:S04]  /*f960*/  SHF.R.U32.HI R21, RZ, 0x3, R21 ;  /* 0x00000003ff157819 */ /* 0x000fc80000011615 */
[----:B------:R-:W-:-:S03]  /*f970*/  LOP3.LUT R20, R21, 0x70, R20, 0xf8, !PT ;  /* 0x0000007015147812 */ /* 0x000fc600078ef814 */
[----:B------:R-:W1:Y:S02]  /*f980*/  @P1 LDC R5, c[0x0][0x450] ;  /* 0x00011400ff051b82 */ /* 0x000e640000000800 */
[----:B------:R-:W-:Y:S02]  /*f990*/  VIADD R6, R20, UR41 ;  /* 0x0000002914067c36 */ /* 0x000fe40008000000 */
[----:B------:R-:W2:Y:S02]  /*f9a0*/  S2R R20, SR_TID.X ;  /* 0x0000000000147919 */ /* 0x000ea40000002100 */
[----:B------:R-:W-:Y:S02]  /*f9b0*/  IMAD.MOV.U32 R11, RZ, RZ, R6 ;  /* 0x000000ffff0b7224 */ /* 0x000fe400078e0006 */
[----:B------:R-:W3:Y:S01]  /*f9c0*/  @P1 LDC R8, c[0x0][0x450] ;  /* 0x00011400ff081b82 */ /* 0x000ee20000000800 */
[C---:B------:R-:W-:Y:S02]  /*f9d0*/  VIADD R10, R6.reuse, 0x80 ;  /* 0x00000080060a7836 */ /* 0x040fe40000000000 */
[----:B0-----:R-:W-:-:S04]  /*f9e0*/  @P1 IMAD.HI.U32 R0, R6, R3, RZ ;  /* 0x0000000306001227 */ /* 0x001fc800078e00ff */
[----:B------:R-:W-:Y:S01]  /*f9f0*/  IMAD.U32 R3, RZ, RZ, UR6 ;  /* 0x00000006ff037e24 */ /* 0x000fe2000f8e00ff */
[----:B------:R-:W-:Y:S01]  /*fa00*/  ULDC.64 UR6, c[0x0][0x2c8] ;  /* 0x0000b20000067ab9 */ /* 0x000fe20000000a00 */
[----:B-1----:R-:W-:Y:S01]  /*fa10*/  @P1 SHF.R.U32.HI R11, RZ, R5, R0 ;  /* 0x00000005ff0b1219 */ /* 0x002fe20000011600 */
[----:B------:R-:W-:Y:S01]  /*fa20*/  IMAD.U32 R5, RZ, RZ, UR5 ;  /* 0x00000005ff057e24 */ /* 0x000fe2000f8e00ff */
[----:B------:R-:W-:Y:S02]  /*fa30*/  ULDC.64 UR4, c[0x0][0x2d0] ;  /* 0x0000b40000047ab9 */ /* 0x000fe40000000a00 */
[--C-:B------:R-:W-:Y:S01]  /*fa40*/  SHF.R.S32.HI R0, RZ, 0x1f, R11.reuse ;  /* 0x0000001fff007819 */ /* 0x100fe2000001140b */
[----:B------:R-:W-:Y:S02]  /*fa50*/  IMAD.MOV R9, RZ, RZ, -R11 ;  /* 0x000000ffff097224 */ /* 0x000fe400078e0a0b */
[----:B------:R-:W-:-:S04]  /*fa60*/  IMAD.WIDE.U32 R4, R11, UR4, R2 ;  /* 0x000000040b047c25 */ /* 0x000fc8000f8e0002 */
[----:B------:R-:W-:Y:S02]  /*fa70*/  IMAD R0, R0, UR4, RZ ;  /* 0x0000000400007c24 */ /* 0x000fe4000f8e02ff */
[----:B------:R-:W-:Y:S02]  /*fa80*/  IMAD R9, R7, R9, R6 ;  /* 0x0000000907097224 */ /* 0x000fe400078e0206 */
[----:B------:R-:W-:Y:S02]  /*fa90*/  IMAD R13, R11, UR5, R0 ;  /* 0x000000050b0d7c24 */ /* 0x000fe4000f8e0200 */
[----:B--2---:R-:W-:Y:S01]  /*faa0*/  IMAD.SHL.U32 R21, R20, 0x8, RZ ;  /* 0x0000000814157824 */ /* 0x004fe200078e00ff */
[----:B------:R-:W-:Y:S01]  /*fab0*/  SHF.R.S32.HI R0, RZ, 0x1f, R9 ;  /* 0x0000001fff007819 */ /* 0x000fe20000011409 */
[----:B------:R-:W-:-:S03]  /*fac0*/  IMAD.IADD R5, R5, 0x1, R13 ;  /* 0x0000000105057824 */ /* 0x000fc600078e020d */
[----:B------:R-:W-:Y:S01]  /*fad0*/  LOP3.LUT R21, R21, 0x38, RZ, 0xc0, !PT ;  /* 0x0000003815157812 */ /* 0x000fe200078ec0ff */
[----:B------:R-:W-:Y:S02]  /*fae0*/  IMAD R0, R0, UR6, RZ ;  /* 0x0000000600007c24 */ /* 0x000fe4000f8e02ff */
[----:B------:R-:W-:-:S04]  /*faf0*/  IMAD.WIDE.U32 R4, R9, UR6, R4 ;  /* 0x0000000609047c25 */ /* 0x000fc8000f8e0004 */
[----:B------:R-:W-:Y:S01]  /*fb00*/  IMAD R11, R9, UR7, R0 ;  /* 0x00000007090b7c24 */ /* 0x000fe2000f8e0200 */
[----:B------:R-:W-:Y:S01]  /*fb10*/  LEA R0, P0, R4, UR8, 0x1 ;  /* 0x0000000804007c11 */ /* 0x000fe2000f8008ff */
[----:B------:R-:W0:Y:S02]  /*fb20*/  @P1 LDC R9, c[0x0][0x44c] ;  /* 0x00011300ff091b82 */ /* 0x000e240000000800 */
[----:B------:R-:W-:Y:S02]  /*fb30*/  IMAD.IADD R5, R5, 0x1, R11 ;  /* 0x0000000105057824 */ /* 0x000fe400078e020b */
[----:B------:R-:W-:-:S03]  /*fb40*/  IMAD.MOV.U32 R11, RZ, RZ, R10 ;  /* 0x000000ffff0b7224 */ /* 0x000fc600078e000a */
[----:B------:R-:W-:Y:S01]  /*fb50*/  LEA.HI.X R5, R4, UR9, R5, 0x1, P0 ;  /* 0x0000000904057c11 */ /* 0x000fe200080f0c05 */
[----:B0-----:R-:W-:-:S05]  /*fb60*/  @P1 IMAD.HI.U32 R9, R10, R9, RZ ;  /* 0x000000090a091227 */ /* 0x001fca00078e00ff */
[----:B---3--:R-:W-:-:S04]  /*fb70*/  @P1 SHF.R.U32.HI R11, RZ, R8, R9 ;  /* 0x00000008ff0b1219 */ /* 0x008fc80000011609 */
[--C-:B------:R-:W-:Y:S01]  /*fb80*/  SHF.R.S32.HI R4, RZ, 0x1f, R11.reuse ;  /* 0x0000001fff047819 */ /* 0x100fe2000001140b */
[----:B------:R-:W-:Y:S02]  /*fb90*/  IMAD.MOV R6, RZ, RZ, -R11 ;  /* 0x000000ffff067224 */ /* 0x000fe400078e0a0b */
[----:B------:R-:W-:-:S04]  /*fba0*/  IMAD.WIDE.U32 R2, R11, UR4, R2 ;  /* 0x000000040b027c25 */ /* 0x000fc8000f8e0002 */
[----:B------:R-:W-:Y:S02]  /*fbb0*/  IMAD R9, R7, R6, R10 ;  /* 0x0000000607097224 */ /* 0x000fe400078e020a */
[----:B------:R-:W-:Y:S01]  /*fbc0*/  IMAD R4, R4, UR4, RZ ;  /* 0x0000000404047c24 */ /* 0x000fe2000f8e02ff */
[----:B------:R-:W-:-:S03]  /*fbd0*/  ULDC UR4, c[0x0][0x2b8] ;  /* 0x0000ae0000047ab9 */ /* 0x000fc60000000800 */
[----:B------:R-:W-:Y:S01]  /*fbe0*/  IMAD R11, R11, UR5, R4 ;  /* 0x000000050b0b7c24 */ /* 0x000fe2000f8e0204 */
[----:B------:R-:W-:-:S03]  /*fbf0*/  SHF.R.S32.HI R4, RZ, 0x1f, R9 ;  /* 0x0000001fff047819 */ /* 0x000fc60000011409 */
[----:B------:R-:W-:Y:S02]  /*fc00*/  IMAD.IADD R3, R3, 0x1, R11 ;  /* 0x0000000103037824 */ /* 0x000fe400078e020b */
[----:B------:R-:W-:Y:S02]  /*fc10*/  IMAD R4, R4, UR6, RZ ;  /* 0x0000000604047c24 */ /* 0x000fe4000f8e02ff */
[----:B------:R-:W-:-:S04]  /*fc20*/  IMAD.WIDE.U32 R2, R9, UR6, R2 ;  /* 0x0000000609027c25 */ /* 0x000fc8000f8e0002 */
[----:B------:R-:W-:Y:S01]  /*fc30*/  IMAD R11, R9, UR7, R4 ;  /* 0x00000007090b7c24 */ /* 0x000fe2000f8e0204 */
[----:B------:R-:W-:-:S03]  /*fc40*/  LEA R4, P0, R2, UR8, 0x1 ;  /* 0x0000000802047c11 */ /* 0x000fc6000f8008ff */
[----:B------:R-:W-:-:S05]  /*fc50*/  IMAD.IADD R3, R3, 0x1, R11 ;  /* 0x0000000103037824 */ /* 0x000fca00078e020b */
[----:B------:R-:W-:Y:S02]  /*fc60*/  LEA.HI.X R8, R2, UR9, R3, 0x1, P0 ;  /* 0x0000000902087c11 */ /* 0x000fe400080f0c03 */
[----:B------:R-:W-:Y:S01]  /*fc70*/  ISETP.GE.AND P0, PT, R21, UR4, PT ;  /* 0x0000000415007c0c */ /* 0x000fe2000bf06270 */
[----:B------:R-:W-:-:S03]  /*fc80*/  UMOV UR4, 0xffffffff ;  /* 0xffffffff00047882 */ /* 0x000fc60000000000 */
[----:B------:R-:W-:Y:S09]  /*fc90*/  BRA.DIV UR4, `(.L_x_893) ;  /* 0x0000002a04b47947 */ /* 0x000ff2000b800000 */
[----:B------:R-:W0:Y:S01]  /*fca0*/  S2R R2, SR_TID.X ;  /* 0x0000000000027919 */ /* 0x000e220000002100 */
[----:B------:R-:W-:Y:S02]  /*fcb0*/  ULDC UR4, c[0x0][0x288] ;  /* 0x0000a20000047ab9 */ /* 0x000fe40000000800 */
[----:B------:R-:W-:Y:S01]  /*fcc0*/  IMAD R7, R7, UR4, RZ ;  /* 0x0000000407077c24 */ /* 0x000fe2000f8e02ff */
[----:B------:R-:W1:Y:S04]  /*fcd0*/  SHFL.IDX PT, R14, R0, RZ, 0x181f ;  /* 0x00181fff000e7589 */ /* 0x000e6800000e0000 */
[----:B------:R-:W-:Y:S04]  /*fce0*/  SHFL.IDX PT, R9, R5, 0x2, 0x181f ;  /* 0x00581f0005097f89 */ /* 0x000fe800000e0000 */
[----:B------:R-:W-:Y:S01]  /*fcf0*/  SHFL.IDX PT, R20, R0, 0x7, 0x181f ;  /* 0x00f81f0000147f89 */ /* 0x000fe200000e0000 */
[----:B0-----:R-:W-:-:S04]  /*fd00*/  LOP3.LUT R2, R2, 0x7f, RZ, 0xc0, !PT ;  /* 0x0000007f02027812 */ /* 0x001fc800078ec0ff */
[----:B------:R-:W-:Y:S02]  /*fd10*/  SHF.R.U32.HI R3, RZ, 0x3, R2 ;  /* 0x00000003ff037819 */ /* 0x000fe40000011602 */
[----:B------:R-:W0:Y:S03]  /*fd20*/  SHFL.IDX PT, R2, R5, RZ, 0x181f ;  /* 0x00181fff05027589 */ /* 0x000e2600000e0000 */
[----:B------:R-:W-:-:S04]  /*fd30*/  VIADD R6, R3, UR41 ;  /* 0x0000002903067c36 */ /* 0x000fc80008000000 */
[C---:B------:R-:W-:Y:S01]  /*fd40*/  VIADD R10, R6.reuse, 0x10 ;  /* 0x00000010060a7836 */ /* 0x040fe20000000000 */
[C---:B------:R-:W-:Y:S01]  /*fd50*/  ISETP.GE.AND P1, PT, R6.reuse, R7, PT ;  /* 0x000000070600720c */ /* 0x040fe20003f26270 */
[----:B------:R-:W-:-:S03]  /*fd60*/  VIADD R12, R6, 0x20 ;  /* 0x00000020060c7836 */ /* 0x000fc60000000000 */
[----:B------:R-:W-:Y:S02]  /*fd70*/  ISETP.GE.AND P3, PT, R10, R7, PT ;  /* 0x000000070a00720c */ /* 0x000fe40003f66270 */
[----:B------:R-:W2:Y:S07]  /*fd80*/  SHFL.IDX PT, R10, R0, 0x1, 0x181f ;  /* 0x00381f00000a7f89 */ /* 0x000eae00000e0000 */
[----:B-1----:R-:W-:-:S05]  /*fd90*/  @!P1 LEA R14, P2, R21, R14, 0x1 ;  /* 0x0000000e150e9211 */ /* 0x002fca00078408ff */
[----:B0-----:R-:W-:Y:S02]  /*fda0*/  @!P1 IMAD.X R3, RZ, RZ, R2, P2 ;  /* 0x000000ffff039224 */ /* 0x001fe400010e0602 */
[----:B------:R-:W-:Y:S02]  /*fdb0*/  @!P1 IMAD.MOV.U32 R2, RZ, RZ, R14 ;  /* 0x000000ffff029224 */ /* 0x000fe400078e000e */
[----:B------:R-:W-:Y:S04]  /*fdc0*/  SHFL.IDX PT, R14, R0, 0x2, 0x181f ;  /* 0x00581f00000e7f89 */ /* 0x000fe800000e0000 */
[----:B------:R0:W-:Y:S01]  /*fdd0*/  @!P1 LDGSTS.E.BYPASS.LTC128B.128 [R26+0x8400], desc[UR48][R2.64], !P0 ;  /* 0x08400000021a9fae */ /* 0x0001e2000c101d70 */
[----:B------:R-:W-:Y:S01]  /*fde0*/  ISETP.GE.AND P1, PT, R12, R7, PT ;  /* 0x000000070c00720c */ /* 0x000fe20003f26270 */
[----:B------:R-:W-:Y:S01]  /*fdf0*/  VIADD R12, R6, 0x40 ;  /* 0x00000040060c7836 */ /* 0x000fe20000000000 */
[----:B--2---:R-:W-:Y:S01]  /*fe00*/  @!P3 LEA R10, P2, R21, R10, 0x1 ;  /* 0x0000000a150ab211 */ /* 0x004fe200078408ff */
[----:B0-----:R-:W0:Y:S04]  /*fe10*/  SHFL.IDX PT, R2, R5, 0x1, 0x181f ;  /* 0x00381f0005027f89 */ /* 0x001e2800000e0000 */
[----:B0-----:R-:W-:-:S02]  /*fe20*/  @!P3 IMAD.X R3, RZ, RZ, R2, P2 ;  /* 0x000000ffff03b224 */ /* 0x001fc400010e0602 */
[----:B------:R-:W-:Y:S02]  /*fe30*/  @!P3 IMAD.MOV.U32 R2, RZ, RZ, R10 ;  /* 0x000000ffff02b224 */ /* 0x000fe400078e000a */
[----:B------:R-:W-:-:S03]  /*fe40*/  VIADD R10, R6, 0x30 ;  /* 0x00000030060a7836 */ /* 0x000fc60000000000 */
[----:B------:R0:W-:Y:S02]  /*fe50*/  @!P3 LDGSTS.E.BYPASS.LTC128B.128 [R26+0x8c00], desc[UR48][R2.64], !P0 ;  /* 0x08c00000021abfae */ /* 0x0001e4000c101d70 */
[----:B------:R-:W-:Y:S02]  /*fe60*/  ISETP.GE.AND P3, PT, R10, R7, PT ;  /* 0x000000070a00720c */ /* 0x000fe40003f66270 */
[----:B------:R-:W1:Y:S01]  /*fe70*/  SHFL.IDX PT, R10, R0, 0x3, 0x181f ;  /* 0x00781f00000a7f89 */ /* 0x000e6200000e0000 */
[----:B0-----:R-:W-:-:S03]  /*fe80*/  @!P1 LEA R2, P2, R21, R14, 0x1 ;  /* 0x0000000e15029211 */ /* 0x001fc600078408ff */
[----:B------:R-:W-:Y:S02]  /*fe90*/  SHFL.IDX PT, R14, R0, 0x4, 0x181f ;  /* 0x00981f00000e7f89 */ /* 0x000fe400000e0000 */
[----:B------:R-:W-:Y:S02]  /*fea0*/  @!P1 IMAD.X R3, RZ, RZ, R9, P2 ;  /* 0x000000ffff039224 */ /* 0x000fe400010e0609 */
[----:B------:R-:W-:Y:S04]  /*feb0*/  SHFL.IDX PT, R9, R5, 0x4, 0x181f ;  /* 0x00981f0005097f89 */ /* 0x000fe800000e0000 */
[----:B------:R0:W-:Y:S01]  /*fec0*/  @!P1 LDGSTS.E.BYPASS.LTC128B.128 [R26+0x9400], desc[UR48][R2.64], !P0 ;  /* 0x09400000021a9fae */ /* 0x0001e2000c101d70 */
[----:B------:R-:W-:Y:S01]  /*fed0*/  ISETP.GE.AND P1, PT, R12, R7, PT ;  /* 0x000000070c00720c */ /* 0x000fe20003f26270 */
[----:B------:R-:W-:Y:S01]  /*fee0*/  VIADD R12, R6, 0x60 ;  /* 0x00000060060c7836 */ /* 0x000fe20000000000 */
[----:B-1----:R-:W-:Y:S01]  /*fef0*/  @!P3 LEA R10, P2, R21, R10, 0x1 ;  /* 0x0000000a150ab211 */ /* 0x002fe200078408ff */
        /* <DEDUP_REMOVED lines=8> */
[----:B------:R0:W-:Y:S02]  /*ff80*/  SHFL.IDX PT, R14, R0, 0x6, 0x181f ;  /* 0x00d81f00000e7f89 */ /* 0x0001e400000e0000 */
[----:B------:R-:W-:Y:S02]  /*ff90*/  @!P1 IMAD.X R3, RZ, RZ, R9, P2 ;  /* 0x000000ffff039224 */ /* 0x000fe400010e0609 */
[----:B------:R-:W-:Y:S01]  /*ffa0*/  SHFL.IDX PT, R9, R5, 0x6, 0x181f ;  /* 0x00d81f0005097f89 */ /* 0x000fe200000e0000 */
[----:B0-----:R-:W-:-:S03]  /*ffb0*/  VIADD R0, R6, 0x90 ;  /* 0x0000009006007836 */ /* 0x001fc60000000000 */
[----:B------:R0:W-:Y:S01]  /*ffc0*/  @!P1 LDGSTS.E.BYPASS.LTC128B.128 [R26+0xa400], desc[UR48][R2.64], !P0 ;  /* 0x0a400000021a9fae */ /* 0x0001e2000c101d70 */
[----:B------:R-:W-:Y:S01]  /*ffd0*/  ISETP.GE.AND P1, PT, R12, R7, PT ;  /* 0x000000070c00720c */ /* 0x000fe20003f26270 */
[----:B------:R-:W-:Y:S01]  /*ffe0*/  VIADD R12, R6, 0x70 ;  /* 0x00000070060c7836 */ /* 0x000fe20000000000 */
[----:B-1----:R-:W-:Y:S01]  /*fff0*/  @!P3 LEA R10, P2, R21, R10, 0x1 ;  /* 0x0000000a150ab211 */ /* 0x002fe200078408ff */
[----:B0-----:R-:W0:Y:S04]  /*10000*/  SHFL.IDX PT, R2, R5, 0x5, 0x181f ;  /* 0x00b81f0005027f89 */ /* 0x001e2800000e0000 */
[----:B0-----:R-:W-:Y:S02]  /*10010*/  @!P3 IMAD.X R3, RZ, RZ, R2, P2 ;  /* 0x000000ffff03b224 */ /* 0x001fe400010e0602 */
[----:B------:R-:W-:-:S02]  /*10020*/  @!P3 IMAD.MOV.U32 R2, RZ, RZ, R10 ;  /* 0x000000ffff02b224 */ /* 0x000fc400078e000a */
[----:B------:R-:W0:Y:S04]  /*10030*/  SHFL.IDX PT, R10, R5, 0x7, 0x181f ;  /* 0x00f81f00050a7f89 */ /* 0x000e2800000e0000 */
[----:B------:R1:W-:Y:S01]  /*10040*/  @!P3 LDGSTS.E.BYPASS.LTC128B.128 [R26+0xac00], desc[UR48][R2.64], !P0 ;  /* 0x0ac00000021abfae */ /* 0x0003e2000c101d70 */
[----:B------:R-:W-:Y:S01]  /*10050*/  ISETP.GE.AND P3, PT, R12, R7, PT ;  /* 0x000000070c00720c */ /* 0x000fe20003f66270 */
[----:B------:R-:W-:Y:S02]  /*10060*/  VIADD R12, R6, 0x80 ;  /* 0x00000080060c7836 */ /* 0x000fe40000000000 */
[----:B------:R-:W-:Y:S01]  /*10070*/  SHFL.IDX PT, R5, R8, 0x1, 0x181f ;  /* 0x00381f0008057f89 */ /* 0x000fe200000e0000 */
[----:B-1----:R-:W-:-:S03]  /*10080*/  @!P1 LEA R2, P2, R21, R14, 0x1 ;  /* 0x0000000e15029211 */ /* 0x002fc600078408ff */
[----:B------:R-:W1:Y:S02]  /*10090*/  SHFL.IDX PT, R14, R4, RZ, 0x181f ;  /* 0x00181fff040e7589 */ /* 0x000e6400000e0000 */
[----:B------:R-:W-:Y:S02]  /*100a0*/  @!P1 IMAD.X R3, RZ, RZ, R9, P2 ;  /* 0x000000ffff039224 */ /* 0x000fe400010e0609 */
[----:B------:R-:W2:Y:S04]  /*100b0*/  SHFL.IDX PT, R9, R8, RZ, 0x181f ;  /* 0x00181fff08097589 */ /* 0x000ea800000e0000 */
[----:B------:R3:W-:Y:S01]  /*100c0*/  @!P1 LDGSTS.E.BYPASS.LTC128B.128 [R26+0xb400], desc[UR48][R2.64], !P0 ;  /* 0x0b400000021a9fae */ /* 0x0007e2000c101d70 */
[----:B------:R-:W-:Y:S02]  /*100d0*/  ISETP.GE.AND P1, PT, R12, R7, PT ;  /* 0x000000070c00720c */ /* 0x000fe40003f26270 */
[----:B---3--:R-:W-:-:S05]  /*100e0*/  @!P3 LEA R2, P2, R21, R20, 0x1 ;  /* 0x000000141502b211 */ /* 0x008fca00078408ff */
[----:B0-----:R-:W-:Y:S02]  /*100f0*/  @!P3 IMAD.X R3, RZ, RZ, R10, P2 ;  /* 0x000000ffff03b224 */ /* 0x001fe400010e060a */
[----:B------:R-:W-:-:S03]  /*10100*/  VIADD R10, R6, 0xa0 ;  /* 0x000000a0060a7836 */ /* 0x000fc60000000000 */
[----:B------:R1:W-:Y:S01]  /*10110*/  @!P3 LDGSTS.E.BYPASS.LTC128B.128 [R26+0xbc00], desc[UR48][R2.64], !P0 ;  /* 0x0bc00000021abfae */ /* 0x0003e2000c101d70 */
[----:B------:R-:W-:-:S03]  /*10120*/  ISETP.GE.AND P3, PT, R0, R7, PT ;  /* 0x000000070000720c */ /* 0x000fc60003f66270 */
[----:B------:R-:W-:Y:S04]  /*10130*/  SHFL.IDX PT, R0, R8, 0x2, 0x181f ;  /* 0x00581f0008007f89 */ /* 0x000fe800000e0000 */
[----:B------:R-:W-:Y:S01]  /*10140*/  SHFL.IDX PT, R8, R8, 0x3, 0x181f ;  /* 0x00781f0008087f89 */ /* 0x000fe200000e0000 */
[----:B-1----:R-:W-:-:S03]  /*10150*/  @!P1 LEA R2, P2, R21, R14, 0x1 ;  /* 0x0000000e15029211 */ /* 0x002fc600078408ff */
[----:B------:R-:W-:Y:S02]  /*10160*/  SHFL.IDX PT, R14, R4, 0x2, 0x181f ;  /* 0x00581f00040e7f89 */ /* 0x000fe400000e0000 */
[----:B--2---:R-:W-:Y:S02]  /*10170*/  @!P1 IMAD.X R3, RZ, RZ, R9, P2 ;  /* 0x000000ffff039224 */ /* 0x004fe400010e0609 */
[----:B------:R-:W0:Y:S04]  /*10180*/  SHFL.IDX PT, R9, R4, 0x1, 0x181f ;  /* 0x00381f0004097f89 */ /* 0x000e2800000e0000 */
[----:B------:R0:W-:Y:S01]  /*10190*/  @!P1 LDGSTS.E.BYPASS.LTC128B.128 [R26+0xc400], desc[UR48][R2.64], !P0 ;  /* 0x0c400000021a9fae */ /* 0x0001e2000c101d70 */
[----:B------:R-:W-:Y:S02]  /*101a0*/  ISETP.GE.AND P1, PT, R10, R7, PT ;  /* 0x000000070a00720c */ /* 0x000fe40003f26270 */
[----:B0-----:R-:W-:-:S05]  /*101b0*/  @!P3 LEA R2, P2, R21, R9, 0x1 ;  /* 0x000000091502b211 */ /* 0x001fca00078408ff */
[----:B------:R-:W-:-:S05]  /*101c0*/  @!P3 IMAD.X R3, RZ, RZ, R5, P2 ;  /* 0x000000ffff03b224 */ /* 0x000fca00010e0605 */
[----:B------:R0:W-:Y:S02]  /*101d0*/  @!P3 LDGSTS.E.BYPASS.LTC128B.128 [R26+0xcc00], desc[UR48][R2.64], !P0 ;  /* 0x0cc00000021abfae */ /* 0x0001e4000c101d70 */
[----:B0-----:R-:W-:Y:S02]  /*101e0*/  @!P1 LEA R2, P2, R21, R14, 0x1 ;  /* 0x0000000e15029211 */ /* 0x001fe400078408ff */
[----:B------:R0:W1:Y:S03]  /*101f0*/  SHFL.IDX PT, R14, R4, 0x3, 0x181f ;  /* 0x00781f00040e7f89 */ /* 0x00006600000e0000 */
[----:B------:R-:W-:-:S05]  /*10200*/  @!P1 IMAD.X R3, RZ, RZ, R0, P2 ;  /* 0x000000ffff039224 */ /* 0x000fca00010e0600 */
[----:B------:R0:W-:Y:S03]  /*10210*/  @!P1 LDGSTS.E.BYPASS.LTC128B.128 [R26+0xd400], desc[UR48][R2.64], !P0 ;  /* 0x0d400000021a9fae */ /* 0x0001e6000c101d70 */
.L_x_996:
[----:B------:R-:W-:Y:S02]  /*10220*/  VIADD R6, R6, 0xb0 ;  /* 0x000000b006067836 */ /* 0x000fe40000000000 */
[----:B------:R-:W-:-:S03]  /*10230*/  VIADD R0, R17, 0x16800 ;  /* 0x0001680011007836 */ /* 0x000fc60000000000 */
[----:B------:R-:W-:-:S13]  /*10240*/  ISETP.GE.AND P1, PT, R6, R7, PT ;  /* 0x000000070600720c */ /* 0x000fda0003f26270 */
[----:B01----:R-:W-:-:S05]  /*10250*/  @!P1 LEA R2, P2, R21, R14, 0x1 ;  /* 0x0000000e15029211 */ /* 0x003fca00078408ff */
[----:B------:R-:W-:-:S05]  /*10260*/  @!P1 IMAD.X R3, RZ, RZ, R8, P2 ;  /* 0x000000ffff039224 */ /* 0x000fca00010e0608 */
[----:B------:R-:W-:Y:S01]  /*10270*/  @!PT LDS RZ, [RZ] ;  /* 0x00000000fffff984 */ /* 0x000fe20000000800 */
[----:B------:R-:W-:Y:S01]  /*10280*/  @!PT LDS RZ, [RZ] ;  /* 0x00000000fffff984 */ /* 0x000fe20000000800 */
[----:B------:R-:W-:Y:S01]  /*10290*/  @!PT LDS RZ, [RZ] ;  /* 0x00000000fffff984 */ /* 0x000fe20000000800 */
[----:B------:R0:W-:Y:S01]  /*102a0*/  @!P1 LDGSTS.E.BYPASS.LTC128B.128 [R26+0xdc00], desc[UR48][R2.64], !P0 ;  /* 0x0dc00000021a9fae */ /* 0x0001e2000c101d70 */
[----:B------:R-:W-:Y:S01]  /*102b0*/  PLOP3.LUT P0, PT, PT, PT, PT, 0x80, 0x0 ;  /* 0x000000000000781c */ /* 0x000fe20003f0f070 */
[----:B------:R-:W-:-:S12]  /*102c0*/  NOP ;  /* 0x0000000000007918 */ /* 0x000fd80000000000 */
.L_x_894:
[----:B------:R-:W-:Y:S02]  /*102d0*/  PLOP3.LUT P1, PT, P1, P0, PT, 0xa2, 0x0 ;  /* 0x000000000000781c */ /* 0x000fe40000f21472 */
[----:B------:R-:W-:-:S08]  /*102e0*/  @P0 R2UR P1, UR4, R17 ;  /* 0x00000000110402ca */ /* 0x000fd00000020000 */
[----:B------:R-:W-:-:S05]  /*102f0*/  @P0 PLOP3.LUT P0, PT, P1, PT, PT, 0x80, 0x0 ;  /* 0x000000000000081c */ /* 0x000fca0000f0f070 */
[----:B------:R-:W-:Y:S01]  /*10300*/  @!P1 SYNCS.ARRIVE.TRANS64.RED.A0T1 RZ, [UR4+0x16800], RZ ;  /* 0x016800ffffff99a7 */ /* 0x000fe20008200404 */
[----:B------:R-:W-:Y:S07]  /*10310*/  @!P1 ARRIVES.LDGSTSBAR.64.TRANSCNT [UR4+0x16800] ;  /* 0x01680000ff0099b0 */ /* 0x000fee0008000a84 */
[----:B------:R-:W-:Y:S05]  /*10320*/  @P0 BRA.U.ANY `(.L_x_894) ;  /* 0xfffffffd00e80947 */ /* 0x000fea000393ffff */
[----:B------:R-:W-:-:S05]  /*10330*/  VIADD R29, R29, 0x1 ;  /* 0x000000011d1d7836 */ /* 0x000fca0000000000 */
[----:B0-----:R-:W-:-:S04]  /*10340*/  LEA.HI R2, R29, R29, RZ, 0x1 ;  /* 0x0000001d1d027211 */ /* 0x001fc800078f08ff */
[----:B------:R-:W-:-:S05]  /*10350*/  LOP3.LUT R2, R2, 0xfffffffe, RZ, 0xc0, !PT ;  /* 0xfffffffe02027812 */ /* 0x000fca00078ec0ff */
[----:B------:R-:W-:-:S05]  /*10360*/  IMAD.IADD R2, R29, 0x1, -R2 ;  /* 0x000000011d027824 */ /* 0x000fca00078e0a02 */
[----:B------:R-:W-:Y:S01]  /*10370*/  SHF.L.U32 R2, R2, 0x1f, RZ ;  /* 0x0000001f02027819 */ /* 0x000fe200000006ff */
[----:B------:R-:W-:Y:S01]  /*10380*/  NOP ;  /* 0x0000000000007918 */ /* 0x000fe20000000000 */
[----:B------:R0:W-:Y:S01]  /*10390*/  SYNCS.ARRIVE.TRANS64.A1T0 RZ, [R17+URZ+0x16800], RZ ;  /* 0x016800ff11ff79a7 */ /* 0x0001e2000810003f */
[----:B------:R-:W-:Y:S01]  /*103a0*/  BSSY B0, `(.L_x_895) ;  /* 0x0000003000007945 */ /* 0x000fe20003800000 */
[----:B------:R-:W1:Y:S03]  /*103b0*/  SYNCS.PHASECHK.TRANS64.TRYWAIT P0, [R17+URZ+0x16820], R2 ;  /* 0x01682002110075a7 */ /* 0x000e66000800017f */
[----:B01----:R-:W-:Y:S05]  /*103c0*/  @!P0 BRA `(.L_x_896) ;  /* 0x0000003000688947 */ /* 0x003fea0003800000 */
.L_x_997:
[----:B------:R-:W-:Y:S05]  /*103d0*/  BSYNC B0 ;  /* 0x0000000000007941 */ /* 0x000fea0003800000 */
.L_x_895:
[----:B------:R-:W-:-:S04]  /*103e0*/  UIADD3 UR4, UR40, -0x2, URZ ;  /* 0xfffffffe28047890 */ /* 0x000fc8000fffe03f */
[----:B------:R-:W-:-:S06]  /*103f0*/  UISETP.GE.AND UP0, UPT, UR4, UR39, UPT ;  /* 0x000000270400728c */ /* 0x000fcc000bf06270 */
[----:B------:R-:W-:-:S13]  /*10400*/  PLOP3.LUT P0, PT, PT, PT, UP0, 0x80, 0x0 ;  /* 0x000000000000781c */ /* 0x000fda0003f0f008 */
[----:B------:R-:W-:Y:S05]  /*10410*/  @!P0 BRA `(.L_x_897) ;  /* 0x0000001400688947 */ /* 0x000fea0003800000 */
[----:B0-----:R-:W-:Y:S01]  /*10420*/  IMAD R2, RZ, RZ, -UR40 ;  /* 0x80000028ff027e24 */ /* 0x001fe2000f8e02ff */
[----:B------:R-:W-:Y:S01]  /*10430*/  LOP3.LUT R7, RZ, UR39, RZ, 0x33, !PT ;  /* 0x00000027ff077c12 */ /* 0x000fe2000f8e33ff */
[----:B------:R-:W-:-:S03]  /*10440*/  IMAD.U32 R6, RZ, RZ, UR4 ;  /* 0x00000004ff067e24 */ /* 0x000fc6000f8e00ff */
[----:B------:R-:W-:-:S05]  /*10450*/  VIADDMNMX R7, R2, 0x1, R7, !PT ;  /* 0x0000000102077846 */ /* 0x000fca0007800107 */
[----:B------:R-:W-:-:S05]  /*10460*/  VIADD R2, R7, UR40 ;  /* 0x0000002807027c36 */ /* 0x000fca0008000000 */
        /* <DEDUP_REMOVED lines=22> */
[----:B------:R-:W-:-:S05]  /*105d0*/  @P0 SHF.R.U32.HI R2, RZ, R3, R4 ;  /* 0x00000003ff020219 */ /* 0x000fca0000011604 */
[----:B------:R-:W-:-:S04]  /*105e0*/  IMAD.MOV R3, RZ, RZ, -R2 ;  /* 0x000000ffff037224 */ /* 0x000fc800078e0a02 */
[----:B------:R-:W-:Y:S01]  /*105f0*/  IMAD R6, R5, R3, R6 ;  /* 0x0000000305067224 */ /* 0x000fe200078e0206 */
[--C-:B------:R-:W-:Y:S01]  /*10600*/  SHF.R.S32.HI R3, RZ, 0x1f, R2.reuse ;  /* 0x0000001fff037819 */ /* 0x100fe20000011402 */
[----:B------:R-:W0:Y:S02]  /*10610*/  LDC.64 R4, c[0x0][0x418] ;  /* 0x00010600ff047b82 */ /* 0x000e240000000a00 */
[----:B------:R-:W-:-:S04]  /*10620*/  IMAD.WIDE.U32 R2, R22, UR4, R2 ;  /* 0x0000000416027c25 */ /* 0x000fc8000f8e0002 */
[----:B------:R-:W-:Y:S01]  /*10630*/  IMAD.IADD R11, R11, 0x1, R3 ;  /* 0x000000010b0b7824 */ /* 0x000fe200078e0203 */
[----:B0-----:R-:W-:-:S04]  /*10640*/  LEA R4, P0, R2, R4, 0x2 ;  /* 0x0000000402047211 */ /* 0x001fc800078010ff */
[----:B------:R-:W-:-:S05]  /*10650*/  LEA.HI.X R5, R2, R5, R11, 0x2, P0 ;  /* 0x0000000502057211 */ /* 0x000fca00000f140b */
[----:B------:R0:W5:Y:S04]  /*10660*/  LDG.E R4, desc[UR48][R4.64] ;  /* 0x0000003004047981 */ /* 0x000168000c1e1900 */
.L_x_901:
[----:B------:R-:W0:Y:S01]  /*10670*/  S2R R2, SR_TID.X ;  /* 0x0000000000027919 */ /* 0x000e220000002100 */
[----:B------:R-:W-:Y:S01]  /*10680*/  IMAD R3, R8, 0x8, R17 ;  /* 0x0000000808037824 */ /* 0x000fe200078e0211 */
[----:B------:R-:W-:Y:S01]  /*10690*/  BSSY B1, `(.L_x_902) ;  /* 0x0000006000017945 */ /* 0x000fe20003800000 */
[----:B0-----:R-:W-:Y:S02]  /*106a0*/  LOP3.LUT R5, R2, 0x7f, RZ, 0xc0, !PT ;  /* 0x0000007f02057812 */ /* 0x001fe400078ec0ff */
[----:B------:R-:W-:Y:S02]  /*106b0*/  SHF.L.U32 R2, R9, 0x1f, RZ ;  /* 0x0000001f09027819 */ /* 0x000fe400000006ff */
[----:B------:R-:W-:Y:S02]  /*106c0*/  ISETP.NE.AND P1, PT, R5, RZ, PT ;  /* 0x000000ff0500720c */ /* 0x000fe40003f25270 */
[----:B------:R-:W0:Y:S02]  /*106d0*/  SYNCS.PHASECHK.TRANS64.TRYWAIT P0, [R3+URZ+0x16840], R2 ;  /* 0x01684002030075a7 */ /* 0x000e24000800017f */
[----:B0-----:R-:W-:Y:S09]  /*106e0*/  @!P0 BRA `(.L_x_903) ;  /* 0x0000002c00b48947 */ /* 0x001ff20003800000 */
.L_x_998:
[----:B------:R-:W-:Y:S05]  /*106f0*/  BSYNC B1 ;  /* 0x0000000000017941 */ /* 0x000fea0003800000 */
.L_x_902:
[----:B------:R-:W-:Y:S04]  /*10700*/  BSSY B1, `(.L_x_904) ;  /* 0x0000007000017945 */ /* 0x000fe80003800000 */
[----:B------:R-:W-:Y:S05]  /*10710*/  @P1 BRA `(.L_x_905) ;  /* 0x0000000000141947 */ /* 0x000fea0003800000 */
[----:B------:R-:W-:Y:S01]  /*10720*/  ISETP.NE.AND P0, PT, R28, RZ, PT ;  /* 0x000000ff1c00720c */ /* 0x000fe20003f05270 */
[----:B0-----:R-:W-:-:S04]  /*10730*/  IMAD.MOV.U32 R2, RZ, RZ, 0x4000 ;  /* 0x00004000ff027424 */ /* 0x001fc800078e00ff */
[----:B------:R1:W-:Y:S08]  /*10740*/  SYNCS.ARRIVE.TRANS64 RZ, [R3+URZ+0x16830], R2 ;  /* 0x0168300203ff79a7 */ /* 0x0003f0000800003f */
[----:B------:R-:W-:Y:S05]  /*10750*/  @!P0 BRA `(.L_x_905) ;  /* 0x0000000000048947 */ /* 0x000fea0003800000 */
[----:B------:R-:W-:Y:S01]  /*10760*/  BPT.TRAP 0x1 ;  /* 0x000000040000795c */ /* 0x000fe20000300000 */
.L_x_905:
[----:B------:R-:W-:Y:S05]  /*10770*/  BSYNC B1 ;  /* 0x0000000000017941 */ /* 0x000fea0003800000 */
.L_x_904:
[----:B------:R-:W-:Y:S01]  /*10780*/  IMAD.MOV.U32 R10, RZ, RZ, RZ ;  /* 0x000000ffff0a7224 */ /* 0x000fe200078e00ff */
[----:B------:R-:W-:Y:S01]  /*10790*/  UIADD3 UR4, UP0, UR46, 0x370, URZ ;  /* 0x000003702e047890 */ /* 0x000fe2000ff1e03f */
[----:B01----:R-:W-:Y:S01]  /*107a0*/  IMAD R2, R8, 0x4000, R17 ;  /* 0x0000400008027824 */ /* 0x003fe200078e0211 */
[----:B------:R-:W-:Y:S01]  /*107b0*/  PLOP3.LUT P0, PT, PT, PT, PT, 0x80, 0x0 ;  /* 0x000000000000781c */ /* 0x000fe20003f0f070 */
[----:B------:R-:W-:Y:S01]  /*107c0*/  VIADD R3, R3, 0x16830 ;  /* 0x0001683003037836 */ /* 0x000fe20000000000 */
[----:B------:R-:W-:Y:S01]  /*107d0*/  R2UR UR10, R10 ;  /* 0x000000000a0a72ca */ /* 0x000fe200000e0000 */
[----:B------:R-:W-:Y:S01]  /*107e0*/  VIADD R2, R2, 0xe400 ;  /* 0x0000e40002027836 */ /* 0x000fe20000000000 */
[----:B------:R-:W-:Y:S01]  /*107f0*/  UIADD3.X UR5, URZ, UR47, URZ, UP0, !UPT ;  /* 0x0000002f3f057290 */ /* 0x000fe200087fe43f */
[----:B------:R-:W-:Y:S01]  /*10800*/  IMAD.SHL.U32 R5, R6, 0x80, RZ ;  /* 0x0000008006057824 */ /* 0x000fe200078e00ff */
[----:B------:R-:W-:Y:S01]  /*10810*/  UMOV UR6, 0x0 ;  /* 0x0000000000067882 */ /* 0x000fe20000000000 */
[----:B------:R-:W-:-:S10]  /*10820*/  UMOV UR7, 0x14f00000 ;  /* 0x14f0000000077882 */ /* 0x000fd40000000000 */
.L_x_906:
[----:B------:R-:W-:-:S13]  /*10830*/  @P0 ELECT P2, URZ, PT ;  /* 0x00000000003f082f */ /* 0x000fda0003840000 */
[----:B-----5:R-:W-:Y:S01]  /*10840*/  @P2 R2UR UR13, R4 ;  /* 0x00000000040d22ca */ /* 0x020fe200000e0000 */
[----:B------:R-:W-:Y:S01]  /*10850*/  UMOV UR12, UR36 ;  /* 0x00000024000c7c82 */ /* 0x000fe20008000000 */
[----:B------:R-:W-:Y:S02]  /*10860*/  @P2 R2UR UR11, R5 ;  /* 0x00000000050b22ca */ /* 0x000fe400000e0000 */
[----:B------:R-:W-:Y:S02]  /*10870*/  @P2 R2UR UR9, R3 ;  /* 0x00000000030922ca */ /* 0x000fe400000e0000 */
[----:B------:R-:W-:Y:S02]  /*10880*/  @P2 R2UR UR8, R2 ;  /* 0x00000000020822ca */ /* 0x000fe400000e0000 */
[----:B------:R-:W-:Y:S02]  /*10890*/  @P2 PLOP3.LUT P0, PT, P2, PT, PT, 0x8, 0x0 ;  /* 0x000000000000281c */ /* 0x000fe4000170e170 */
        /* <DEDUP_REMOVED lines=8> */
.L_x_999:
[----:B------:R-:W-:Y:S05]  /*10920*/  BSYNC B1 ;  /* 0x0000000000017941 */ /* 0x000fea0003800000 */
.L_x_907:
[----:B------:R-:W-:Y:S01]  /*10930*/  BSSY B1, `(.L_x_909) ;  /* 0x000000a000017945 */ /* 0x000fe20003800000 */
[----:B0-----:R-:W-:Y:S02]  /*10940*/  IMAD.MOV.U32 R2, RZ, RZ, 0x0 ;  /* 0x00000000ff027424 */ /* 0x001fe400078e00ff */
[----:B------:R-:W-:Y:S01]  /*10950*/  IMAD.MOV.U32 R3, RZ, RZ, 0x14f00000 ;  /* 0x14f00000ff037424 */ /* 0x000fe200078e00ff */
[----:B------:R-:W-:Y:S06]  /*10960*/  @P1 BRA `(.L_x_910) ;  /* 0x0000000000181947 */ /* 0x000fec0003800000 */
[----:B------:R-:W-:Y:S01]  /*10970*/  ISETP.NE.AND P0, PT, R28, RZ, PT ;  /* 0x000000ff1c00720c */ /* 0x000fe20003f05270 */
[----:B------:R-:W-:Y:S02]  /*10980*/  IMAD R5, R16, 0x8, R17 ;  /* 0x0000000810057824 */ /* 0x000fe400078e0211 */
[----:B------:R-:W-:-:S04]  /*10990*/  IMAD.MOV.U32 R12, RZ, RZ, 0x4000 ;  /* 0x00004000ff0c7424 */ /* 0x000fc800078e00ff */
[----:B------:R0:W-:Y:S06]  /*109a0*/  SYNCS.ARRIVE.TRANS64 RZ, [R5+URZ+0x16850], R12 ;  /* 0x0168500c05ff79a7 */ /* 0x0001ec000800003f */
[----:B------:R-:W-:Y:S05]  /*109b0*/  @!P0 BRA `(.L_x_910) ;  /* 0x0000000000048947 */ /* 0x000fea0003800000 */
[----:B------:R-:W-:Y:S01]  /*109c0*/  BPT.TRAP 0x1 ;  /* 0x000000040000795c */ /* 0x000fe20000300000 */
.L_x_910:
[----:B------:R-:W-:Y:S05]  /*109d0*/  BSYNC B1 ;  /* 0x0000000000017941 */ /* 0x000fea0003800000 */
.L_x_909:
[----:B------:R-:W-:Y:S01]  /*109e0*/  R2UR UR10, R10 ;  /* 0x000000000a0a72ca */ /* 0x000fe200000e0000 */
[----:B------:R-:W-:Y:S01]  /*109f0*/  UIADD3 UR4, UP0, UR46, 0x470, URZ ;  /* 0x000004702e047890 */ /* 0x000fe2000ff1e03f */
[----:B------:R-:W-:Y:S01]  /*10a00*/  R2UR UR6, R2 ;  /* 0x00000000020672ca */ /* 0x000fe200000e0000 */
[C-C-:B------:R-:W-:Y:S01]  /*10a10*/  IMAD R2, R16.reuse, 0x8, R17.reuse ;  /* 0x0000000810027824 */ /* 0x140fe200078e0211 */
[----:B------:R-:W-:Y:S01]  /*10a20*/  R2UR UR7, R3 ;  /* 0x00000000030772ca */ /* 0x000fe200000e0000 */
[----:B------:R-:W-:Y:S01]  /*10a30*/  IMAD R3, R16, 0x4000, R17 ;  /* 0x0000400010037824 */ /* 0x000fe200078e0211 */
[----:B------:R-:W-:Y:S01]  /*10a40*/  PLOP3.LUT P0, PT, PT, PT, PT, 0x80, 0x0 ;  /* 0x000000000000781c */ /* 0x000fe20003f0f070 */
[----:B0-----:R-:W-:Y:S01]  /*10a50*/  IMAD.SHL.U32 R5, R19, 0x80, RZ ;  /* 0x0000008013057824 */ /* 0x001fe200078e00ff */
[----:B------:R-:W-:Y:S01]  /*10a60*/  UIADD3.X UR5, URZ, UR47, URZ, UP0, !UPT ;  /* 0x0000002f3f057290 */ /* 0x000fe200087fe43f */
[----:B------:R-:W-:Y:S02]  /*10a70*/  VIADD R3, R3, 0x400 ;  /* 0x0000040003037836 */ /* 0x000fe40000000000 */
[----:B------:R-:W-:-:S09]  /*10a80*/  VIADD R2, R2, 0x16850 ;  /* 0x0001685002027836 */ /* 0x000fd20000000000 */
.L_x_911:
[----:B------:R-:W-:-:S13]  /*10a90*/  @P0 ELECT P1, URZ, PT ;  /* 0x00000000003f082f */ /* 0x000fda0003820000 */
[----:B------:R-:W-:Y:S01]  /*10aa0*/  @P1 R2UR UR13, R18 ;  /* 0x00000000120d12ca */ /* 0x000fe200000e0000 */
        /* <DEDUP_REMOVED lines=8> */
[----:B------:R-:W-:Y:S02]  /*10b30*/  IMAD.MOV.U32 R18, RZ, RZ, R4 ;  /* 0x000000ffff127224 */ /* 0x000fe400078e0004 */
[----:B------:R-:W-:-:S07]  /*10b40*/  IMAD.MOV.U32 R19, RZ, RZ, R6 ;  /* 0x000000ffff137224 */ /* 0x000fce00078e0006 */
.L_x_900:
[----:B------:R-:W-:Y:S05]  /*10b50*/  BSYNC B0 ;  /* 0x0000000000007941 */ /* 0x000fea0003800000 */
.L_x_899:
[----:B------:R-:W-:Y:S01]  /*10b60*/  UIADD3 UR4, UR40, -0x3, URZ ;  /* 0xfffffffd28047890 */ /* 0x000fe2000fffe03f */
[----:B------:R-:W-:Y:S02]  /*10b70*/  IMAD.MOV.U32 R16, RZ, RZ, R8 ;  /* 0x000000ffff107224 */ /* 0x000fe400078e0008 */
[----:B------:R-:W-:-:S03]  /*10b80*/  IMAD.MOV.U32 R24, RZ, RZ, R9 ;  /* 0x000000ffff187224 */ /* 0x000fc600078e0009 */
[----:B------:R-:W-:-:S07]  /*10b90*/  IMAD.U32 R6, RZ, RZ, UR4 ;  /* 0x00000004ff067e24 */ /* 0x000fce000f8e00ff */
.L_x_898:
[----:B------:R-:W-:Y:S01]  /*10ba0*/  ULOP3.LUT UR4, URZ, UR40, URZ, 0x33, !UPT ;  /* 0x000000283f047292 */ /* 0x000fe2000f8e333f */
[----:B------:R-:W-:Y:S01]  /*10bb0*/  VIADD R7, R7, 0xfffffffe ;  /* 0xfffffffe07077836 */ /* 0x000fe20000000000 */
[----:B------:R-:W-:Y:S04]  /*10bc0*/  BSSY B0, `(.L_x_897) ;  /* 0x00000df000007945 */ /* 0x000fe80003800000 */
[----:B------:R-:W-:-:S13]  /*10bd0*/  ISETP.NE.AND P0, PT, R7, UR4, PT ;  /* 0x0000000407007c0c */ /* 0x000fda000bf05270 */
[----:B------:R-:W-:Y:S05]  /*10be0*/  @!P0 BRA `(.L_x_912) ;  /* 0x0000000c00708947 */ /* 0x000fea0003800000 */
[----:B------:R-:W-:-:S07]  /*10bf0*/  IMAD.MOV.U32 R4, RZ, RZ, R18 ;  /* 0x000000ffff047224 */ /* 0x000fce00078e0012 */
.L_x_939:
[----:B------:R-:W-:Y:S01]  /*10c00*/  LOP3.LUT P1, RZ, R23, 0x2, RZ, 0xc0, !PT ;  /* 0x0000000217ff7812 */ /* 0x000fe2000782c0ff */
[----:B------:R-:W-:Y:S01]  /*10c10*/  VIADD R7, R16, 0x1 ;  /* 0x0000000110077836 */ /* 0x000fe20000000000 */
[----:B------:R-:W-:Y:S05]  /*10c20*/  YIELD ;  /* 0x0000000000007946 */ /* 0x000fea0003800000 */
[----:B------:R-:W-:Y:S01]  /*10c30*/  ISETP.NE.AND P0, PT, R7, 0x2, PT ;  /* 0x000000020700780c */ /* 0x000fe20003f05270 */
[----:B------:R-:W-:Y:S03]  /*10c40*/  BSSY B1, `(.L_x_913) ;  /* 0x0000067000017945 */ /* 0x000fe60003800000 */
[----:B------:R-:W-:-:S02]  /*10c50*/  SEL R3, RZ, 0x1, P0 ;  /* 0x00000001ff037807 */ /* 0x000fc40000000000 */
[----:B------:R-:W-:Y:S02]  /*10c60*/  SEL R7, R7, RZ, P0 ;  /* 0x000000ff07077207 */ /* 0x000fe40000000000 */
[----:B------:R-:W-:Y:S01]  /*10c70*/  LOP3.LUT R8, R24, R3, RZ, 0x3c, !PT ;  /* 0x0000000318087212 */ /* 0x000fe200078e3cff */
[----:B------:R-:W-:Y:S06]  /*10c80*/  @!P1 BRA `(.L_x_914) ;  /* 0x0000000400889947 */ /* 0x000fec0003800000 */
[----:B------:R-:W-:Y:S01]  /*10c90*/  LOP3.LUT P1, RZ, R23, 0x1, RZ, 0xc0, !PT ;  /* 0x0000000117ff7812 */ /* 0x000fe2000782c0ff */
[----:B------:R-:W-:-:S12]  /*10ca0*/  IMAD.MOV.U32 R9, RZ, RZ, R6 ;  /* 0x000000ffff097224 */ /* 0x000fd800078e0006 */
[----:B------:R-:W-:Y:S05]  /*10cb0*/  @!P1 BRA `(.L_x_915) ;  /* 0x00000000004c9947 */ /* 0x000fea0003800000 */
[----:B------:R-:W0:Y:S01]  /*10cc0*/  LDC R9, c[0x0][0x43c] ;  /* 0x00010f00ff097b82 */ /* 0x000e220000000800 */
[----:B------:R-:W-:Y:S01]  /*10cd0*/  IMAD.MOV.U32 R10, RZ, RZ, R6 ;  /* 0x000000ffff0a7224 */ /* 0x000fe200078e0006 */
[----:B------:R-:W-:Y:S02]  /*10ce0*/  ULDC.64 UR4, c[0x0][0x428] ;  /* 0x00010a0000047ab9 */ /* 0x000fe40000000a00 */
[----:B------:R-:W-:-:S04]  /*10cf0*/  IMAD R5, R25, UR4, RZ ;  /* 0x0000000419057c24 */ /* 0x000fc8000f8e02ff */
[----:B------:R-:W-:Y:S01]  /*10d00*/  IMAD R5, R22, UR5, R5 ;  /* 0x0000000516057c24 */ /* 0x000fe2000f8e0205 */
[----:B0-----:R-:W-:-:S13]  /*10d10*/  ISETP.NE.AND P0, PT, R9, 0x1, PT ;  /* 0x000000010900780c */ /* 0x001fda0003f05270 */
[----:B------:R-:W0:Y:S02]  /*10d20*/  @P0 LDC.64 R2, c[0x0][0x440] ;  /* 0x00011000ff020b82 */ /* 0x000e240000000a00 */
[----:B0-----:R-:W-:-:S05]  /*10d30*/  @P0 IMAD.HI.U32 R2, R6, R2, RZ ;  /* 0x0000000206020227 */ /* 0x001fca00078e00ff */
[----:B------:R-:W-:-:S04]  /*10d40*/  @P0 SHF.R.U32.HI R10, RZ, R3, R2 ;  /* 0x00000003ff0a0219 */ /* 0x000fc80000011602 */
[--C-:B------:R-:W-:Y:S01]  /*10d50*/  SHF.R.S32.HI R3, RZ, 0x1f, R10.reuse ;  /* 0x0000001fff037819 */ /* 0x100fe2000001140a */
[----:B------:R-:W-:-:S04]  /*10d60*/  IMAD.MOV.U32 R2, RZ, RZ, R10 ;  /* 0x000000ffff027224 */ /* 0x000fc800078e000a */
[----:B------:R-:W-:Y:S01]  /*10d70*/  IMAD.WIDE.U32 R2, R22, UR4, R2 ;  /* 0x0000000416027c25 */ /* 0x000fe2000f8e0002 */
[----:B------:R-:W-:-:S03]  /*10d80*/  ULDC.64 UR4, c[0x0][0x418] ;  /* 0x0001060000047ab9 */ /* 0x000fc60000000a00 */
[----:B------:R-:W-:Y:S01]  /*10d90*/  IMAD.IADD R3, R5, 0x1, R3 ;  /* 0x0000000105037824 */ /* 0x000fe200078e0203 */
[----:B------:R-:W-:-:S04]  /*10da0*/  LEA R4, P0, R2, UR4, 0x2 ;  /* 0x0000000402047c11 */ /* 0x000fc8000f8010ff */
[----:B------:R-:W-:-:S05]  /*10db0*/  LEA.HI.X R5, R2, UR5, R3, 0x2, P0 ;  /* 0x0000000502057c11 */ /* 0x000fca00080f1403 */
[----:B------:R0:W5:Y:S01]  /*10dc0*/  LDG.E R4, desc[UR48][R4.64] ;  /* 0x0000003004047981 */ /* 0x000162000c1e1900 */
[----:B------:R-:W-:-:S04]  /*10dd0*/  IMAD.MOV R2, RZ, RZ, -R10 ;  /* 0x000000ffff027224 */ /* 0x000fc800078e0a0a */
[----:B------:R-:W-:-:S07]  /*10de0*/  IMAD R9, R9, R2, R6 ;  /* 0x0000000209097224 */ /* 0x000fce00078e0206 */
.L_x_915:
        /* <DEDUP_REMOVED lines=8> */
.L_x_1000:
[----:B------:R-:W-:Y:S05]  /*10e70*/  BSYNC B2 ;  /* 0x0000000000027941 */ /* 0x000fea0003800000 */
.L_x_916:
[----:B------:R-:W-:Y:S04]  /*10e80*/  BSSY B2, `(.L_x_918) ;  /* 0x0000007000027945 */ /* 0x000fe80003800000 */
[----:B------:R-:W-:Y:S05]  /*10e90*/  @P1 BRA `(.L_x_919) ;  /* 0x0000000000141947 */ /* 0x000fea0003800000 */
[----:B------:R-:W-:Y:S01]  /*10ea0*/  ISETP.NE.AND P0, PT, R28, RZ, PT ;  /* 0x000000ff1c00720c */ /* 0x000fe20003f05270 */
[----:B0-----:R-:W-:-:S04]  /*10eb0*/  IMAD.MOV.U32 R2, RZ, RZ, 0x4000 ;  /* 0x00004000ff027424 */ /* 0x001fc800078e00ff */
[----:B------:R1:W-:Y:S08]  /*10ec0*/  SYNCS.ARRIVE.TRANS64 RZ, [R3+URZ+0x16830], R2 ;  /* 0x0168300203ff79a7 */ /* 0x0003f0000800003f */
[----:B------:R-:W-:Y:S05]  /*10ed0*/  @!P0 BRA `(.L_x_919) ;  /* 0x0000000000048947 */ /* 0x000fea0003800000 */
[----:B------:R-:W-:Y:S01]  /*10ee0*/  BPT.TRAP 0x1 ;  /* 0x000000040000795c */ /* 0x000fe20000300000 */
.L_x_919:
[----:B------:R-:W-:Y:S05]  /*10ef0*/  BSYNC B2 ;  /* 0x0000000000027941 */ /* 0x000fea0003800000 */
.L_x_918:
        /* <DEDUP_REMOVED lines=11> */
.L_x_920:
        /* <DEDUP_REMOVED lines=15> */
.L_x_1001:
[----:B------:R-:W-:Y:S05]  /*110a0*/  BSYNC B2 ;  /* 0x0000000000027941 */ /* 0x000fea0003800000 */
.L_x_921:
[----:B------:R-:W-:Y:S01]  /*110b0*/  BSSY B2, `(.L_x_923) ;  /* 0x0000009000027945 */ /* 0x000fe20003800000 */
[----:B------:R-:W-:Y:S02]  /*110c0*/  IMAD.MOV.U32 R2, RZ, RZ, 0x0 ;  /* 0x00000000ff027424 */ /* 0x000fe400078e00ff */
[----:B------:R-:W-:Y:S01]  /*110d0*/  IMAD.MOV.U32 R3, RZ, RZ, 0x14f00000 ;  /* 0x14f00000ff037424 */ /* 0x000fe200078e00ff */
[----:B------:R-:W-:Y:S06]  /*110e0*/  @P1 BRA `(.L_x_924) ;  /* 0x0000000000141947 */ /* 0x000fec0003800000 */
[----:B------:R-:W-:Y:S01]  /*110f0*/  ISETP.NE.AND P0, PT, R28, RZ, PT ;  /* 0x000000ff1c00720c */ /* 0x000fe20003f05270 */
[----:B------:R-:W-:-:S04]  /*11100*/  IMAD.MOV.U32 R12, RZ, RZ, 0x4000 ;  /* 0x00004000ff0c7424 */ /* 0x000fc800078e00ff */
[----:B------:R1:W-:Y:S08]  /*11110*/  SYNCS.ARRIVE.TRANS64 RZ, [R5+URZ+0x50], R12 ;  /* 0x0000500c05ff79a7 */ /* 0x0003f0000800003f */
[----:B------:R-:W-:Y:S05]  /*11120*/  @!P0 BRA `(.L_x_924) ;  /* 0x0000000000048947 */ /* 0x000fea0003800000 */
[----:B------:R-:W-:Y:S01]  /*11130*/  BPT.TRAP 0x1 ;  /* 0x000000040000795c */ /* 0x000fe20000300000 */
.L_x_924:
[----:B------:R-:W-:Y:S05]  /*11140*/  BSYNC B2 ;  /* 0x0000000000027941 */ /* 0x000fea0003800000 */
.L_x_923:
[----:B------:R-:W-:Y:S01]  /*11150*/  R2UR UR7, R3 ;  /* 0x00000000030772ca */ /* 0x000fe200000e0000 */
[----:B------:R-:W-:Y:S01]  /*11160*/  IMAD R16, R16, 0x4000, R17 ;  /* 0x0000400010107824 */ /* 0x000fe200078e0211 */
[----:B------:R-:W-:Y:S01]  /*11170*/  R2UR UR10, R10 ;  /* 0x000000000a0a72ca */ /* 0x000fe200000e0000 */
[----:B------:R-:W-:Y:S01]  /*11180*/  UIADD3 UR4, UP0, UR46, 0x470, URZ ;  /* 0x000004702e047890 */ /* 0x000fe2000ff1e03f */
[----:B------:R-:W-:Y:S01]  /*11190*/  R2UR UR6, R2 ;  /* 0x00000000020672ca */ /* 0x000fe200000e0000 */
[----:B------:R-:W-:Y:S01]  /*111a0*/  IMAD.SHL.U32 R2, R19, 0x80, RZ ;  /* 0x0000008013027824 */ /* 0x000fe200078e00ff */
[----:B------:R-:W-:Y:S01]  /*111b0*/  PLOP3.LUT P0, PT, PT, PT, PT, 0x80, 0x0 ;  /* 0x000000000000781c */ /* 0x000fe20003f0f070 */
[----:B01----:R-:W-:Y:S01]  /*111c0*/  VIADD R5, R5, 0x50 ;  /* 0x0000005005057836 */ /* 0x003fe20000000000 */
[----:B------:R-:W-:Y:S01]  /*111d0*/  UIADD3.X UR5, URZ, UR47, URZ, UP0, !UPT ;  /* 0x0000002f3f057290 */ /* 0x000fe200087fe43f */
[----:B------:R-:W-:-:S11]  /*111e0*/  VIADD R16, R16, 0x400 ;  /* 0x0000040010107836 */ /* 0x000fd60000000000 */
.L_x_925:
        /* <DEDUP_REMOVED lines=12> */
.L_x_914:
[----:B------:R-:W-:Y:S05]  /*112b0*/  BSYNC B1 ;  /* 0x0000000000017941 */ /* 0x000fea0003800000 */
.L_x_913:
[----:B------:R-:W-:Y:S01]  /*112c0*/  LOP3.LUT P1, RZ, R23, 0x2, RZ, 0xc0, !PT ;  /* 0x0000000217ff7812 */ /* 0x000fe2000782c0ff */
[----:B------:R-:W-:Y:S01]  /*112d0*/  VIADD R16, R7, 0x1 ;  /* 0x0000000107107836 */ /* 0x000fe20000000000 */
[----:B------:R-:W-:Y:S01]  /*112e0*/  BSSY B1, `(.L_x_926) ;  /* 0x0000069000017945 */ /* 0x000fe20003800000 */
[----:B------:R-:W-:-:S03]  /*112f0*/  VIADD R9, R6, 0xffffffff ;  /* 0xffffffff06097836 */ /* 0x000fc60000000000 */
        /* <DEDUP_REMOVED lines=21> */
[----:B------:R-:W-:Y:S01]  /*11450*/  IMAD R10, R10, R4, R9 ;  /* 0x000000040a0a7224 */ /* 0x000fe200078e0209 */
[----:B------:R-:W-:Y:S01]  /*11460*/  LEA R4, P0, R2, UR4, 0x2 ;  /* 0x0000000402047c11 */ /* 0x000fe2000f8010ff */
[----:B------:R-:W-:-:S05]  /*11470*/  IMAD.IADD R5, R5, 0x1, R3 ;  /* 0x0000000105057824 */ /* 0x000fca00078e0203 */
[----:B------:R-:W-:-:S05]  /*11480*/  LEA.HI.X R5, R2, UR5, R5, 0x2, P0 ;  /* 0x0000000502057c11 */ /* 0x000fca00080f1405 */
[----:B------:R0:W5:Y:S02]  /*11490*/  LDG.E R4, desc[UR48][R4.64] ;  /* 0x0000003004047981 */ /* 0x000164000c1e1900 */
.L_x_928:
[----:B------:R-:W0:Y:S01]  /*114a0*/  S2R R2, SR_TID.X ;  /* 0x0000000000027919 */ /* 0x000e220000002100 */
[----:B------:R-:W-:Y:S01]  /*114b0*/  SHF.L.U32 R3, R24, 0x1f, RZ ;  /* 0x0000001f18037819 */ /* 0x000fe200000006ff */
[----:B------:R-:W-:Y:S01]  /*114c0*/  BSSY B2, `(.L_x_929) ;  /* 0x0000006000027945 */ /* 0x000fe20003800000 */
[----:B0-----:R-:W-:Y:S01]  /*114d0*/  LOP3.LUT R5, R2, 0x7f, RZ, 0xc0, !PT ;  /* 0x0000007f02057812 */ /* 0x001fe200078ec0ff */
[----:B------:R-:W-:-:S03]  /*114e0*/  IMAD R2, R16, 0x8, R17 ;  /* 0x0000000810027824 */ /* 0x000fc600078e0211 */
[----:B------:R-:W-:Y:S01]  /*114f0*/  ISETP.NE.AND P1, PT, R5, RZ, PT ;  /* 0x000000ff0500720c */ /* 0x000fe20003f25270 */
[----:B------:R-:W0:Y:S02]  /*11500*/  SYNCS.PHASECHK.TRANS64.TRYWAIT P0, [R2+URZ+0x16840], R3 ;  /* 0x01684003020075a7 */ /* 0x000e24000800017f */
[----:B0-----:R-:W-:Y:S10]  /*11510*/  @!P0 BRA `(.L_x_930) ;  /* 0x0000002000788947 */ /* 0x001ff40003800000 */
.L_x_1002:
[----:B------:R-:W-:Y:S05]  /*11520*/  BSYNC B2 ;  /* 0x0000000000027941 */ /* 0x000fea0003800000 */
.L_x_929:
[----:B------:R-:W-:Y:S04]  /*11530*/  BSSY B2, `(.L_x_931) ;  /* 0x0000007000027945 */ /* 0x000fe80003800000 */
[----:B------:R-:W-:Y:S05]  /*11540*/  @P1 BRA `(.L_x_932) ;  /* 0x0000000000141947 */ /* 0x000fea0003800000 */
[----:B------:R-:W-:Y:S01]  /*11550*/  ISETP.NE.AND P0, PT, R28, RZ, PT ;  /* 0x000000ff1c00720c */ /* 0x000fe20003f05270 */
[----:B0-----:R-:W-:-:S04]  /*11560*/  IMAD.MOV.U32 R3, RZ, RZ, 0x4000 ;  /* 0x00004000ff037424 */ /* 0x001fc800078e00ff */
[----:B------:R1:W-:Y:S08]  /*11570*/  SYNCS.ARRIVE.TRANS64 RZ, [R2+URZ+0x16830], R3 ;  /* 0x0168300302ff79a7 */ /* 0x0003f0000800003f */
[----:B------:R-:W-:Y:S05]  /*11580*/  @!P0 BRA `(.L_x_932) ;  /* 0x0000000000048947 */ /* 0x000fea0003800000 */
[----:B------:R-:W-:Y:S01]  /*11590*/  BPT.TRAP 0x1 ;  /* 0x000000040000795c */ /* 0x000fe20000300000 */
.L_x_932:
[----:B------:R-:W-:Y:S05]  /*115a0*/  BSYNC B2 ;  /* 0x0000000000027941 */ /* 0x000fea0003800000 */
.L_x_931:
[----:B------:R-:W-:Y:S01]  /*115b0*/  IMAD.MOV.U32 R11, RZ, RZ, RZ ;  /* 0x000000ffff0b7224 */ /* 0x000fe200078e00ff */
[----:B------:R-:W-:Y:S01]  /*115c0*/  UIADD3 UR4, UP0, UR46, 0x370, URZ ;  /* 0x000003702e047890 */ /* 0x000fe2000ff1e03f */
[C---:B01----:R-:W-:Y:S01]  /*115d0*/  IMAD R3, R16.reuse, 0x4000, R17 ;  /* 0x0000400010037824 */ /* 0x043fe200078e0211 */
[----:B------:R-:W-:Y:S01]  /*115e0*/  PLOP3.LUT P0, PT, PT, PT, PT, 0x80, 0x0 ;  /* 0x000000000000781c */ /* 0x000fe20003f0f070 */
[----:B------:R-:W-:Y:S01]  /*115f0*/  IMAD R2, R16, 0x8, R0 ;  /* 0x0000000810027824 */ /* 0x000fe200078e0200 */
[----:B------:R-:W-:Y:S01]  /*11600*/  R2UR UR10, R11 ;  /* 0x000000000b0a72ca */ /* 0x000fe200000e0000 */
[----:B------:R-:W-:Y:S01]  /*11610*/  VIADD R3, R3, 0xe400 ;  /* 0x0000e40003037836 */ /* 0x000fe20000000000 */
[----:B------:R-:W-:Y:S01]  /*11620*/  UIADD3.X UR5, URZ, UR47, URZ, UP0, !UPT ;  /* 0x0000002f3f057290 */ /* 0x000fe200087fe43f */
[----:B------:R-:W-:Y:S01]  /*11630*/  VIADD R2, R2, 0x30 ;  /* 0x0000003002027836 */ /* 0x000fe20000000000 */
[----:B------:R-:W-:Y:S01]  /*11640*/  UMOV UR6, 0x0 ;  /* 0x0000000000067882 */ /* 0x000fe20000000000 */
[----:B------:R-:W-:Y:S01]  /*11650*/  IMAD.SHL.U32 R5, R10, 0x80, RZ ;  /* 0x000000800a057824 */ /* 0x000fe200078e00ff */
[----:B------:R-:W-:-:S09]  /*11660*/  UMOV UR7, 0x14f00000 ;  /* 0x14f0000000077882 */ /* 0x000fd20000000000 */
.L_x_933:
        /* <DEDUP_REMOVED lines=15> */
.L_x_1003:
[----:B------:R-:W-:Y:S05]  /*11760*/  BSYNC B2 ;  /* 0x0000000000027941 */ /* 0x000fea0003800000 */
.L_x_934:
[----:B------:R-:W-:Y:S01]  /*11770*/  BSSY B2, `(.L_x_936) ;  /* 0x0000009000027945 */ /* 0x000fe20003800000 */
[----:B------:R-:W-:Y:S02]  /*11780*/  IMAD.MOV.U32 R2, RZ, RZ, 0x0 ;  /* 0x00000000ff027424 */ /* 0x000fe400078e00ff */
[----:B------:R-:W-:Y:S01]  /*11790*/  IMAD.MOV.U32 R3, RZ, RZ, 0x14f00000 ;  /* 0x14f00000ff037424 */ /* 0x000fe200078e00ff */
[----:B------:R-:W-:Y:S06]  /*117a0*/  @P1 BRA `(.L_x_937) ;  /* 0x0000000000141947 */ /* 0x000fec0003800000 */
[----:B------:R-:W-:Y:S01]  /*117b0*/  ISETP.NE.AND P0, PT, R28, RZ, PT ;  /* 0x000000ff1c00720c */ /* 0x000fe20003f05270 */
[----:B0-----:R-:W-:-:S04]  /*117c0*/  IMAD.MOV.U32 R8, RZ, RZ, 0x4000 ;  /* 0x00004000ff087424 */ /* 0x001fc800078e00ff */
[----:B------:R1:W-:Y:S08]  /*117d0*/  SYNCS.ARRIVE.TRANS64 RZ, [R5+URZ+0x50], R8 ;  /* 0x0000500805ff79a7 */ /* 0x0003f0000800003f */
[----:B------:R-:W-:Y:S05]  /*117e0*/  @!P0 BRA `(.L_x_937) ;  /* 0x0000000000048947 */ /* 0x000fea0003800000 */
[----:B------:R-:W-:Y:S01]  /*117f0*/  BPT.TRAP 0x1 ;  /* 0x000000040000795c */ /* 0x000fe20000300000 */
.L_x_937:
[----:B------:R-:W-:Y:S05]  /*11800*/  BSYNC B2 ;  /* 0x0000000000027941 */ /* 0x000fea0003800000 */
.L_x_936:
[----:B------:R-:W-:Y:S01]  /*11810*/  R2UR UR10, R11 ;  /* 0x000000000b0a72ca */ /* 0x000fe200000e0000 */
[----:B------:R-:W-:Y:S01]  /*11820*/  UIADD3 UR4, UP0, UR46, 0x470, URZ ;  /* 0x000004702e047890 */ /* 0x000fe2000ff1e03f */
[----:B------:R-:W-:Y:S01]  /*11830*/  R2UR UR6, R2 ;  /* 0x00000000020672ca */ /* 0x000fe200000e0000 */
[----:B------:R-:W-:Y:S01]  /*11840*/  IMAD R2, R7, 0x4000, R17 ;  /* 0x0000400007027824 */ /* 0x000fe200078e0211 */
[----:B------:R-:W-:Y:S01]  /*11850*/  R2UR UR7, R3 ;  /* 0x00000000030772ca */ /* 0x000fe200000e0000 */
[----:B------:R-:W-:Y:S01]  /*11860*/  IMAD.SHL.U32 R3, R19, 0x80, RZ ;  /* 0x0000008013037824 */ /* 0x000fe200078e00ff */
[----:B------:R-:W-:Y:S01]  /*11870*/  PLOP3.LUT P0, PT, PT, PT, PT, 0x80, 0x0 ;  /* 0x000000000000781c */ /* 0x000fe20003f0f070 */
[----:B01----:R-:W-:Y:S01]  /*11880*/  VIADD R5, R5, 0x50 ;  /* 0x0000005005057836 */ /* 0x003fe20000000000 */
[----:B------:R-:W-:Y:S01]  /*11890*/  UIADD3.X UR5, URZ, UR47, URZ, UP0, !UPT ;  /* 0x0000002f3f057290 */ /* 0x000fe200087fe43f */
[----:B------:R-:W-:-:S11]  /*118a0*/  VIADD R2, R2, 0x400 ;  /* 0x0000040002027836 */ /* 0x000fd60000000000 */
.L_x_938:
        /* <DEDUP_REMOVED lines=12> */
.L_x_927:
[----:B------:R-:W-:Y:S05]  /*11970*/  BSYNC B1 ;  /* 0x0000000000017941 */ /* 0x000fea0003800000 */
.L_x_926:
[----:B------:R-:W-:Y:S01]  /*11980*/  ISETP.GT.AND P0, PT, R9, UR39, PT ;  /* 0x0000002709007c0c */ /* 0x000fe2000bf04270 */
[----:B------:R-:W-:-:S12]  /*11990*/  VIADD R6, R6, 0xfffffffe ;  /* 0xfffffffe06067836 */ /* 0x000fd80000000000 */
[----:B------:R-:W-:Y:S05]  /*119a0*/  @P0 BRA `(.L_x_939) ;  /* 0xfffffff000940947 */ /* 0x000fea000383ffff */
.L_x_912:
[----:B------:R-:W-:Y:S05]  /*119b0*/  BSYNC B0 ;  /* 0x0000000000007941 */ /* 0x000fea0003800000 */
.L_x_897:
        /* <DEDUP_REMOVED lines=17> */
.L_x_941:
[----:B------:R-:W-:Y:S05]  /*11ad0*/  BSYNC B0 ;  /* 0x0000000000007941 */ /* 0x000fea0003800000 */
.L_x_940:
[----:B------:R-:W-:Y:S01]  /*11ae0*/  LOP3.LUT P0, RZ, R23, 0x2, RZ, 0xc0, !PT ;  /* 0x0000000217ff7812 */ /* 0x000fe2000780c0ff */
[----:B------:R-:W-:-:S12]  /*11af0*/  BSSY B0, `(.L_x_942) ;  /* 0x0000025000007945 */ /* 0x000fd80003800000 */
[----:B------:R-:W-:Y:S05]  /*11b00*/  @!P0 BRA `(.L_x_943) ;  /* 0x00000000008c8947 */ /* 0x000fea0003800000 */
[----:B------:R-:W-:Y:S01]  /*11b10*/  IMAD R3, R16, 0x8, R17 ;  /* 0x0000000810037824 */ /* 0x000fe200078e0211 */
[----:B------:R-:W-:Y:S01]  /*11b20*/  SHF.L.U32 R0, R24, 0x1f, RZ ;  /* 0x0000001f18007819 */ /* 0x000fe200000006ff */
[----:B------:R-:W-:Y:S01]  /*11b30*/  BSSY B1, `(.L_x_944) ;  /* 0x0000004000017945 */ /* 0x000fe20003800000 */
[----:B------:R-:W-:Y:S02]  /*11b40*/  ISETP.NE.AND P2, PT, R6, RZ, PT ;  /* 0x000000ff0600720c */ /* 0x000fe40003f45270 */
[----:B------:R-:W1:Y:S02]  /*11b50*/  SYNCS.PHASECHK.TRANS64.TRYWAIT P0, [R3+URZ+0x16860], R0 ;  /* 0x01686000030075a7 */ /* 0x000e64000800017f */
[----:B-1----:R-:W-:Y:S09]  /*11b60*/  @!P0 BRA `(.L_x_945) ;  /* 0x0000001c000c8947 */ /* 0x002ff20003800000 */
.L_x_1004:
[----:B------:R-:W-:Y:S05]  /*11b70*/  BSYNC B1 ;  /* 0x0000000000017941 */ /* 0x000fea0003800000 */
.L_x_944:
[----:B------:R-:W-:Y:S04]  /*11b80*/  BSSY B1, `(.L_x_946) ;  /* 0x0000007000017945 */ /* 0x000fe80003800000 */
[----:B------:R-:W-:Y:S05]  /*11b90*/  @P2 BRA `(.L_x_947) ;  /* 0x0000000000142947 */ /* 0x000fea0003800000 */
[----:B------:R-:W-:Y:S01]  /*11ba0*/  ISETP.NE.AND P0, PT, R28, RZ, PT ;  /* 0x000000ff1c00720c */ /* 0x000fe20003f05270 */
[----:B-1----:R-:W-:-:S04]  /*11bb0*/  IMAD.MOV.U32 R0, RZ, RZ, 0x4000 ;  /* 0x00004000ff007424 */ /* 0x002fc800078e00ff */
[----:B------:R2:W-:Y:S08]  /*11bc0*/  SYNCS.ARRIVE.TRANS64 RZ, [R3+URZ+0x16850], R0 ;  /* 0x0168500003ff79a7 */ /* 0x0005f0000800003f */
[----:B------:R-:W-:Y:S05]  /*11bd0*/  @!P0 BRA `(.L_x_947) ;  /* 0x0000000000048947 */ /* 0x000fea0003800000 */
[----:B------:R-:W-:Y:S01]  /*11be0*/  BPT.TRAP 0x1 ;  /* 0x000000040000795c */ /* 0x000fe20000300000 */
.L_x_947:
[----:B------:R-:W-:Y:S05]  /*11bf0*/  BSYNC B1 ;  /* 0x0000000000017941 */ /* 0x000fea0003800000 */
.L_x_946:
[----:B-12---:R-:W-:Y:S01]  /*11c00*/  IMAD R0, R16, 0x4000, R17 ;  /* 0x0000400010007824 */ /* 0x006fe200078e0211 */
[----:B------:R-:W-:Y:S01]  /*11c10*/  UIADD3 UR4, UP0, UR46, 0x470, URZ ;  /* 0x000004702e047890 */ /* 0x000fe2000ff1e03f */
[----:B------:R-:W-:Y:S01]  /*11c20*/  PLOP3.LUT P0, PT, PT, PT, PT, 0x80, 0x0 ;  /* 0x000000000000781c */ /* 0x000fe20003f0f070 */
[----:B------:R-:W-:Y:S01]  /*11c30*/  IMAD.SHL.U32 R19, R19, 0x80, RZ ;  /* 0x0000008013137824 */ /* 0x000fe200078e00ff */
[----:B------:R-:W-:Y:S01]  /*11c40*/  UMOV UR6, 0x0 ;  /* 0x0000000000067882 */ /* 0x000fe20000000000 */
[----:B0-----:R-:W-:Y:S01]  /*11c50*/  VIADD R2, R3, 0x16850 ;  /* 0x0001685003027836 */ /* 0x001fe20000000000 */
[----:B------:R-:W-:Y:S01]  /*11c60*/  UIADD3.X UR5, URZ, UR47, URZ, UP0, !UPT ;  /* 0x0000002f3f057290 */ /* 0x000fe200087fe43f */
[----:B------:R-:W-:Y:S01]  /*11c70*/  VIADD R0, R0, 0x400 ;  /* 0x0000040000007836 */ /* 0x000fe20000000000 */
[----:B------:R-:W-:Y:S01]  /*11c80*/  UMOV UR7, 0x14f00000 ;  /* 0x14f0000000077882 */ /* 0x000fe20000000000 */
[----:B------:R-:W-:-:S09]  /*11c90*/  UMOV UR10, URZ ;  /* 0x0000003f000a7c82 */ /* 0x000fd20008000000 */
.L_x_948:
        /* <DEDUP_REMOVED lines=9> */
[----:B-1----:R-:W-:Y:S05]  /*11d30*/  @P0 BRA.U.ANY `(.L_x_948) ;  /* 0xfffffffd00d80947 */ /* 0x002fea000393ffff */
.L_x_943:
[----:B------:R-:W-:Y:S05]  /*11d40*/  BSYNC B0 ;  /* 0x0000000000007941 */ /* 0x000fea0003800000 */
.L_x_942:
[----:B------:R-:W-:-:S05]  /*11d50*/  VIADD R16, R16, 0x1 ;  /* 0x0000000110107836 */ /* 0x000fca0000000000 */
[----:B------:R-:W-:-:S04]  /*11d60*/  ISETP.NE.AND P0, PT, R16, 0x2, PT ;  /* 0x000000021000780c */ /* 0x000fc80003f05270 */
[----:B------:R-:W-:Y:S02]  /*11d70*/  SEL R3, RZ, 0x1, P0 ;  /* 0x00000001ff037807 */ /* 0x000fe40000000000 */
[----:B------:R-:W-:Y:S02]  /*11d80*/  SEL R16, R16, RZ, P0 ;  /* 0x000000ff10107207 */ /* 0x000fe40000000000 */
[----:B------:R-:W-:-:S07]  /*11d90*/  LOP3.LUT R24, R24, R3, RZ, 0x3c, !PT ;  /* 0x0000000318187212 */ /* 0x000fce00078e3cff */
.L_x_879:
[----:B------:R-:W-:Y:S05]  /*11da0*/  BSYNC B7 ;  /* 0x0000000000077941 */ /* 0x000fea0003800000 */
.L_x_877:
[----:B------:R-:W-:-:S13]  /*11db0*/  LOP3.LUT P0, RZ, R23, 0x4, RZ, 0xc0, !PT ;  /* 0x0000000417ff7812 */ /* 0x000fda000780c0ff */
[----:B------:R-:W-:Y:S05]  /*11dc0*/  @!P0 BRA `(.L_x_949) ;  /* 0x0000000000248947 */ /* 0x000fea0003800000 */
[----:B------:R-:W-:Y:S05]  /*11dd0*/  WARPSYNC.ALL ;  /* 0x0000000000007948 */ /* 0x000fea0003800000 */
[----:B------:R-:W1:Y:S08]  /*11de0*/  S2UR UR5, SR_CgaCtaId ;  /* 0x00000000000579c3 */ /* 0x000e700000008800 */
[----:B------:R-:W-:Y:S06]  /*11df0*/  BAR.SYNC.DEFER_BLOCKING 0x5, 0x200 ;  /* 0x0148000000007b1d */ /* 0x000fec0000010000 */
[----:B------:R-:W-:-:S02]  /*11e00*/  UMOV UR4, 0x400 ;  /* 0x0000040000047882 */ /* 0x000fc40000000000 */
[----:B-1----:R-:W-:-:S06]  /*11e10*/  ULEA UR4, UR5, UR4, 0x18 ;  /* 0x0000000405047291 */ /* 0x002fcc000f8ec03f */
[----:B0-----:R-:W-:-:S05]  /*11e20*/  IMAD.U32 R17, RZ, RZ, UR4 ;  /* 0x00000004ff117e24 */ /* 0x001fca000f8e00ff */
[----:B------:R0:W1:Y:S01]  /*11e30*/  LDS R27, [R17+0x168d0] ;  /* 0x0168d000111b7984 */ /* 0x0000620000000800 */
[----:B------:R-:W-:Y:S06]  /*11e40*/  BAR.ARV 0x4, 0x200 ;  /* 0x0108000000007b1d */ /* 0x000fec0000002000 */
[----:B------:R-:W-:Y:S05]  /*11e50*/  BRA `(.L_x_950) ;  /* 0x00000000002c7947 */ /* 0x000fea0003800000 */
.L_x_949:
[----:B------:R-:W-:-:S03]  /*11e60*/  UMOV UR4, 0xffffffff ;  /* 0xffffffff00047882 */ /* 0x000fc60000000000 */
[----:B------:R-:W-:Y:S05]  /*11e70*/  BRA.DIV UR4, `(.L_x_951) ;  /* 0x0000001a045c7947 */ /* 0x000fea000b800000 */
[----:B------:R1:W2:Y:S02]  /*11e80*/  SHFL.IDX PT, R14, R27, RZ, 0x1f ;  /* 0x00001fff1b0e7589 */ /* 0x0002a400000e0000 */
.L_x_1007:
[----:B------:R-:W0:Y:S01]  /*11e90*/  @!P1 S2R R3, SR_CgaCtaId ;  /* 0x0000000000039919 */ /* 0x000e220000008800 */
[----:B------:R-:W-:Y:S05]  /*11ea0*/  WARPSYNC.ALL ;  /* 0x0000000000007948 */ /* 0x000fea0003800000 */
[----:B------:R-:W-:Y:S01]  /*11eb0*/  BAR.SYNC.DEFER_BLOCKING 0x4, 0x200 ;  /* 0x0108000000007b1d */ /* 0x000fe20000010000 */
[----:B------:R-:W-:-:S04]  /*11ec0*/  @!P1 MOV R0, 0x400 ;  /* 0x0000040000009802 */ /* 0x000fc80000000f00 */
[----:B0-----:R-:W-:-:S05]  /*11ed0*/  @!P1 LEA R17, R3, R0, 0x18 ;  /* 0x0000000003119211 */ /* 0x001fca00078ec0ff */
[----:B------:R1:W-:Y:S02]  /*11ee0*/  @!P1 STS [R17+0x168d0], R27 ;  /* 0x0168d01b11009388 */ /* 0x0003e40000000800 */
[----:B-12---:R-:W-:Y:S01]  /*11ef0*/  IMAD.MOV.U32 R27, RZ, RZ, R14 ;  /* 0x000000ffff1b7224 */ /* 0x006fe200078e000e */
[----:B------:R-:W-:Y:S06]  /*11f00*/  BAR.ARV 0x5, 0x200 ;  /* 0x0148000000007b1d */ /* 0x000fec0000002000 */
.L_x_950:
[----:B------:R-:W-:Y:S02]  /*11f10*/  ULDC UR4, c[0x0][0xc38] ;  /* 0x00030e0000047ab9 */ /* 0x000fe40000000800 */
[----:B-1----:R-:W-:-:S13]  /*11f20*/  ISETP.GE.AND P0, PT, R27, UR4, PT ;  /* 0x000000041b007c0c */ /* 0x002fda000bf06270 */
[----:B------:R-:W-:Y:S05]  /*11f30*/  @!P0 BRA `(.L_x_952) ;  /* 0xffffffc400508947 */ /* 0x000fea000383ffff */
.L_x_868:
[----:B------:R-:W1:Y:S01]  /*11f40*/  S2R R3, SR_CgaCtaId ;  /* 0x0000000000037919 */ /* 0x000e620000008800 */
[----:B------:R-:W-:Y:S01]  /*11f50*/  VIADD R29, R29, 0x1 ;  /* 0x000000011d1d7836 */ /* 0x000fe20000000000 */
[----:B------:R-:W-:Y:S01]  /*11f60*/  MOV R2, 0x400 ;  /* 0x0000040000027802 */ /* 0x000fe20000000f00 */
[----:B------:R-:W-:Y:S03]  /*11f70*/  BSSY B0, `(.L_x_953) ;  /* 0x0000008000007945 */ /* 0x000fe60003800000 */
[----:B------:R-:W-:-:S04]  /*11f80*/  LEA.HI R0, R29, R29, RZ, 0x1 ;  /* 0x0000001d1d007211 */ /* 0x000fc800078f08ff */
[----:B------:R-:W-:-:S05]  /*11f90*/  LOP3.LUT R0, R0, 0xfffffffe, RZ, 0xc0, !PT ;  /* 0xfffffffe00007812 */ /* 0x000fca00078ec0ff */
[----:B------:R-:W-:-:S05]  /*11fa0*/  IMAD.IADD R0, R29, 0x1, -R0 ;  /* 0x000000011d007824 */ /* 0x000fca00078e0a00 */
[----:B------:R-:W-:Y:S02]  /*11fb0*/  SHF.L.U32 R0, R0, 0x1f, RZ ;  /* 0x0000001f00007819 */ /* 0x000fe400000006ff */
[----:B-1----:R-:W-:-:S04]  /*11fc0*/  LEA R9, R3, R2, 0x18 ;  /* 0x0000000203097211 */ /* 0x002fc800078ec0ff */
[----:B------:R-:W1:Y:S02]  /*11fd0*/  SYNCS.PHASECHK.TRANS64.TRYWAIT P0, [R9+URZ+0x16820], R0 ;  /* 0x01682000090075a7 */ /* 0x000e64000800017f */
[----:B-1----:R-:W-:Y:S05]  /*11fe0*/  @!P0 BRA `(.L_x_954) ;  /* 0x0000001800288947 */ /* 0x002fea0003800000 */
.L_x_1008:
[----:B------:R-:W-:Y:S05]  /*11ff0*/  BSYNC B0 ;  /* 0x0000000000007941 */ /* 0x000fea0003800000 */
.L_x_953:
[----:B------:R-:W-:-:S03]  /*12000*/  UMOV UR4, 0xffffffff ;  /* 0xffffffff00047882 */ /* 0x000fc60000000000 */
[----:B------:R-:W-:Y:S05]  /*12010*/  BRA.DIV UR4, `(.L_x_955) ;  /* 0x0000001a04307947 */ /* 0x000fea000b800000 */
[----:B-1----:R-:W1:Y:S02]  /*12020*/  S2R R0, SR_TID.X ;  /* 0x0000000000007919 */ /* 0x002e640000002100 */
[----:B-1----:R-:W-:-:S04]  /*12030*/  SHF.R.U32.HI R0, RZ, 0x5, R0 ;  /* 0x00000005ff007819 */ /* 0x002fc80000011600 */
[----:B------:R-:W-:-:S05]  /*12040*/  LOP3.LUT R0, R0, 0x3, RZ, 0xc0, !PT ;  /* 0x0000000300007812 */ /* 0x000fca00078ec0ff */
[----:B------:R1:W2:Y:S02]  /*12050*/  SHFL.IDX PT, R14, R0, RZ, 0x1f ;  /* 0x00001fff000e7589 */ /* 0x0002a400000e0000 */
.L_x_1011:
[----:B--2---:R-:W-:Y:S01]  /*12060*/  ISETP.NE.AND P0, PT, R14, RZ, PT ;  /* 0x000000ff0e00720c */ /* 0x004fe20003f05270 */
[----:B------:R-:W-:-:S12]  /*12070*/  BSSY B0, `(.L_x_956) ;  /* 0x0000024000007945 */ /* 0x000fd80003800000 */
[----:B------:R-:W-:Y:S05]  /*12080*/  @P0 BRA `(.L_x_957) ;  /* 0x0000000000880947 */ /* 0x000fea0003800000 */
[----:B------:R-:W-:-:S03]  /*12090*/  UMOV UR4, 0xffffffff ;  /* 0xffffffff00047882 */ /* 0x000fc60000000000 */
[----:B------:R-:W-:Y:S05]  /*120a0*/  BRA.DIV UR4, `(.L_x_958) ;  /* 0x0000001a04407947 */ /* 0x000fea000b800000 */
[----:B------:R-:W-:-:S13]  /*120b0*/  ELECT P6, URZ, PT ;  /* 0x00000000003f782f */ /* 0x000fda00038c0000 */
.L_x_1014:
[----:B------:R-:W-:Y:S05]  /*120c0*/  @!P6 BRA `(.L_x_957) ;  /* 0x000000000078e947 */ /* 0x000fea0003800000 */
[----:B------:R-:W-:-:S06]  /*120d0*/  ULOP3.LUT UR4, UR38, 0x2, URZ, 0xfc, !UPT ;  /* 0x0000000226047892 */ /* 0x000fcc000f8efc3f */
[----:B-1----:R-:W-:-:S05]  /*120e0*/  IMAD.U32 R0, RZ, RZ, UR4 ;  /* 0x00000004ff007e24 */ /* 0x002fca000f8e00ff */
[----:B------:R-:W-:-:S13]  /*120f0*/  ISETP.NE.AND P2, PT, R0, 0x3, PT ;  /* 0x000000030000780c */ /* 0x000fda0003f45270 */
[----:B------:R-:W-:Y:S05]  /*12100*/  @!P2 BRA `(.L_x_959) ;  /* 0x000000000004a947 */ /* 0x000fea0003800000 */
[----:B------:R-:W-:Y:S01]  /*12110*/  BPT.TRAP 0x1 ;  /* 0x000000040000795c */ /* 0x000fe20000300000 */
.L_x_959:
        /* <DEDUP_REMOVED lines=12> */
.L_x_1015:
[----:B------:R-:W2:Y:S02]  /*121e0*/  SYNCS.PHASECHK.TRANS64.TRYWAIT P0, [R3+URZ], R0 ;  /* 0x00000000030075a7 */ /* 0x000ea4000800017f */
[----:B--2---:R-:W-:Y:S05]  /*121f0*/  @!P0 BRA `(.L_x_961) ;  /* 0x0000001800208947 */ /* 0x004fea0003800000 */
.L_x_1016:
[----:B------:R-:W-:Y:S05]  /*12200*/  @!P2 BRA `(.L_x_962) ;  /* 0x000000000004a947 */ /* 0x000fea0003800000 */
[----:B------:R-:W-:Y:S01]  /*12210*/  BPT.TRAP 0x1 ;  /* 0x000000040000795c */ /* 0x000fe20000300000 */
.L_x_962:
[----:B--2---:R-:W-:-:S04]  /*12220*/  VIADD R3, R9, 0x16860 ;  /* 0x0001686009037836 */ /* 0x004fc80000000000 */
[----:B------:R-:W-:-:S04]  /*12230*/  IMAD R5, R16, 0x8, R3 ;  /* 0x0000000810057824 */ /* 0x000fc800078e0203 */
[----:B------:R-:W2:Y:S02]  /*12240*/  SYNCS.PHASECHK.TRANS64.TRYWAIT P0, [R5+URZ], R2 ;  /* 0x00000002050075a7 */ /* 0x000ea4000800017f */
[----:B--2---:R-:W-:Y:S05]  /*12250*/  @!P0 BRA `(.L_x_963) ;  /* 0x00000018001c8947 */ /* 0x004fea0003800000 */
.L_x_1017:
[----:B------:R-:W-:-:S07]  /*12260*/  IMAD R3, R4, 0x8, R3 ;  /* 0x0000000804037824 */ /* 0x000fce00078e0203 */
.L_x_964:
[----:B---3--:R3:W4:Y:S02]  /*12270*/  SYNCS.PHASECHK.TRANS64.TRYWAIT P0, [R3+URZ], R0 ;  /* 0x00000000030075a7 */ /* 0x008724000800017f */
[----:B----4-:R-:W-:Y:S05]  /*12280*/  @!P0 NANOSLEEP.SYNCS 0x989680 ;  /* 0x009896800000895d */ /* 0x010fea0003900000 */
[----:B------:R-:W4:Y:S02]  /*12290*/  @!P0 SYNCS.PHASECHK.TRANS64 P0, [R3+URZ], R0 ;  /* 0x00000000030085a7 */ /* 0x000f24000800007f */
[----:B----4-:R-:W-:Y:S05]  /*122a0*/  @!P0 BRA `(.L_x_964) ;  /* 0xfffffffc00f08947 */ /* 0x010fea000383ffff */
.L_x_957:
[----:B------:R-:W-:Y:S05]  /*122b0*/  BSYNC B0 ;  /* 0x0000000000007941 */ /* 0x000fea0003800000 */
.L_x_956:
[----:B------:R-:W-:Y:S05]  /*122c0*/  EXIT ;  /* 0x000000000000794d */ /* 0x000fea0003800000 */
.L_x_793:
[----:B0-----:R-:W-:-:S04]  /*122d0*/  IMAD.U32 R3, RZ, RZ, UR45 ;  /* 0x0000002dff037e24 */ /* 0x001fc8000f8e00ff */
[----:B------:R0:W1:Y:S03]  /*122e0*/  SYNCS.PHASECHK.TRANS64.TRYWAIT P1, [R3+URZ+0x16800], R0 ;  /* 0x01680000030075a7 */ /* 0x000066000802017f */
[----:B-1----:R-:W-:Y:S05]  /*122f0*/  @!P1 NANOSLEEP.SYNCS 0x989680 ;  /* 0x009896800000995d */ /* 0x002fea0003900000 */
[----:B------:R-:W1:Y:S02]  /*12300*/  @!P1 SYNCS.PHASECHK.TRANS64 P1, [R3+URZ+0x16800], R0 ;  /* 0x01680000030095a7 */ /* 0x000e64000802007f */
[----:B-1----:R-:W-:Y:S05]  /*12310*/  @!P1 BRA `(.L_x_793) ;  /* 0xfffffffc00ec9947 */ /* 0x002fea000383ffff */
[----:B------:R-:W-:Y:S05]  /*12320*/  BRA `(.L_x_965) ;  /* 0xfffffef400847947 */ /* 0x000fea000383ffff */
.L_x_797:
[----:B-1----:R1:W2:Y:S02]  /*12330*/  SYNCS.PHASECHK.TRANS64.TRYWAIT P2, [R5+URZ+0x16830], R0 ;  /* 0x01683000050075a7 */ /* 0x0022a4000804017f */
[----:B--2---:R-:W-:Y:S05]  /*12340*/  @!P2 NANOSLEEP.SYNCS 0x989680 ;  /* 0x009896800000a95d */ /* 0x004fea0003900000 */
[----:B------:R-:W2:Y:S02]  /*12350*/  @!P2 SYNCS.PHASECHK.TRANS64 P2, [R5+URZ+0x16830], R0 ;  /* 0x016830000500a5a7 */ /* 0x000ea4000804007f */
[----:B--2---:R-:W-:Y:S05]  /*12360*/  @!P2 BRA `(.L_x_797) ;  /* 0xfffffffc00f0a947 */ /* 0x004fea000383ffff */
[----:B------:R-:W-:Y:S05]  /*12370*/  BRA `(.L_x_796) ;  /* 0xfffffef400a87947 */ /* 0x000fea000383ffff */
.L_x_813:
[----:B-1----:R-:W-:-:S04]  /*12380*/  IMAD.U32 R7, RZ, RZ, UR6 ;  /* 0x00000006ff077e24 */ /* 0x002fc8000f8e00ff */
[----:B------:R1:W2:Y:S03]  /*12390*/  SYNCS.PHASECHK.TRANS64.TRYWAIT P2, [R7+URZ+0x16830], R6 ;  /* 0x01683006070075a7 */ /* 0x0002a6000804017f */
[----:B--2---:R-:W-:Y:S05]  /*123a0*/  @!P2 NANOSLEEP.SYNCS 0x989680 ;  /* 0x009896800000a95d */ /* 0x004fea0003900000 */
[----:B------:R-:W2:Y:S02]  /*123b0*/  @!P2 SYNCS.PHASECHK.TRANS64 P2, [R7+URZ+0x16830], R6 ;  /* 0x016830060700a5a7 */ /* 0x000ea4000804007f */
[----:B--2---:R-:W-:Y:S05]  /*123c0*/  @!P2 BRA `(.L_x_813) ;  /* 0xfffffffc00eca947 */ /* 0x004fea000383ffff */
[----:B------:R-:W-:Y:S05]  /*123d0*/  BRA `(.L_x_810) ;  /* 0xffffff2800147947 */ /* 0x000fea000383ffff */
.L_x_817:
[----:B-1----:R-:W-:-:S04]  /*123e0*/  IMAD.U32 R7, RZ, RZ, UR6 ;  /* 0x00000006ff077e24 */ /* 0x002fc8000f8e00ff */
[----:B------:R1:W2:Y:S03]  /*123f0*/  SYNCS.PHASECHK.TRANS64.TRYWAIT P2, [R7+URZ+0x16850], R6 ;  /* 0x01685006070075a7 */ /* 0x0002a6000804017f */
[----:B--2---:R-:W-:Y:S05]  /*12400*/  @!P2 NANOSLEEP.SYNCS 0x989680 ;  /* 0x009896800000a95d */ /* 0x004fea0003900000 */
[----:B------:R-:W2:Y:S02]  /*12410*/  @!P2 SYNCS.PHASECHK.TRANS64 P2, [R7+URZ+0x16850], R6 ;  /* 0x016850060700a5a7 */ /* 0x000ea4000804007f */
[----:B--2---:R-:W-:Y:S05]  /*12420*/  @!P2 BRA `(.L_x_817) ;  /* 0xfffffffc00eca947 */ /* 0x004fea000383ffff */
[----:B------:R-:W-:Y:S05]  /*12430*/  BRA `(.L_x_814) ;  /* 0xffffff2800847947 */ /* 0x000fea000383ffff */
.L_x_834:
[----:B-1----:R-:W-:-:S04]  /*12440*/  IMAD.U32 R11, RZ, RZ, UR6 ;  /* 0x00000006ff0b7e24 */ /* 0x002fc8000f8e00ff */
[----:B------:R1:W2:Y:S03]  /*12450*/  SYNCS.PHASECHK.TRANS64.TRYWAIT P3, [R11+URZ+0x16830], R0 ;  /* 0x016830000b0075a7 */ /* 0x0002a6000806017f */
[----:B--2---:R-:W-:Y:S05]  /*12460*/  @!P3 NANOSLEEP.SYNCS 0x989680 ;  /* 0x009896800000b95d */ /* 0x004fea0003900000 */
[----:B------:R-:W2:Y:S02]  /*12470*/  @!P3 SYNCS.PHASECHK.TRANS64 P3, [R11+URZ+0x16830], R0 ;  /* 0x016830000b00b5a7 */ /* 0x000ea4000806007f */
[----:B--2---:R-:W-:Y:S05]  /*12480*/  @!P3 BRA `(.L_x_834) ;  /* 0xfffffffc00ecb947 */ /* 0x004fea000383ffff */
[----:B------:R-:W-:Y:S05]  /*12490*/  BRA `(.L_x_831) ;  /* 0xffffff5400f87947 */ /* 0x000fea000383ffff */
.L_x_838:
[----:B-1----:R-:W-:-:S04]  /*124a0*/  IMAD.U32 R11, RZ, RZ, UR6 ;  /* 0x00000006ff0b7e24 */ /* 0x002fc8000f8e00ff */
[----:B------:R1:W2:Y:S03]  /*124b0*/  SYNCS.PHASECHK.TRANS64.TRYWAIT P2, [R11+URZ+0x16850], R0 ;  /* 0x016850000b0075a7 */ /* 0x0002a6000804017f */
[----:B--2---:R-:W-:Y:S05]  /*124c0*/  @!P2 NANOSLEEP.SYNCS 0x989680 ;  /* 0x009896800000a95d */ /* 0x004fea0003900000 */
[----:B------:R-:W2:Y:S02]  /*124d0*/  @!P2 SYNCS.PHASECHK.TRANS64 P2, [R11+URZ+0x16850], R0 ;  /* 0x016850000b00a5a7 */ /* 0x000ea4000804007f */
[----:B--2---:R-:W-:Y:S05]  /*124e0*/  @!P2 BRA `(.L_x_838) ;  /* 0xfffffffc00eca947 */ /* 0x004fea000383ffff */
[----:B------:R-:W-:Y:S05]  /*124f0*/  BRA `(.L_x_835) ;  /* 0xffffff5800687947 */ /* 0x000fea000383ffff */
.L_x_844:
[----:B-1----:R-:W-:-:S04]  /*12500*/  IMAD.U32 R9, RZ, RZ, UR6 ;  /* 0x00000006ff097e24 */ /* 0x002fc8000f8e00ff */
[----:B------:R1:W2:Y:S03]  /*12510*/  SYNCS.PHASECHK.TRANS64.TRYWAIT P3, [R9+URZ+0x16830], R0 ;  /* 0x01683000090075a7 */ /* 0x0002a6000806017f */
[----:B--2---:R-:W-:Y:S05]  /*12520*/  @!P3 NANOSLEEP.SYNCS 0x989680 ;  /* 0x009896800000b95d */ /* 0x004fea0003900000 */
[----:B------:R-:W2:Y:S02]  /*12530*/  @!P3 SYNCS.PHASECHK.TRANS64 P3, [R9+URZ+0x16830], R0 ;  /* 0x016830000900b5a7 */ /* 0x000ea4000806007f */
[----:B--2---:R-:W-:Y:S05]  /*12540*/  @!P3 BRA `(.L_x_844) ;  /* 0xfffffffc00ecb947 */ /* 0x004fea000383ffff */
[----:B------:R-:W-:Y:S05]  /*12550*/  BRA `(.L_x_841) ;  /* 0xffffff7400107947 */ /* 0x000fea000383ffff */
.L_x_848:
[----:B-1----:R-:W-:-:S04]  /*12560*/  IMAD.U32 R9, RZ, RZ, UR6 ;  /* 0x00000006ff097e24 */ /* 0x002fc8000f8e00ff */
[----:B------:R1:W2:Y:S03]  /*12570*/  SYNCS.PHASECHK.TRANS64.TRYWAIT P2, [R9+URZ+0x16850], R0 ;  /* 0x01685000090075a7 */ /* 0x0002a6000804017f */
[----:B--2---:R-:W-:Y:S05]  /*12580*/  @!P2 NANOSLEEP.SYNCS 0x989680 ;  /* 0x009896800000a95d */ /* 0x004fea0003900000 */
[----:B------:R-:W2:Y:S02]  /*12590*/  @!P2 SYNCS.PHASECHK.TRANS64 P2, [R9+URZ+0x16850], R0 ;  /* 0x016850000900a5a7 */ /* 0x000ea4000804007f */
[----:B--2---:R-:W-:Y:S05]  /*125a0*/  @!P2 BRA `(.L_x_848) ;  /* 0xfffffffc00eca947 */ /* 0x004fea000383ffff */
[----:B------:R-:W-:Y:S05]  /*125b0*/  BRA `(.L_x_845) ;  /* 0xffffff7400807947 */ /* 0x000fea000383ffff */
.L_x_861:
[----:B-1----:R-:W-:-:S04]  /*125c0*/  IMAD.U32 R6, RZ, RZ, UR5 ;  /* 0x00000005ff067e24 */ /* 0x002fc8000f8e00ff */
[----:B------:R1:W2:Y:S03]  /*125d0*/  SYNCS.PHASECHK.TRANS64.TRYWAIT P0, [R6+URZ+0x16850], R3 ;  /* 0x01685003060075a7 */ /* 0x0002a6000800017f */
[----:B--2---:R-:W-:Y:S05]  /*125e0*/  @!P0 NANOSLEEP.SYNCS 0x989680 ;  /* 0x009896800000895d */ /* 0x004fea0003900000 */
[----:B------:R-:W2:Y:S02]  /*125f0*/  @!P0 SYNCS.PHASECHK.TRANS64 P0, [R6+URZ+0x16850], R3 ;  /* 0x01685003060085a7 */ /* 0x000ea4000800007f */
[----:B--2---:R-:W-:Y:S05]  /*12600*/  @!P0 BRA `(.L_x_861) ;  /* 0xfffffffc00ec8947 */ /* 0x004fea000383ffff */
[----:B------:R-:W-:Y:S05]  /*12610*/  BRA `(.L_x_860) ;  /* 0xffffffa000107947 */ /* 0x000fea000383ffff */
.L_x_885:
[----:B------:R-:W-:Y:S02]  /*12620*/  IMAD.MOV.U32 R13, RZ, RZ, R20 ;  /* 0x000000ffff0d7224 */ /* 0x000fe400078e0014 */
[----:B------:R-:W-:Y:S02]  /*12630*/  IMAD.MOV.U32 R12, RZ, RZ, RZ ;  /* 0x000000ffff0c7224 */ /* 0x000fe400078e00ff */
[----:B------:R-:W-:Y:S02]  /*12640*/  IMAD.MOV.U32 R11, RZ, RZ, 0x1f ;  /* 0x0000001fff0b7424 */ /* 0x000fe400078e00ff */
[----:B------:R-:W-:-:S07]  /*12650*/  IMAD.MOV.U32 R15, RZ, RZ, -0x1 ;  /* 0xffffffffff0f7424 */ /* 0x000fce00078e00ff */
[----:B------:R-:W-:Y:S05]  /*12660*/  WARPSYNC.COLLECTIVE R15, `(.L_x_966) ;  /* 0x000000000f087348 */ /* 0x000fea0003c00000 */
[----:B------:R0:W1:Y:S02]  /*12670*/  SHFL.IDX P6, R14, R13, R12, R11 ;  /* 0x0000000c0d0e7389 */ /* 0x00006400000c000b */
[----:B01----:R-:W-:Y:S01]  /*12680*/  ENDCOLLECTIVE ;  /* 0x000000000000791b */ /* 0x003fe20003800000 */
.L_x_966:
[----:B------:R-:W-:Y:S05]  /*12690*/  BRA `(.L_x_967) ;  /* 0xffffffcc000c7947 */ /* 0x000fea000383ffff */
.L_x_887:
[----:B------:R-:W-:Y:S01]  /*126a0*/  BSSY B0, `(.L_x_968) ;  /* 0x0000006000007945 */ /* 0x000fe20003800000 */
[----:B------:R-:W-:-:S07]  /*126b0*/  IMAD.MOV.U32 R15, RZ, RZ, -0x1 ;  /* 0xffffffffff0f7424 */ /* 0x000fce00078e00ff */
[----:B0-----:R-:W-:Y:S05]  /*126c0*/  WARPSYNC.COLLECTIVE R15, `(.L_x_969) ;  /* 0x000000000f0c7348 */ /* 0x001fea0003c00000 */
[----:B------:R-:W-:Y:S02]  /*126d0*/  ELECT P6, UR62, PT ;  /* 0x00000000003e782f */ /* 0x000fe400038c0000 */
[----:B------:R-:W-:Y:S01]  /*126e0*/  MOV R14, UR62 ;  /* 0x0000003e000e7c02 */ /* 0x000fe20008000f00 */
[----:B0-----:R-:W-:Y:S10]  /*126f0*/  ENDCOLLECTIVE ;  /* 0x000000000000791b */ /* 0x001ff40003800000 */
.L_x_969:
[----:B------:R-:W-:Y:S05]  /*12700*/  BSYNC B0 ;  /* 0x0000000000007941 */ /* 0x000fea0003800000 */
.L_x_968:
[----:B------:R-:W-:Y:S05]  /*12710*/  BRA `(.L_x_970) ;  /* 0xffffffcc000c7947 */ /* 0x000fea000383ffff */
.L_x_889:
[----:B-1----:R1:W2:Y:S02]  /*12720*/  SYNCS.PHASECHK.TRANS64.TRYWAIT P0, [R3+URZ+0x16840], R0 ;  /* 0x01684000030075a7 */ /* 0x0022a4000800017f */
[----:B--2---:R-:W-:Y:S05]  /*12730*/  @!P0 NANOSLEEP.SYNCS 0x989680 ;  /* 0x009896800000895d */ /* 0x004fea0003900000 */
[----:B------:R-:W2:Y:S02]  /*12740*/  @!P0 SYNCS.PHASECHK.TRANS64 P0, [R3+URZ+0x16840], R0 ;  /* 0x01684000030085a7 */ /* 0x000ea4000800007f */
[----:B--2---:R-:W-:Y:S05]  /*12750*/  @!P0 BRA `(.L_x_889) ;  /* 0xfffffffc00f08947 */ /* 0x004fea000383ffff */
[----:B------:R-:W-:Y:S05]  /*12760*/  BRA `(.L_x_971) ;  /* 0xffffffcc00687947 */ /* 0x000fea000383ffff */
.L_x_893:
[----:B------:R-:W-:Y:S01]  /*12770*/  IMAD.MOV.U32 R13, RZ, RZ, R5 ;  /* 0x000000ffff0d7224 */ /* 0x000fe200078e0005 */
[----:B------:R-:W-:Y:S01]  /*12780*/  LOP3.LUT R20, R20, 0x7f, RZ, 0xc0, !PT ;  /* 0x0000007f14147812 */ /* 0x000fe200078ec0ff */
[----:B------:R-:W-:Y:S02]  /*12790*/  IMAD.MOV.U32 R12, RZ, RZ, RZ ;  /* 0x000000ffff0c7224 */ /* 0x000fe400078e00ff */
[----:B------:R-:W-:Y:S01]  /*127a0*/  IMAD.MOV.U32 R11, RZ, RZ, 0x181f ;  /* 0x0000181fff0b7424 */ /* 0x000fe200078e00ff */
[----:B------:R-:W-:Y:S01]  /*127b0*/  SHF.R.U32.HI R20, RZ, 0x3, R20 ;  /* 0x00000003ff147819 */ /* 0x000fe20000011614 */
[----:B------:R-:W-:-:S04]  /*127c0*/  IMAD.MOV.U32 R15, RZ, RZ, -0x1 ;  /* 0xffffffffff0f7424 */ /* 0x000fc800078e00ff */
[----:B------:R-:W-:-:S07]  /*127d0*/  VIADD R6, R20, UR41 ;  /* 0x0000002914067c36 */ /* 0x000fce0008000000 */
[----:B------:R-:W-:Y:S05]  /*127e0*/  WARPSYNC.COLLECTIVE R15, `(.L_x_972) ;  /* 0x000000000f087348 */ /* 0x000fea0003c00000 */
[----:B------:R0:W1:Y:S02]  /*127f0*/  SHFL.IDX P6, R14, R13, R12, R11 ;  /* 0x0000000c0d0e7389 */ /* 0x00006400000c000b */
[----:B01----:R-:W-:Y:S01]  /*12800*/  ENDCOLLECTIVE ;  /* 0x000000000000791b */ /* 0x003fe20003800000 */
.L_x_972:
[----:B------:R-:W-:Y:S02]  /*12810*/  VIADD R10, R6, 0x10 ;  /* 0x00000010060a7836 */ /* 0x000fe40000000000 */
[----:B------:R-:W-:Y:S02]  /*12820*/  IMAD.MOV.U32 R13, RZ, RZ, R0 ;  /* 0x000000ffff0d7224 */ /* 0x000fe400078e0000 */
[----:B------:R-:W-:-:S07]  /*12830*/  IMAD.MOV.U32 R2, RZ, RZ, R14 ;  /* 0x000000ffff027224 */ /* 0x000fce00078e000e */
[----:B------:R-:W-:Y:S05]  /*12840*/  WARPSYNC.COLLECTIVE R15, `(.L_x_973) ;  /* 0x000000000f087348 */ /* 0x000fea0003c00000 */
[----:B------:R0:W1:Y:S02]  /*12850*/  SHFL.IDX P6, R14, R13, R12, R11 ;  /* 0x0000000c0d0e7389 */ /* 0x00006400000c000b */
[----:B01----:R-:W-:Y:S01]  /*12860*/  ENDCOLLECTIVE ;  /* 0x000000000000791b */ /* 0x003fe20003800000 */
.L_x_973:
[----:B------:R-:W-:Y:S02]  /*12870*/  ULDC UR4, c[0x0][0x288] ;  /* 0x0000a20000047ab9 */ /* 0x000fe40000000800 */
[----:B------:R-:W-:-:S05]  /*12880*/  IMAD R7, R7, UR4, RZ ;  /* 0x0000000407077c24 */ /* 0x000fca000f8e02ff */
[----:B------:R-:W-:Y:S01]  /*12890*/  ISETP.GE.AND P1, PT, R6, R7, PT ;  /* 0x000000070600720c */ /* 0x000fe20003f26270 */
[----:B------:R-:W-:Y:S02]  /*128a0*/  IMAD.MOV.U32 R13, RZ, RZ, R5 ;  /* 0x000000ffff0d7224 */ /* 0x000fe400078e0005 */
[----:B------:R-:W-:-:S10]  /*128b0*/  IMAD.MOV.U32 R12, RZ, RZ, 0x1 ;  /* 0x00000001ff0c7424 */ /* 0x000fd400078e00ff */
[----:B------:R-:W-:-:S05]  /*128c0*/  @!P1 LEA R14, P2, R21, R14, 0x1 ;  /* 0x0000000e150e9211 */ /* 0x000fca00078408ff */
[----:B------:R-:W-:Y:S02]  /*128d0*/  @!P1 IMAD.X R3, RZ, RZ, R2, P2 ;  /* 0x000000ffff039224 */ /* 0x000fe400010e0602 */
[----:B------:R-:W-:-:S07]  /*128e0*/  @!P1 IMAD.MOV.U32 R2, RZ, RZ, R14 ;  /* 0x000000ffff029224 */ /* 0x000fce00078e000e */
[----:B------:R-:W-:Y:S05]  /*128f0*/  WARPSYNC.COLLECTIVE R15, `(.L_x_974) ;  /* 0x000000000f087348 */ /* 0x000fea0003c00000 */
[----:B------:R0:W1:Y:S02]  /*12900*/  SHFL.IDX P6, R14, R13, R12, R11 ;  /* 0x0000000c0d0e7389 */ /* 0x00006400000c000b */
[----:B01----:R-:W-:Y:S01]  /*12910*/  ENDCOLLECTIVE ;  /* 0x000000000000791b */ /* 0x003fe20003800000 */
.L_x_974:
        /* <DEDUP_REMOVED lines=10> */
.L_x_975:
[----:B------:R-:W-:Y:S02]  /*129c0*/  IMAD.MOV.U32 R13, RZ, RZ, R5 ;  /* 0x000000ffff0d7224 */ /* 0x000fe400078e0005 */
[----:B------:R-:W-:Y:S02]  /*129d0*/  IMAD.MOV.U32 R12, RZ, RZ, 0x2 ;  /* 0x00000002ff0c7424 */ /* 0x000fe400078e00ff */
[----:B------:R-:W-:-:S07]  /*129e0*/  IMAD.MOV.U32 R10, RZ, RZ, R14 ;  /* 0x000000ffff0a7224 */ /* 0x000fce00078e000e */
[----:B------:R-:W-:Y:S05]  /*129f0*/  WARPSYNC.COLLECTIVE R15, `(.L_x_976) ;  /* 0x000000000f087348 */ /* 0x000fea0003c00000 */
[----:B------:R0:W1:Y:S02]  /*12a00*/  SHFL.IDX P6, R14, R13, R12, R11 ;  /* 0x0000000c0d0e7389 */ /* 0x00006400000c000b */
[----:B01----:R-:W-:Y:S01]  /*12a10*/  ENDCOLLECTIVE ;  /* 0x000000000000791b */ /* 0x003fe20003800000 */
.L_x_976:
[----:B------:R-:W-:-:S05]  /*12a20*/  @!P1 LEA R10, P2, R21, R10, 0x1 ;  /* 0x0000000a150a9211 */ /* 0x000fca00078408ff */
[----:B------:R-:W-:Y:S02]  /*12a30*/  @!P1 IMAD.X R3, RZ, RZ, R2, P2 ;  /* 0x000000ffff039224 */ /* 0x000fe400010e0602 */
        /* <DEDUP_REMOVED lines=8> */
[----:B------:R-:W-:-:S02]  /*12ac0*/  VIADD R10, R6, 0x30 ;  /* 0x00000030060a7836 */ /* 0x000fc40000000000 */
[----:B------:R-:W-:-:S10]  /*12ad0*/  IMAD.MOV.U32 R9, RZ, RZ, R14 ;  /* 0x000000ffff097224 */ /* 0x000fd400078e000e */
[----:B0-----:R-:W-:Y:S05]  /*12ae0*/  WARPSYNC.COLLECTIVE R15, `(.L_x_977) ;  /* 0x000000000f087348 */ /* 0x001fea0003c00000 */
[----:B------:R1:W2:Y:S02]  /*12af0*/  SHFL.IDX P6, R14, R13, R12, R11 ;  /* 0x0000000c0d0e7389 */ /* 0x0002a400000c000b */
[----:B012---:R-:W-:Y:S01]  /*12b00*/  ENDCOLLECTIVE ;  /* 0x000000000000791b */ /* 0x007fe20003800000 */
.L_x_977:
[----:B------:R-:W-:Y:S02]  /*12b10*/  IMAD.MOV.U32 R13, RZ, RZ, R5 ;  /* 0x000000ffff0d7224 */ /* 0x000fe400078e0005 */
[----:B------:R-:W-:Y:S01]  /*12b20*/  IMAD.MOV.U32 R12, RZ, RZ, 0x3 ;  /* 0x00000003ff0c7424 */ /* 0x000fe200078e00ff */
[----:B------:R-:W-:-:S13]  /*12b30*/  @!P1 LEA R2, P2, R21, R14, 0x1 ;  /* 0x0000000e15029211 */ /* 0x000fda00078408ff */
[----:B------:R-:W-:Y:S05]  /*12b40*/  WARPSYNC.COLLECTIVE R15, `(.L_x_978) ;  /* 0x000000000f087348 */ /* 0x000fea0003c00000 */
[----:B------:R0:W1:Y:S02]  /*12b50*/  SHFL.IDX P6, R14, R13, R12, R11 ;  /* 0x0000000c0d0e7389 */ /* 0x00006400000c000b */
[----:B01----:R-:W-:Y:S01]  /*12b60*/  ENDCOLLECTIVE ;  /* 0x000000000000791b */ /* 0x003fe20003800000 */
.L_x_978:
[----:B------:R-:W-:-:S05]  /*12b70*/  @!P1 IMAD.X R3, RZ, RZ, R9, P2 ;  /* 0x000000ffff039224 */ /* 0x000fca00010e0609 */
        /* <DEDUP_REMOVED lines=10> */
.L_x_979:
[----:B------:R-:W-:Y:S02]  /*12c20*/  IMAD.MOV.U32 R13, RZ, RZ, R5 ;  /* 0x000000ffff0d7224 */ /* 0x000fe400078e0005 */
[----:B------:R-:W-:Y:S02]  /*12c30*/  IMAD.MOV.U32 R12, RZ, RZ, 0x4 ;  /* 0x00000004ff0c7424 */ /* 0x000fe400078e00ff */
[----:B------:R-:W-:-:S07]  /*12c40*/  IMAD.MOV.U32 R10, RZ, RZ, R14 ;  /* 0x000000ffff0a7224 */ /* 0x000fce00078e000e */
[----:B------:R-:W-:Y:S05]  /*12c50*/  WARPSYNC.COLLECTIVE R15, `(.L_x_980) ;  /* 0x000000000f087348 */ /* 0x000fea0003c00000 */
[----:B------:R0:W1:Y:S02]  /*12c60*/  SHFL.IDX P6, R14, R13, R12, R11 ;  /* 0x0000000c0d0e7389 */ /* 0x00006400000c000b */
[----:B01----:R-:W-:Y:S01]  /*12c70*/  ENDCOLLECTIVE ;  /* 0x000000000000791b */ /* 0x003fe20003800000 */
.L_x_980:
        /* <DEDUP_REMOVED lines=15> */
.L_x_981:
[----:B------:R-:W-:Y:S02]  /*12d70*/  IMAD.MOV.U32 R13, RZ, RZ, R5 ;  /* 0x000000ffff0d7224 */ /* 0x000fe400078e0005 */
[----:B------:R-:W-:Y:S01]  /*12d80*/  IMAD.MOV.U32 R12, RZ, RZ, 0x5 ;  /* 0x00000005ff0c7424 */ /* 0x000fe200078e00ff */
[----:B------:R-:W-:-:S13]  /*12d90*/  @!P1 LEA R2, P2, R21, R14, 0x1 ;  /* 0x0000000e15029211 */ /* 0x000fda00078408ff */
[----:B------:R-:W-:Y:S05]  /*12da0*/  WARPSYNC.COLLECTIVE R15, `(.L_x_982) ;  /* 0x000000000f087348 */ /* 0x000fea0003c00000 */
[----:B------:R0:W1:Y:S02]  /*12db0*/  SHFL.IDX P6, R14, R13, R12, R11 ;  /* 0x0000000c0d0e7389 */ /* 0x00006400000c000b */
[----:B01----:R-:W-:Y:S01]  /*12dc0*/  ENDCOLLECTIVE ;  /* 0x000000000000791b */ /* 0x003fe20003800000 */
.L_x_982:
        /* <DEDUP_REMOVED lines=11> */
.L_x_983:
[----:B------:R-:W-:Y:S02]  /*12e80*/  IMAD.MOV.U32 R13, RZ, RZ, R5 ;  /* 0x000000ffff0d7224 */ /* 0x000fe400078e0005 */
[----:B------:R-:W-:Y:S02]  /*12e90*/  IMAD.MOV.U32 R12, RZ, RZ, 0x6 ;  /* 0x00000006ff0c7424 */ /* 0x000fe400078e00ff */
[----:B------:R-:W-:-:S07]  /*12ea0*/  IMAD.MOV.U32 R10, RZ, RZ, R14 ;  /* 0x000000ffff0a7224 */ /* 0x000fce00078e000e */
[----:B------:R-:W-:Y:S05]  /*12eb0*/  WARPSYNC.COLLECTIVE R15, `(.L_x_984) ;  /* 0x000000000f087348 */ /* 0x000fea0003c00000 */
[----:B------:R0:W1:Y:S02]  /*12ec0*/  SHFL.IDX P6, R14, R13, R12, R11 ;  /* 0x0000000c0d0e7389 */ /* 0x00006400000c000b */
[----:B01----:R-:W-:Y:S01]  /*12ed0*/  ENDCOLLECTIVE ;  /* 0x000000000000791b */ /* 0x003fe20003800000 */
.L_x_984:
        /* <DEDUP_REMOVED lines=14> */
.L_x_985:
[----:B------:R-:W-:Y:S02]  /*12fc0*/  IMAD.MOV.U32 R13, RZ, RZ, R5 ;  /* 0x000000ffff0d7224 */ /* 0x000fe400078e0005 */
[----:B------:R-:W-:Y:S01]  /*12fd0*/  IMAD.MOV.U32 R12, RZ, RZ, 0x7 ;  /* 0x00000007ff0c7424 */ /* 0x000fe200078e00ff */
[----:B------:R-:W-:-:S13]  /*12fe0*/  @!P1 LEA R2, P2, R21, R14, 0x1 ;  /* 0x0000000e15029211 */ /* 0x000fda00078408ff */
[----:B------:R-:W-:Y:S05]  /*12ff0*/  WARPSYNC.COLLECTIVE R15, `(.L_x_986) ;  /* 0x000000000f087348 */ /* 0x000fea0003c00000 */
[----:B------:R0:W1:Y:S02]  /*13000*/  SHFL.IDX P6, R14, R13, R12, R11 ;  /* 0x0000000c0d0e7389 */ /* 0x00006400000c000b */
[----:B01----:R-:W-:Y:S01]  /*13010*/  ENDCOLLECTIVE ;  /* 0x000000000000791b */ /* 0x003fe20003800000 */
.L_x_986:
[----:B------:R-:W-:-:S05]  /*13020*/  @!P1 IMAD.X R3, RZ, RZ, R9, P2 ;  /* 0x000000ffff039224 */ /* 0x000fca00010e0609 */
[----:B------:R-:W-:Y:S01]  /*13030*/  @!PT LDS RZ, [RZ] ;  /* 0x00000000fffff984 */ /* 0x000fe20000000800 */
[----:B------:R-:W-:Y:S01]  /*13040*/  @!PT LDS RZ, [RZ] ;  /* 0x00000000fffff984 */ /* 0x000fe20000000800 */
[----:B------:R-:W-:Y:S01]  /*13050*/  @!PT LDS RZ, [RZ] ;  /* 0x00000000fffff984 */ /* 0x000fe20000000800 */
[----:B------:R0:W-:Y:S01]  /*13060*/  @!P1 LDGSTS.E.BYPASS.LTC128B.128 [R26+0xb400], desc[UR48][R2.64], !P0 ;  /* 0x0b400000021a9fae */ /* 0x0001e2000c101d70 */
[----:B------:R-:W-:Y:S02]  /*13070*/  IMAD.MOV.U32 R13, RZ, RZ, R0 ;  /* 0x000000ffff0d7224 */ /* 0x000fe400078e0000 */
[----:B------:R-:W-:-:S05]  /*13080*/  VIADD R0, R6, 0x70 ;  /* 0x0000007006007836 */ /* 0x000fca0000000000 */
[----:B------:R-:W-:Y:S01]  /*13090*/  ISETP.GE.AND P1, PT, R0, R7, PT ;  /* 0x000000070000720c */ /* 0x000fe20003f26270 */
[----:B------:R-:W-:Y:S02]  /*130a0*/  VIADD R0, R6, 0x80 ;  /* 0x0000008006007836 */ /* 0x000fe40000000000 */
[----:B------:R-:W-:-:S10]  /*130b0*/  IMAD.MOV.U32 R10, RZ, RZ, R14 ;  /* 0x000000ffff0a7224 */ /* 0x000fd400078e000e */
[----:B0-----:R-:W-:Y:S05]  /*130c0*/  WARPSYNC.COLLECTIVE R15, `(.L_x_987) ;  /* 0x000000000f087348 */ /* 0x001fea0003c00000 */
[----:B------:R1:W2:Y:S02]  /*130d0*/  SHFL.IDX P6, R14, R13, R12, R11 ;  /* 0x0000000c0d0e7389 */ /* 0x0002a400000c000b */
[----:B012---:R-:W-:Y:S01]  /*130e0*/  ENDCOLLECTIVE ;  /* 0x000000000000791b */ /* 0x007fe20003800000 */
.L_x_987:
[----:B------:R-:W-:Y:S02]  /*130f0*/  IMAD.MOV.U32 R13, RZ, RZ, R8 ;  /* 0x000000ffff0d7224 */ /* 0x000fe400078e0008 */
[----:B------:R-:W-:Y:S02]  /*13100*/  IMAD.MOV.U32 R12, RZ, RZ, RZ ;  /* 0x000000ffff0c7224 */ /* 0x000fe400078e00ff */
[----:B------:R-:W-:-:S07]  /*13110*/  IMAD.MOV.U32 R20, RZ, RZ, R14 ;  /* 0x000000ffff147224 */ /* 0x000fce00078e000e */
[----:B------:R-:W-:Y:S05]  /*13120*/  WARPSYNC.COLLECTIVE R15, `(.L_x_988) ;  /* 0x000000000f087348 */ /* 0x000fea0003c00000 */
[----:B------:R0:W1:Y:S02]  /*13130*/  SHFL.IDX P6, R14, R13, R12, R11 ;  /* 0x0000000c0d0e7389 */ /* 0x00006400000c000b */
[----:B01----:R-:W-:Y:S01]  /*13140*/  ENDCOLLECTIVE ;  /* 0x000000000000791b */ /* 0x003fe20003800000 */
.L_x_988:
[----:B------:R-:W-:-:S05]  /*13150*/  @!P1 LEA R2, P2, R21, R20, 0x1 ;  /* 0x0000001415029211 */ /* 0x000fca00078408ff */
[----:B------:R-:W-:-:S05]  /*13160*/  @!P1 IMAD.X R3, RZ, RZ, R10, P2 ;  /* 0x000000ffff039224 */ /* 0x000fca00010e060a */
[----:B------:R-:W-:Y:S01]  /*13170*/  @!PT LDS RZ, [RZ] ;  /* 0x00000000fffff984 */ /* 0x000fe20000000800 */
[----:B------:R-:W-:Y:S01]  /*13180*/  @!PT LDS RZ, [RZ] ;  /* 0x00000000fffff984 */ /* 0x000fe20000000800 */
[----:B------:R-:W-:Y:S01]  /*13190*/  @!PT LDS RZ, [RZ] ;  /* 0x00000000fffff984 */ /* 0x000fe20000000800 */
[----:B------:R0:W-:Y:S01]  /*131a0*/  @!P1 LDGSTS.E.BYPASS.LTC128B.128 [R26+0xbc00], desc[UR48][R2.64], !P0 ;  /* 0x0bc00000021a9fae */ /* 0x0001e2000c101d70 */
[----:B------:R-:W-:Y:S01]  /*131b0*/  IMAD.MOV.U32 R13, RZ, RZ, R4 ;  /* 0x000000ffff0d7224 */ /* 0x000fe200078e0004 */
[----:B------:R-:W-:Y:S01]  /*131c0*/  ISETP.GE.AND P1, PT, R0, R7, PT ;  /* 0x000000070000720c */ /* 0x000fe20003f26270 */
[----:B------:R-:W-:Y:S02]  /*131d0*/  VIADD R0, R6, 0x90 ;  /* 0x0000009006007836 */ /* 0x000fe40000000000 */
[----:B------:R-:W-:-:S10]  /*131e0*/  IMAD.MOV.U32 R9, RZ, RZ, R14 ;  /* 0x000000ffff097224 */ /* 0x000fd400078e000e */
[----:B0-----:R-:W-:Y:S05]  /*131f0*/  WARPSYNC.COLLECTIVE R15, `(.L_x_989) ;  /* 0x000000000f087348 */ /* 0x001fea0003c00000 */
[----:B------:R1:W2:Y:S02]  /*13200*/  SHFL.IDX P6, R14, R13, R12, R11 ;  /* 0x0000000c0d0e7389 */ /* 0x0002a400000c000b */
[----:B012---:R-:W-:Y:S01]  /*13210*/  ENDCOLLECTIVE ;  /* 0x000000000000791b */ /* 0x007fe20003800000 */
.L_x_989:
[----:B------:R-:W-:Y:S02]  /*13220*/  IMAD.MOV.U32 R13, RZ, RZ, R8 ;  /* 0x000000ffff0d7224 */ /* 0x000fe400078e0008 */
[----:B------:R-:W-:Y:S01]  /*13230*/  IMAD.MOV.U32 R12, RZ, RZ, 0x1 ;  /* 0x00000001ff0c7424 */ /* 0x000fe200078e00ff */
[----:B------:R-:W-:-:S13]  /*13240*/  @!P1 LEA R2, P2, R21, R14, 0x1 ;  /* 0x0000000e15029211 */ /* 0x000fda00078408ff */
[----:B------:R-:W-:Y:S05]  /*13250*/  WARPSYNC.COLLECTIVE R15, `(.L_x_990) ;  /* 0x000000000f087348 */ /* 0x000fea0003c00000 */
[----:B------:R0:W1:Y:S02]  /*13260*/  SHFL.IDX P6, R14, R13, R12, R11 ;  /* 0x0000000c0d0e7389 */ /* 0x00006400000c000b */
[----:B01----:R-:W-:Y:S01]  /*13270*/  ENDCOLLECTIVE ;  /* 0x000000000000791b */ /* 0x003fe20003800000 */
.L_x_990:
[----:B------:R-:W-:-:S05]  /*13280*/  @!P1 IMAD.X R3, RZ, RZ, R9, P2 ;  /* 0x000000ffff039224 */ /* 0x000fca00010e0609 */
[----:B------:R-:W-:Y:S01]  /*13290*/  @!PT LDS RZ, [RZ] ;  /* 0x00000000fffff984 */ /* 0x000fe20000000800 */
[----:B------:R-:W-:Y:S01]  /*132a0*/  @!PT LDS RZ, [RZ] ;  /* 0x00000000fffff984 */ /* 0x000fe20000000800 */
[----:B------:R-:W-:Y:S01]  /*132b0*/  @!PT LDS RZ, [RZ] ;  /* 0x00000000fffff984 */ /* 0x000fe20000000800 */
[----:B------:R0:W-:Y:S01]  /*132c0*/  @!P1 LDGSTS.E.BYPASS.LTC128B.128 [R26+0xc400], desc[UR48][R2.64], !P0 ;  /* 0x0c400000021a9fae */ /* 0x0001e2000c101d70 */
[----:B------:R-:W-:Y:S01]  /*132d0*/  ISETP.GE.AND P1, PT, R0, R7, PT ;  /* 0x000000070000720c */ /* 0x000fe20003f26270 */
[----:B------:R-:W-:Y:S02]  /*132e0*/  IMAD.MOV.U32 R13, RZ, RZ, R4 ;  /* 0x000000ffff0d7224 */ /* 0x000fe400078e0004 */
[----:B------:R-:W-:-:S10]  /*132f0*/  IMAD.MOV.U32 R5, RZ, RZ, R14 ;  /* 0x000000ffff057224 */ /* 0x000fd400078e000e */
[----:B0-----:R-:W-:Y:S05]  /*13300*/  WARPSYNC.COLLECTIVE R15, `(.L_x_991) ;  /* 0x000000000f087348 */ /* 0x001fea0003c00000 */
[----:B------:R1:W2:Y:S02]  /*13310*/  SHFL.IDX P6, R14, R13, R12, R11 ;  /* 0x0000000c0d0e7389 */ /* 0x0002a400000c000b */
[----:B012---:R-:W-:Y:S01]  /*13320*/  ENDCOLLECTIVE ;  /* 0x000000000000791b */ /* 0x007fe20003800000 */
.L_x_991:
[----:B------:R-:W-:Y:S02]  /*13330*/  IMAD.MOV.U32 R13, RZ, RZ, R8 ;  /* 0x000000ffff0d7224 */ /* 0x000fe400078e0008 */
[----:B------:R-:W-:Y:S02]  /*13340*/  IMAD.MOV.U32 R12, RZ, RZ, 0x2 ;  /* 0x00000002ff0c7424 */ /* 0x000fe400078e00ff */
[----:B------:R-:W-:-:S07]  /*13350*/  IMAD.MOV.U32 R9, RZ, RZ, R14 ;  /* 0x000000ffff097224 */ /* 0x000fce00078e000e */
[----:B------:R-:W-:Y:S05]  /*13360*/  WARPSYNC.COLLECTIVE R15, `(.L_x_992) ;  /* 0x000000000f087348 */ /* 0x000fea0003c00000 */
[----:B------:R0:W1:Y:S02]  /*13370*/  SHFL.IDX P6, R14, R13, R12, R11 ;  /* 0x0000000c0d0e7389 */ /* 0x00006400000c000b */
[----:B01----:R-:W-:Y:S01]  /*13380*/  ENDCOLLECTIVE ;  /* 0x000000000000791b */ /* 0x003fe20003800000 */
.L_x_992:
        /* <DEDUP_REMOVED lines=11> */
.L_x_993:
[----:B------:R-:W-:-:S05]  /*13440*/  VIADD R2, R6, 0xa0 ;  /* 0x000000a006027836 */ /* 0x000fca0000000000 */
[----:B------:R-:W-:Y:S01]  /*13450*/  ISETP.GE.AND P1, PT, R2, R7, PT ;  /* 0x000000070200720c */ /* 0x000fe20003f26270 */
[----:B------:R-:W-:Y:S02]  /*13460*/  IMAD.MOV.U32 R13, RZ, RZ, R8 ;  /* 0x000000ffff0d7224 */ /* 0x000fe400078e0008 */
[----:B------:R-:W-:-:S10]  /*13470*/  IMAD.MOV.U32 R12, RZ, RZ, 0x3 ;  /* 0x00000003ff0c7424 */ /* 0x000fd400078e00ff */
[----:B------:R-:W-:-:S13]  /*13480*/  @!P1 LEA R2, P2, R21, R14, 0x1 ;  /* 0x0000000e15029211 */ /* 0x000fda00078408ff */
[----:B------:R-:W-:Y:S05]  /*13490*/  WARPSYNC.COLLECTIVE R15, `(.L_x_994) ;  /* 0x000000000f087348 */ /* 0x000fea0003c00000 */
[----:B------:R0:W1:Y:S02]  /*134a0*/  SHFL.IDX P6, R14, R13, R12, R11 ;  /* 0x0000000c0d0e7389 */ /* 0x00006400000c000b */
[----:B01----:R-:W-:Y:S01]  /*134b0*/  ENDCOLLECTIVE ;  /* 0x000000000000791b */ /* 0x003fe20003800000 */
.L_x_994:
        /* <DEDUP_REMOVED lines=10> */
.L_x_995:
[----:B------:R-:W-:Y:S05]  /*13560*/  BRA `(.L_x_996) ;  /* 0xffffffcc002c7947 */ /* 0x000fea000383ffff */
.L_x_896:
[----:B0-----:R0:W1:Y:S02]  /*13570*/  SYNCS.PHASECHK.TRANS64.TRYWAIT P0, [R17+URZ+0x16820], R2 ;  /* 0x01682002110075a7 */ /* 0x001064000800017f */
[----:B-1----:R-:W-:Y:S05]  /*13580*/  @!P0 NANOSLEEP.SYNCS 0x989680 ;  /* 0x009896800000895d */ /* 0x002fea0003900000 */
[----:B------:R-:W1:Y:S02]  /*13590*/  @!P0 SYNCS.PHASECHK.TRANS64 P0, [R17+URZ+0x16820], R2 ;  /* 0x01682002110085a7 */ /* 0x000e64000800007f */
[----:B-1----:R-:W-:Y:S05]  /*135a0*/  @!P0 BRA `(.L_x_896) ;  /* 0xfffffffc00f08947 */ /* 0x002fea000383ffff */
[----:B------:R-:W-:Y:S05]  /*135b0*/  BRA `(.L_x_997) ;  /* 0xffffffcc00847947 */ /* 0x000fea000383ffff */
.L_x_903:
[----:B0-----:R0:W1:Y:S02]  /*135c0*/  SYNCS.PHASECHK.TRANS64.TRYWAIT P0, [R3+URZ+0x16840], R2 ;  /* 0x01684002030075a7 */ /* 0x001064000800017f */
[----:B-1----:R-:W-:Y:S05]  /*135d0*/  @!P0 NANOSLEEP.SYNCS 0x989680 ;  /* 0x009896800000895d */ /* 0x002fea0003900000 */
[----:B------:R-:W1:Y:S02]  /*135e0*/  @!P0 SYNCS.PHASECHK.TRANS64 P0, [R3+URZ+0x16840], R2 ;  /* 0x01684002030085a7 */ /* 0x000e64000800007f */
[----:B-1----:R-:W-:Y:S05]  /*135f0*/  @!P0 BRA `(.L_x_903) ;  /* 0xfffffffc00f08947 */ /* 0x002fea000383ffff */
[----:B------:R-:W-:Y:S05]  /*13600*/  BRA `(.L_x_998) ;  /* 0xffffffd000387947 */ /* 0x000fea000383ffff */
.L_x_908:
[----:B0-----:R0:W1:Y:S02]  /*13610*/  SYNCS.PHASECHK.TRANS64.TRYWAIT P0, [R2+URZ+0x60], R3 ;  /* 0x00006003020075a7 */ /* 0x001064000800017f */
[----:B-1----:R-:W-:Y:S05]  /*13620*/  @!P0 NANOSLEEP.SYNCS 0x989680 ;  /* 0x009896800000895d */ /* 0x002fea0003900000 */
[----:B------:R-:W1:Y:S02]  /*13630*/  @!P0 SYNCS.PHASECHK.TRANS64 P0, [R2+URZ+0x60], R3 ;  /* 0x00006003020085a7 */ /* 0x000e64000800007f */
[----:B-1----:R-:W-:Y:S05]  /*13640*/  @!P0 BRA `(.L_x_908) ;  /* 0xfffffffc00f08947 */ /* 0x002fea000383ffff */
[----:B------:R-:W-:Y:S05]  /*13650*/  BRA `(.L_x_999) ;  /* 0xffffffd000b07947 */ /* 0x000fea000383ffff */
.L_x_917:
[----:B0-----:R0:W1:Y:S02]  /*13660*/  SYNCS.PHASECHK.TRANS64.TRYWAIT P0, [R3+URZ+0x16840], R2 ;  /* 0x01684002030075a7 */ /* 0x001064000800017f */
[----:B-1----:R-:W-:Y:S05]  /*13670*/  @!P0 NANOSLEEP.SYNCS 0x989680 ;  /* 0x009896800000895d */ /* 0x002fea0003900000 */
[----:B------:R-:W1:Y:S02]  /*13680*/  @!P0 SYNCS.PHASECHK.TRANS64 P0, [R3+URZ+0x16840], R2 ;  /* 0x01684002030085a7 */ /* 0x000e64000800007f */
[----:B-1----:R-:W-:Y:S05]  /*13690*/  @!P0 BRA `(.L_x_917) ;  /* 0xfffffffc00f08947 */ /* 0x002fea000383ffff */
[----:B------:R-:W-:Y:S05]  /*136a0*/  BRA `(.L_x_1000) ;  /* 0xffffffd400f07947 */ /* 0x000fea000383ffff */
.L_x_922:
[----:B0-----:R0:W1:Y:S02]  /*136b0*/  SYNCS.PHASECHK.TRANS64.TRYWAIT P0, [R5+URZ+0x60], R24 ;  /* 0x00006018050075a7 */ /* 0x001064000800017f */
[----:B-1----:R-:W-:Y:S05]  /*136c0*/  @!P0 NANOSLEEP.SYNCS 0x989680 ;  /* 0x009896800000895d */ /* 0x002fea0003900000 */
[----:B------:R-:W1:Y:S02]  /*136d0*/  @!P0 SYNCS.PHASECHK.TRANS64 P0, [R5+URZ+0x60], R24 ;  /* 0x00006018050085a7 */ /* 0x000e64000800007f */
[----:B-1----:R-:W-:Y:S05]  /*136e0*/  @!P0 BRA `(.L_x_922) ;  /* 0xfffffffc00f08947 */ /* 0x002fea000383ffff */
[----:B------:R-:W-:Y:S05]  /*136f0*/  BRA `(.L_x_1001) ;  /* 0xffffffd800687947 */ /* 0x000fea000383ffff */
.L_x_930:
[----:B0-----:R0:W1:Y:S02]  /*13700*/  SYNCS.PHASECHK.TRANS64.TRYWAIT P0, [R2+URZ+0x16840], R3 ;  /* 0x01684003020075a7 */ /* 0x001064000800017f */
[----:B-1----:R-:W-:Y:S05]  /*13710*/  @!P0 NANOSLEEP.SYNCS 0x989680 ;  /* 0x009896800000895d */ /* 0x002fea0003900000 */
[----:B------:R-:W1:Y:S02]  /*13720*/  @!P0 SYNCS.PHASECHK.TRANS64 P0, [R2+URZ+0x16840], R3 ;  /* 0x01684003020085a7 */ /* 0x000e64000800007f */
[----:B-1----:R-:W-:Y:S05]  /*13730*/  @!P0 BRA `(.L_x_930) ;  /* 0xfffffffc00f08947 */ /* 0x002fea000383ffff */
[----:B------:R-:W-:Y:S05]  /*13740*/  BRA `(.L_x_1002) ;  /* 0xffffffdc00747947 */ /* 0x000fea000383ffff */
.L_x_935:
[----:B0-----:R0:W1:Y:S02]  /*13750*/  SYNCS.PHASECHK.TRANS64.TRYWAIT P0, [R5+URZ+0x60], R8 ;  /* 0x00006008050075a7 */ /* 0x001064000800017f */
[----:B-1----:R-:W-:Y:S05]  /*13760*/  @!P0 NANOSLEEP.SYNCS 0x989680 ;  /* 0x009896800000895d */ /* 0x002fea0003900000 */
[----:B------:R-:W1:Y:S02]  /*13770*/  @!P0 SYNCS.PHASECHK.TRANS64 P0, [R5+URZ+0x60], R8 ;  /* 0x00006008050085a7 */ /* 0x000e64000800007f */
[----:B-1----:R-:W-:Y:S05]  /*13780*/  @!P0 BRA `(.L_x_935) ;  /* 0xfffffffc00f08947 */ /* 0x002fea000383ffff */
[----:B------:R-:W-:Y:S05]  /*13790*/  BRA `(.L_x_1003) ;  /* 0xffffffdc00f07947 */ /* 0x000fea000383ffff */
.L_x_945:
[----:B-1----:R1:W2:Y:S02]  /*137a0*/  SYNCS.PHASECHK.TRANS64.TRYWAIT P0, [R3+URZ+0x16860], R0 ;  /* 0x01686000030075a7 */ /* 0x0022a4000800017f */
[----:B--2---:R-:W-:Y:S05]  /*137b0*/  @!P0 NANOSLEEP.SYNCS 0x989680 ;  /* 0x009896800000895d */ /* 0x004fea0003900000 */
[----:B------:R-:W2:Y:S02]  /*137c0*/  @!P0 SYNCS.PHASECHK.TRANS64 P0, [R3+URZ+0x16860], R0 ;  /* 0x01686000030085a7 */ /* 0x000ea4000800007f */
[----:B--2---:R-:W-:Y:S05]  /*137d0*/  @!P0 BRA `(.L_x_945) ;  /* 0xfffffffc00f08947 */ /* 0x004fea000383ffff */
[----:B------:R-:W-:Y:S05]  /*137e0*/  BRA `(.L_x_1004) ;  /* 0xffffffe000e07947 */ /* 0x000fea000383ffff */
.L_x_951:
[----:B------:R-:W-:Y:S01]  /*137f0*/  BSSY B0, `(.L_x_1005) ;  /* 0x0000008000007945 */ /* 0x000fe20003800000 */
[----:B------:R-:W-:Y:S02]  /*13800*/  IMAD.MOV.U32 R13, RZ, RZ, R27 ;  /* 0x000000ffff0d7224 */ /* 0x000fe400078e001b */
[----:B------:R-:W-:Y:S02]  /*13810*/  IMAD.MOV.U32 R12, RZ, RZ, RZ ;  /* 0x000000ffff0c7224 */ /* 0x000fe400078e00ff */
[----:B------:R-:W-:Y:S02]  /*13820*/  IMAD.MOV.U32 R11, RZ, RZ, 0x1f ;  /* 0x0000001fff0b7424 */ /* 0x000fe400078e00ff */
[----:B------:R-:W-:-:S07]  /*13830*/  IMAD.MOV.U32 R15, RZ, RZ, -0x1 ;  /* 0xffffffffff0f7424 */ /* 0x000fce00078e00ff */
[----:B0-----:R-:W-:Y:S05]  /*13840*/  WARPSYNC.COLLECTIVE R15, `(.L_x_1006) ;  /* 0x000000000f087348 */ /* 0x001fea0003c00000 */
[----:B------:R1:W2:Y:S02]  /*13850*/  SHFL.IDX P6, R14, R13, R12, R11 ;  /* 0x0000000c0d0e7389 */ /* 0x0002a400000c000b */
[----:B012---:R-:W-:Y:S01]  /*13860*/  ENDCOLLECTIVE ;  /* 0x000000000000791b */ /* 0x007fe20003800000 */
.L_x_1006:
[----:B------:R-:W-:Y:S05]  /*13870*/  BSYNC B0 ;  /* 0x0000000000007941 */ /* 0x000fea0003800000 */
.L_x_1005:
[----:B------:R-:W-:Y:S05]  /*13880*/  BRA `(.L_x_1007) ;  /* 0xffffffe400807947 */ /* 0x000fea000383ffff */
.L_x_954:
[----:B-1----:R1:W2:Y:S02]  /*13890*/  SYNCS.PHASECHK.TRANS64.TRYWAIT P0, [R9+URZ+0x16820], R0 ;  /* 0x01682000090075a7 */ /* 0x0022a4000800017f */
[----:B--2---:R-:W-:Y:S05]  /*138a0*/  @!P0 NANOSLEEP.SYNCS 0x989680 ;  /* 0x009896800000895d */ /* 0x004fea0003900000 */
[----:B------:R-:W2:Y:S02]  /*138b0*/  @!P0 SYNCS.PHASECHK.TRANS64 P0, [R9+URZ+0x16820], R0 ;  /* 0x01682000090085a7 */ /* 0x000ea4000800007f */
[----:B--2---:R-:W-:Y:S05]  /*138c0*/  @!P0 BRA `(.L_x_954) ;  /* 0xfffffffc00f08947 */ /* 0x004fea000383ffff */
[----:B------:R-:W-:Y:S05]  /*138d0*/  BRA `(.L_x_1008) ;  /* 0xffffffe400c47947 */ /* 0x000fea000383ffff */
.L_x_955:
        /* <DEDUP_REMOVED lines=11> */
.L_x_1010:
[----:B------:R-:W-:Y:S05]  /*13990*/  BSYNC B0 ;  /* 0x0000000000007941 */ /* 0x000fea0003800000 */
.L_x_1009:
[----:B------:R-:W-:Y:S05]  /*139a0*/  BRA `(.L_x_1011) ;  /* 0xffffffe400ac7947 */ /* 0x000fea000383ffff */
.L_x_958:
[----:B------:R-:W-:Y:S01]  /*139b0*/  BSSY B1, `(.L_x_1012) ;  /* 0x0000006000017945 */ /* 0x000fe20003800000 */
[----:B------:R-:W-:-:S07]  /*139c0*/  IMAD.MOV.U32 R15, RZ, RZ, -0x1 ;  /* 0xffffffffff0f7424 */ /* 0x000fce00078e00ff */
[----:B01----:R-:W-:Y:S05]  /*139d0*/  WARPSYNC.COLLECTIVE R15, `(.L_x_1013) ;  /* 0x000000000f0c7348 */ /* 0x003fea0003c00000 */
[----:B------:R-:W-:Y:S02]  /*139e0*/  ELECT P6, UR62, PT ;  /* 0x00000000003e782f */ /* 0x000fe400038c0000 */
[----:B------:R-:W-:Y:S01]  /*139f0*/  MOV R14, UR62 ;  /* 0x0000003e000e7c02 */ /* 0x000fe20008000f00 */
[----:B01----:R-:W-:Y:S10]  /*13a00*/  ENDCOLLECTIVE ;  /* 0x000000000000791b */ /* 0x003ff40003800000 */
.L_x_1013:
[----:B------:R-:W-:Y:S05]  /*13a10*/  BSYNC B1 ;  /* 0x0000000000017941 */ /* 0x000fea0003800000 */
.L_x_1012:
[----:B------:R-:W-:Y:S05]  /*13a20*/  BRA `(.L_x_1014) ;  /* 0xffffffe400a47947 */ /* 0x000fea000383ffff */
.L_x_960:
[----:B-1----:R1:W2:Y:S02]  /*13a30*/  SYNCS.PHASECHK.TRANS64.TRYWAIT P0, [R7+URZ], R2 ;  /* 0x00000002070075a7 */ /* 0x0022a4000800017f */
[----:B--2---:R-:W-:Y:S05]  /*13a40*/  @!P0 NANOSLEEP.SYNCS 0x989680 ;  /* 0x009896800000895d */ /* 0x004fea0003900000 */
[----:B------:R-:W2:Y:S02]  /*13a50*/  @!P0 SYNCS.PHASECHK.TRANS64 P0, [R7+URZ], R2 ;  /* 0x00000002070085a7 */ /* 0x000ea4000800007f */
[----:B--2---:R-:W-:Y:S05]  /*13a60*/  @!P0 BRA `(.L_x_960) ;  /* 0xfffffffc00f08947 */ /* 0x004fea000383ffff */
[----:B------:R-:W-:Y:S05]  /*13a70*/  BRA `(.L_x_1015) ;  /* 0xffffffe400d87947 */ /* 0x000fea000383ffff */
.L_x_961:
[----:B--2---:R2:W3:Y:S02]  /*13a80*/  SYNCS.PHASECHK.TRANS64.TRYWAIT P0, [R3+URZ], R0 ;  /* 0x00000000030075a7 */ /* 0x0044e4000800017f */
[----:B---3--:R-:W-:Y:S05]  /*13a90*/  @!P0 NANOSLEEP.SYNCS 0x989680 ;  /* 0x009896800000895d */ /* 0x008fea0003900000 */
[----:B------:R-:W3:Y:S02]  /*13aa0*/  @!P0 SYNCS.PHASECHK.TRANS64 P0, [R3+URZ], R0 ;  /* 0x00000000030085a7 */ /* 0x000ee4000800007f */
[----:B---3--:R-:W-:Y:S05]  /*13ab0*/  @!P0 BRA `(.L_x_961) ;  /* 0xfffffffc00f08947 */ /* 0x008fea000383ffff */
[----:B------:R-:W-:Y:S05]  /*13ac0*/  BRA `(.L_x_1016) ;  /* 0xffffffe400cc7947 */ /* 0x000fea000383ffff */
.L_x_963:
[----:B--2---:R2:W3:Y:S02]  /*13ad0*/  SYNCS.PHASECHK.TRANS64.TRYWAIT P0, [R5+URZ], R2 ;  /* 0x00000002050075a7 */ /* 0x0044e4000800017f */
[----:B---3--:R-:W-:Y:S05]  /*13ae0*/  @!P0 NANOSLEEP.SYNCS 0x989680 ;  /* 0x009896800000895d */ /* 0x008fea0003900000 */
[----:B------:R-:W3:Y:S02]  /*13af0*/  @!P0 SYNCS.PHASECHK.TRANS64 P0, [R5+URZ], R2 ;  /* 0x00000002050085a7 */ /* 0x000ee4000800007f */
[----:B---3--:R-:W-:Y:S05]  /*13b00*/  @!P0 BRA `(.L_x_963) ;  /* 0xfffffffc00f08947 */ /* 0x008fea000383ffff */
[----:B------:R-:W-:Y:S05]  /*13b10*/  BRA `(.L_x_1017) ;  /* 0xffffffe400d07947 */ /* 0x000fea000383ffff */
.L_x_1018:
        /* <DEDUP_REMOVED lines=14> */
.L_x_2644:


//--------------------- .text._ZN7cutlass13device_kernelIN5flash11enable_sm90INS1_16FlashAttnFwdSm90INS1_25CollectiveMainloopFwdSm90ILi2EN4cute5tupleIJNS5_1CILi1EEES8_S8_EEENS6_IJNS7_ILi192EEENS7_ILi128EEENS7_ILi64EEEEEELi64ENS_10bfloat16_tEfNS_4arch4Sm90ELb0ELb1ELb0ELb1ELb0ELb0ELb0ELb1ELb1ELb1ELb0ELb0EEENS1_21CollectiveEpilogueFwdINS6_IJSA_SC_SB_EEES9_SE_SG_Li384ELb1ELb1ELb0ELb0EEENS1_36VarlenDynamicPersistentTileSchedulerILi192ELi128ELi384ELi128ELb0ELb1ELb1ELb1ELb0ELb1EEEEEEEEEvNT_6ParamsE --------------------------
	.section	.text._ZN7cutlass13device_kernelIN5flash11enable_sm90INS1_16FlashAttnFwdSm90INS1_25CollectiveMainloopFwdSm90ILi2EN4cute5tupleIJNS5_1CILi1EEES8_S8_EEENS6_IJNS7_ILi192EEENS7_ILi128EEENS7_ILi64EEEEEELi64ENS_10bfloat16_tEfNS_4arch4Sm90ELb0ELb1ELb0ELb1ELb0ELb0ELb0ELb1ELb1ELb1ELb0ELb0EEENS1_21CollectiveEpilogueFwdINS6_IJSA_SC_SB_EEES9_SE_SG_Li384ELb1ELb1ELb0ELb0EEENS1_36VarlenDynamicPersistentTileSchedulerILi192ELi128ELi384ELi128ELb0ELb1ELb1ELb1ELb0ELb1EEEEEEEEEvNT_6ParamsE,"ax",@progbits
	.align	128
.text._ZN7cutlass13device_kernelIN5flash11enable_sm90INS1_16FlashAttnFwdSm90INS1_25CollectiveMainloopFwdSm90ILi2EN4cute5tupleIJNS5_1CILi1EEES8_S8_EEENS6_IJNS7_ILi192EEENS7_ILi128EEENS7_ILi64EEEEEELi64ENS_10bfloat16_tEfNS_4arch4Sm90ELb0ELb1ELb0ELb1ELb0ELb0ELb0ELb1ELb1ELb1ELb0ELb0EEENS1_21CollectiveEpilogueFwdINS6_IJSA_SC_SB_EEES9_SE_SG_Li384ELb1ELb1ELb0ELb0EEENS1_36VarlenDynamicPersistentTileSchedulerILi192ELi128ELi384ELi128ELb0ELb1ELb1ELb1ELb0ELb1EEEEEEEEEvNT_6ParamsE:
        .type           _ZN7cutlass13device_kernelIN5flash11enable_sm90INS1_16FlashAttnFwdSm90INS1_25CollectiveMainloopFwdSm90ILi2EN4cute5tupleIJNS5_1CILi1EEES8_S8_EEENS6_IJNS7_ILi192EEENS7_ILi128EEENS7_ILi64EEEEEELi64ENS_10bfloat16_tEfNS_4arch4Sm90ELb0ELb1ELb0ELb1ELb0ELb0ELb0ELb1ELb1ELb1ELb0ELb0EEENS1_21CollectiveEpilogueFwdINS6_IJSA_SC_SB_EEES9_SE_SG_Li384ELb1ELb1ELb0ELb0EEENS1_36VarlenDynamicPersistentTileSchedulerILi192ELi128ELi384ELi128ELb0ELb1ELb1ELb1ELb0ELb1EEEEEEEEEvNT_6ParamsE,@function
        .size           _ZN7cutlass13device_kernelIN5flash11enable_sm90INS1_16FlashAttnFwdSm90INS1_25CollectiveMainloopFwdSm90ILi2EN4cute5tupleIJNS5_1CILi1EEES8_S8_EEENS6_IJNS7_ILi192EEENS7_ILi128EEENS7_ILi64EEEEEELi64ENS_10bfloat16_tEfNS_4arch4Sm90ELb0ELb1ELb0ELb1ELb0ELb0ELb0ELb1ELb1ELb1ELb0ELb0EEENS1_21CollectiveEpilogueFwdINS6_IJSA_SC_SB_EEES9_SE_SG_Li384ELb1ELb1ELb0ELb0EEENS1_36VarlenDynamicPersistentTileSchedulerILi192ELi128ELi384ELi128ELb0ELb1ELb1ELb1ELb0ELb1EEEEEEEEEvNT_6ParamsE,(.L_x_2645 - _ZN7cutlass13device_kernelIN5flash11enable_sm90INS1_16FlashAttnFwdSm90INS1_25CollectiveMainloopFwdSm90ILi2EN4cute5tupleIJNS5_1CILi1EEES8_S8_EEENS6_IJNS7_ILi192EEENS7_ILi128EEENS7_ILi64EEEEEELi64ENS_10bfloat16_tEfNS_4arch4Sm90ELb0ELb1ELb0ELb1ELb0ELb0ELb0ELb1ELb1ELb1ELb0ELb0EEENS1_21CollectiveEpilogueFwdINS6_IJSA_SC_SB_EEES9_SE_SG_Li384ELb1ELb1ELb0ELb0EEENS1_36VarlenDynamicPersistentTileSchedulerILi192ELi128ELi384ELi128ELb0ELb1ELb1ELb1ELb0ELb1EEEEEEEEEvNT_6ParamsE)
        .other          _ZN7cutlass13device_kernelIN5flash11enable_sm90INS1_16FlashAttnFwdSm90INS1_25CollectiveMainloopFwdSm90ILi2EN4cute5tupleIJNS5_1CILi1EEES8_S8_EEENS6_IJNS7_ILi192EEENS7_ILi128EEENS7_ILi64EEEEEELi64ENS_10bfloat16_tEfNS_4arch4Sm90ELb0ELb1ELb0ELb1ELb0ELb0ELb0ELb1ELb1ELb1ELb0ELb0EEENS1_21CollectiveEpilogueFwdINS6_IJSA_SC_SB_EEES9_SE_SG_Li384ELb1ELb1ELb0ELb0EEENS1_36VarlenDynamicPersistentTileSchedulerILi192ELi128ELi384ELi128ELb0ELb1ELb1ELb1ELb0ELb1EEEEEEEEEvNT_6ParamsE,@"STO_CUDA_ENTRY STV_DEFAULT"
_ZN7cutlass13device_kernelIN5flash11enable_sm90INS1_16FlashAttnFwdSm90INS1_25CollectiveMainloopFwdSm90ILi2EN4cute5tupleIJNS5_1CILi1EEES8_S8_EEENS6_IJNS7_ILi192EEENS7_ILi128EEENS7_ILi64EEEEEELi64ENS_10bfloat16_tEfNS_4arch4Sm90ELb0ELb1ELb0ELb1ELb0ELb0ELb0ELb1ELb1ELb1ELb0ELb0EEENS1_21CollectiveEpilogueFwdINS6_IJSA_SC_SB_EEES9_SE_SG_Li384ELb1ELb1ELb0ELb0EEENS1_36VarlenDynamicPersistentTileSchedulerILi192ELi128ELi384ELi128ELb0ELb1ELb1ELb1ELb0ELb1EEEEEEEEEvNT_6ParamsE:
        /* <DEDUP_REMOVED lines=18> */
.L_x_1020:
[----:B------:R-:W-:Y:S05]  /*0120*/  BSYNC B0 ;  /* 0x0000000000007941 */ /* 0x000fea0003800000 */
.L_x_1019:
        /* <DEDUP_REMOVED lines=41> */
.L_x_1021:
        /* <DEDUP_REMOVED lines=22> */
.L_x_1022:
        /* <DEDUP_REMOVED lines=18> */
.L_x_1023:
        /* <DEDUP_REMOVED lines=22> */
.L_x_1024:
        /* <DEDUP_REMOVED lines=22> */
.L_x_1025:
[----:B------:R-:W-:Y:S01]  /*0900*/  PLOP3.LUT P0, PT, PT, PT, UP0, 0x80, 0x0 ;  /* 0x000000000000781c */ /* 0x000fe20003f0f008 */
[----:B------:R-:W-:Y:S01]  /*0910*/  UMOV UR36, 0x1 ;  /* 0x0000000100247882 */ /* 0x000fe20000000000 */
[----:B------:R-:W-:Y:S01]  /*0920*/  NOP ;  /* 0x0000000000007918 */ /* 0x000fe20000000000 */
[----:B------:R-:W-:Y:S01]  /*0930*/  USEL UR36, UR36, 0x2, !UP0 ;  /* 0x0000000224247887 */ /* 0x000fe2000c000000 */
[----:B------:R-:W-:Y:S01]  /*0940*/  ULDC.64 UR50, c[0x0][0x208] ;  /* 0x0000820000327ab9 */ /* 0x000fe20000000a00 */
[----:B012-4-:R-:W-:Y:S08]  /*0950*/  BAR.SYNC.DEFER_BLOCKING 0x0 ;  /* 0x0000000000007b1d */ /* 0x017ff00000010000 */
[----:B------:R-:W-:Y:S05]  /*0960*/  @!P0 BRA `(.L_x_1026) ;  /* 0x000000dc00988947 */ /* 0x000fea0003800000 */
.L_x_1027:
        /* <DEDUP_REMOVED lines=8> */
[----:B-1----:R-:W-:Y:S01]  /*09f0*/  ULEA UR4, UR5, UR4, 0x18 ;  /* 0x0000000405047291 */ /* 0x002fe2000f8ec03f */
[----:B0-----:R-:W-:-:S04]  /*0a00*/  LOP3.LUT R0, R2, 0xffffff80, RZ, 0xc0, !PT ;  /* 0xffffff8002007812 */ /* 0x001fc800078ec0ff */
[----:B------:R-:W-:-:S13]  /*0a10*/  ISETP.NE.AND P0, PT, R0, 0x80, PT ;  /* 0x000000800000780c */ /* 0x000fda0003f05270 */
[----:B------:R-:W-:Y:S08]  /*0a20*/  @!P0 BAR.ARV 0x9, 0x100 ;  /* 0x0244000000008b1d */ /* 0x000ff00000002000 */
[----:B------:R-:W-:Y:S06]  /*0a30*/  BAR.SYNC.DEFER_BLOCKING 0x5, 0x200 ;  /* 0x0148000000007b1d */ /* 0x000fec0000010000 */
[----:B------:R-:W0:Y:S01]  /*0a40*/  LDS.128 R4, [UR4+0x168d0] ;  /* 0x0168d004ff047984 */ /* 0x000e220008000c00 */
[----:B------:R-:W-:Y:S01]  /*0a50*/  ULDC UR4, c[0x0][0xc3c] ;  /* 0x00030f0000047ab9 */ /* 0x000fe20000000800 */
[----:B------:R-:W-:Y:S06]  /*0a60*/  BAR.ARV 0x4, 0x200 ;  /* 0x0108000000007b1d */ /* 0x000fec0000002000 */
[----:B0-----:R-:W-:-:S13]  /*0a70*/  ISETP.GE.AND P0, PT, R7, UR4, PT ;  /* 0x0000000407007c0c */ /* 0x001fda000bf06270 */
[----:B------:R-:W-:Y:S05]  /*0a80*/  @P0 EXIT ;  /* 0x000000000000094d */ /* 0x000fea0003800000 */
[----:B------:R-:W-:Y:S01]  /*0a90*/  VIADD R157, R2, 0xffffff80 ;  /* 0xffffff80029d7836 */ /* 0x000fe20000000000 */
[----:B------:R-:W-:Y:S01]  /*0aa0*/  R2UR UR6, R7 ;  /* 0x00000000070672ca */ /* 0x000fe200000e0000 */
[----:B------:R-:W-:Y:S01]  /*0ab0*/  ULOP3.LUT UR48, UR36, 0x1, URZ, 0xfc, !UPT ;  /* 0x0000000124307892 */ /* 0x000fe2000f8efc3f */
[----:B------:R-:W-:Y:S01]  /*0ac0*/  R2UR UR7, R6 ;  /* 0x00000000060772ca */ /* 0x000fe200000e0000 */
[----:B------:R-:W-:Y:S01]  /*0ad0*/  UMOV UR47, URZ ;  /* 0x0000003f002f7c82 */ /* 0x000fe20008000000 */
[----:B------:R-:W-:Y:S01]  /*0ae0*/  SHF.R.S32.HI R0, RZ, 0x1f, R157 ;  /* 0x0000001fff007819 */ /* 0x000fe2000001149d */
[----:B------:R-:W-:Y:S01]  /*0af0*/  UMOV UR46, URZ ;  /* 0x0000003f002e7c82 */ /* 0x000fe20008000000 */
[----:B------:R-:W-:Y:S01]  /*0b00*/  R2UR UR5, R5 ;  /* 0x00000000050572ca */ /* 0x000fe200000e0000 */
[----:B------:R-:W-:Y:S01]  /*0b10*/  UMOV UR37, URZ ;  /* 0x0000003f00257c82 */ /* 0x000fe20008000000 */
[CC--:B------:R-:W-:Y:S02]  /*0b20*/  LEA.HI R153, R0.reuse, R157.reuse, RZ, 0x7 ;  /* 0x0000009d00997211 */ /* 0x0c0fe400078f38ff */
[----:B------:R-:W-:-:S02]  /*0b30*/  LEA.HI R3, R0, R157, RZ, 0x5 ;  /* 0x0000009d00037211 */ /* 0x000fc400078f28ff */
[----:B------:R-:W-:Y:S02]  /*0b40*/  LOP3.LUT R152, R153, 0xffffff80, RZ, 0xc0, !PT ;  /* 0xffffff8099987812 */ /* 0x000fe400078ec0ff */
[CC--:B------:R-:W-:Y:S01]  /*0b50*/  LEA.HI R2, R0.reuse, R157.reuse, RZ, 0x4 ;  /* 0x0000009d00027211 */ /* 0x0c0fe200078f20ff */
[----:B------:R-:W-:Y:S01]  /*0b60*/  IMAD.SHL.U32 R3, R3, 0x20, RZ ;  /* 0x0000002003037824 */ /* 0x000fe200078e00ff */
[----:B------:R-:W-:Y:S01]  /*0b70*/  LEA.HI R10, R0, R157, RZ, 0x2 ;  /* 0x0000009d000a7211 */ /* 0x000fe200078f10ff */
[C---:B------:R-:W-:Y:S01]  /*0b80*/  IMAD.IADD R152, R157.reuse, 0x1, -R152 ;  /* 0x000000019d987824 */ /* 0x040fe200078e0a98 */
[----:B------:R-:W-:Y:S02]  /*0b90*/  LOP3.LUT R4, R2, 0x3fffff0, RZ, 0xc0, !PT ;  /* 0x03fffff002047812 */ /* 0x000fe400078ec0ff */
[----:B------:R-:W-:Y:S02]  /*0ba0*/  SHF.R.S32.HI R5, RZ, 0x4, R2 ;  /* 0x00000004ff057819 */ /* 0x000fe40000011402 */
[----:B------:R-:W-:Y:S01]  /*0bb0*/  SHF.R.S32.HI R7, RZ, 0x1f, R152 ;  /* 0x0000001fff077819 */ /* 0x000fe20000011498 */
[----:B------:R-:W-:Y:S01]  /*0bc0*/  IMAD.IADD R4, R157, 0x1, -R4 ;  /* 0x000000019d047824 */ /* 0x000fe200078e0a04 */
[----:B------:R-:W-:-:S02]  /*0bd0*/  LOP3.LUT R3, R3, 0xfffffc00, RZ, 0xc0, !PT ;  /* 0xfffffc0003037812 */ /* 0x000fc400078ec0ff */
[----:B------:R-:W-:Y:S02]  /*0be0*/  LEA.HI R6, R7, R152, RZ, 0x2 ;  /* 0x0000009807067211 */ /* 0x000fe400078f10ff */
[----:B------:R-:W-:Y:S01]  /*0bf0*/  LEA.HI R2, R2, R5, RZ, 0x1 ;  /* 0x0000000502027211 */ /* 0x000fe200078f08ff */
[----:B------:R-:W-:Y:S01]  /*0c00*/  IMAD R3, R4, 0x40, R3 ;  /* 0x0000004004037824 */ /* 0x000fe200078e0203 */
[--C-:B------:R-:W-:Y:S02]  /*0c10*/  SHF.R.S32.HI R8, RZ, 0x2, R6.reuse ;  /* 0x00000002ff087819 */ /* 0x100fe40000011406 */
[----:B------:R-:W-:Y:S02]  /*0c20*/  SHF.R.S32.HI R9, RZ, 0x1f, R6 ;  /* 0x0000001fff097819 */ /* 0x000fe40000011406 */
[----:B------:R-:W-:Y:S02]  /*0c30*/  SHF.R.S32.HI R153, RZ, 0x7, R153 ;  /* 0x00000007ff997819 */ /* 0x000fe40000011499 */
[----:B------:R-:W-:-:S02]  /*0c40*/  LOP3.LUT R10, R10, 0xfffffffc, RZ, 0xc0, !PT ;  /* 0xfffffffc0a0a7812 */ /* 0x000fc400078ec0ff */
[----:B------:R-:W-:Y:S01]  /*0c50*/  LEA.HI R9, R9, R8, RZ, 0x3 ;  /* 0x0000000809097211 */ /* 0x000fe200078f18ff */
[----:B------:R-:W-:Y:S01]  /*0c60*/  IMAD.HI R4, R153, 0x55555556, RZ ;  /* 0x5555555699047827 */ /* 0x000fe200078e02ff */
[----:B------:R-:W-:Y:S02]  /*0c70*/  LOP3.LUT R2, R2, 0x1ffffffe, RZ, 0xc0, !PT ;  /* 0x1ffffffe02027812 */ /* 0x000fe400078ec0ff */
[----:B------:R-:W-:Y:S01]  /*0c80*/  LEA.HI R0, R0, R157, RZ, 0x3 ;  /* 0x0000009d00007211 */ /* 0x000fe200078f18ff */
[----:B------:R-:W-:Y:S01]  /*0c90*/  IMAD.IADD R10, R157, 0x1, -R10 ;  /* 0x000000019d0a7824 */ /* 0x000fe200078e0a0a */
[----:B------:R-:W-:Y:S01]  /*0ca0*/  LOP3.LUT R9, R9, 0xfffffff8, RZ, 0xc0, !PT ;  /* 0xfffffff809097812 */ /* 0x000fe200078ec0ff */
[----:B------:R-:W-:Y:S01]  /*0cb0*/  IMAD.IADD R2, R5, 0x1, -R2 ;  /* 0x0000000105027824 */ /* 0x000fe200078e0a02 */
[----:B------:R-:W-:Y:S02]  /*0cc0*/  LEA.HI R7, R7, R152, RZ, 0x5 ;  /* 0x0000009807077211 */ /* 0x000fe400078f28ff */
[----:B------:R-:W-:Y:S01]  /*0cd0*/  LOP3.LUT R18, R0, 0xfffffff8, RZ, 0xc0, !PT ;  /* 0xfffffff800127812 */ /* 0x000fe200078ec0ff */
[----:B------:R-:W-:Y:S01]  /*0ce0*/  IMAD.IADD R8, R8, 0x1, -R9 ;  /* 0x0000000108087824 */ /* 0x000fe200078e0a09 */
[----:B------:R-:W-:Y:S01]  /*0cf0*/  LEA.HI R4, R4, R4, RZ, 0x1 ;  /* 0x0000000404047211 */ /* 0x000fe200078f08ff */
[----:B------:R-:W-:Y:S01]  /*0d00*/  IMAD R155, R2, 0x8, R3 ;  /* 0x00000008029b7824 */ /* 0x000fe200078e0203 */
[----:B------:R-:W-:Y:S01]  /*0d10*/  LEA.HI R5, R10, R10, RZ, 0x1 ;  /* 0x0000000a0a057211 */ /* 0x000fe200078f08ff */
[----:B------:R-:W-:Y:S01]  /*0d20*/  IMAD.IADD R18, R157, 0x1, -R18 ;  /* 0x000000019d127824 */ /* 0x000fe200078e0a12 */
[----:B------:R-:W-:Y:S01]  /*0d30*/  SHF.R.S32.HI R7, RZ, 0x5, R7 ;  /* 0x00000005ff077819 */ /* 0x000fe20000011407 */
[----:B------:R-:W-:Y:S01]  /*0d40*/  IMAD R4, R4, -0x3, R153 ;  /* 0xfffffffd04047824 */ /* 0x000fe200078e0299 */
[----:B------:R-:W-:Y:S01]  /*0d50*/  LOP3.LUT R5, R5, 0x1ffffffe, RZ, 0xc0, !PT ;  /* 0x1ffffffe05057812 */ /* 0x000fe200078ec0ff */
[----:B------:R-:W-:Y:S01]  /*0d60*/  IMAD.SHL.U32 R19, R18, 0x8, RZ ;  /* 0x0000000812137824 */ /* 0x000fe200078e00ff */
[----:B------:R-:W-:Y:S01]  /*0d70*/  LOP3.LUT R3, R6, 0x7ffffffc, RZ, 0xc0, !PT ;  /* 0x7ffffffc06037812 */ /* 0x000fe200078ec0ff */
[----:B------:R-:W-:Y:S01]  /*0d80*/  IMAD R7, R7, 0x10, R8 ;  /* 0x0000001007077824 */ /* 0x000fe200078e0208 */
[----:B------:R-:W-:Y:S01]  /*0d90*/  SHF.R.S32.HI R23, RZ, 0x3, R0 ;  /* 0x00000003ff177819 */ /* 0x000fe20000011400 */
[----:B------:R-:W-:Y:S01]  /*0da0*/  IMAD.IADD R5, R10, 0x1, -R5 ;  /* 0x000000010a057824 */ /* 0x000fe200078e0a05 */
[----:B------:R-:W-:Y:S01]  /*0db0*/  SHF.R.S32.HI R156, RZ, 0x1f, R19 ;  /* 0x0000001fff9c7819 */ /* 0x000fe20000011413 */
[----:B------:R-:W-:-:S02]  /*0dc0*/  IMAD R154, R4, 0x40, R7 ;  /* 0x00000040049a7824 */ /* 0x000fc400078e0207 */
[----:B------:R-:W-:Y:S02]  /*0dd0*/  IMAD.IADD R16, R152, 0x1, -R3 ;  /* 0x0000000198107824 */ /* 0x000fe400078e0a03 */
[----:B------:R-:W-:-:S07]  /*0de0*/  IMAD R17, R5, 0x8, R154 ;  /* 0x0000000805117824 */ /* 0x000fce00078e029a */
.L_x_1115:
[----:B------:R-:W-:Y:S01]  /*0df0*/  ULDC.64 UR8, c[0x0][0xa28] ;  /* 0x00028a0000087ab9 */ /* 0x000fe20000000a00 */
[----:B------:R-:W-:Y:S01]  /*0e00*/  ULDC UR4, c[0x0][0x424] ;  /* 0x0001090000047ab9 */ /* 0x000fe20000000800 */
[----:B------:R-:W-:-:S04]  /*0e10*/  UISETP.NE.U32.AND UP0, UPT, UR8, URZ, UPT ;  /* 0x0000003f0800728c */ /* 0x000fc8000bf05070 */
[----:B------:R-:W-:-:S03]  /*0e20*/  UISETP.NE.AND.EX UP0, UPT, UR9, URZ, UPT, UP0 ;  /* 0x0000003f0900728c */ /* 0x000fc6000bf05300 */
[----:B------:R-:W-:Y:S02]  /*0e30*/  ULDC.64 UR8, c[0x0][0xa18] ;  /* 0x0002860000087ab9 */ /* 0x000fe40000000a00 */
[----:B------:R-:W-:Y:S01]  /*0e40*/  UISETP.NE.U32.AND UP1, UPT, UR8, URZ, UPT ;  /* 0x0000003f0800728c */ /* 0x000fe2000bf25070 */
[----:B------:R-:W-:-:S03]  /*0e50*/  PLOP3.LUT P0, PT, PT, PT, UP0, 0x80, 0x0 ;  /* 0x000000000000781c */ /* 0x000fc60003f0f008 */
[----:B------:R-:W-:-:S03]  /*0e60*/  UISETP.NE.AND.EX UP1, UPT, UR9, URZ, UPT, UP1 ;  /* 0x0000003f0900728c */ /* 0x000fc6000bf25310 */
[----:B------:R-:W-:Y:S02]  /*0e70*/  @UP0 ULDC.64 UR8, c[0x0][0xa28] ;  /* 0x00028a0000080ab9 */ /* 0x000fe40000000a00 */
[----:B------:R-:W-:Y:S01]  /*0e80*/  @UP0 UIMAD.WIDE UR8, UR6, 0x4, UR8 ;  /* 0x00000004060808a5 */ /* 0x000fe2000f8e0208 */
[----:B------:R-:W-:-:S05]  /*0e90*/  PLOP3.LUT P2, PT, PT, PT, UP1, 0x80, 0x0 ;  /* 0x000000000000781c */ /* 0x000fca0003f4f018 */
[----:B------:R-:W-:Y:S01]  /*0ea0*/  @UP1 ULDC.64 UR10, c[0x0][0xa18] ;  /* 0x00028600000a1ab9 */ /* 0x000fe20000000a00 */
[----:B012---:R-:W-:Y:S02]  /*0eb0*/  IMAD.U32 R2, RZ, RZ, UR8 ;  /* 0x00000008ff027e24 */ /* 0x007fe4000f8e00ff */
[----:B------:R-:W-:Y:S01]  /*0ec0*/  IMAD.U32 R3, RZ, RZ, UR9 ;  /* 0x00000009ff037e24 */ /* 0x000fe2000f8e00ff */
[----:B------:R-:W-:-:S04]  /*0ed0*/  @UP1 UIMAD.WIDE UR8, UR6, 0x4, UR10 ;  /* 0x00000004060818a5 */ /* 0x000fc8000f8e020a */
[----:B------:R-:W2:Y:S02]  /*0ee0*/  @P0 LDG.E R2, desc[UR50][R2.64] ;  /* 0x0000003202020981 */ /* 0x000ea4000c1e1900 */
[----:B------:R-:W-:Y:S02]  /*0ef0*/  IMAD.U32 R4, RZ, RZ, UR8 ;  /* 0x00000008ff047e24 */ /* 0x000fe4000f8e00ff */
[----:B------:R-:W-:Y:S01]  /*0f00*/  IMAD.U32 R5, RZ, RZ, UR9 ;  /* 0x00000009ff057e24 */ /* 0x000fe2000f8e00ff */
[----:B------:R-:W-:-:S04]  /*0f10*/  ULDC.64 UR8, c[0x0][0x418] ;  /* 0x0001060000087ab9 */ /* 0x000fc80000000a00 */
[----:B------:R-:W3:Y:S01]  /*0f20*/  @P2 LDG.E R4, desc[UR50][R4.64] ;  /* 0x0000003204042981 */ /* 0x000ee2000c1e1900 */
[----:B------:R-:W-:Y:S01]  /*0f30*/  UISETP.NE.U32.AND UP0, UPT, UR8, URZ, UPT ;  /* 0x0000003f0800728c */ /* 0x000fe2000bf05070 */
[----:B------:R-:W-:Y:S01]  /*0f40*/  UMOV UR42, URZ ;  /* 0x0000003f002a7c82 */ /* 0x000fe20008000000 */
[----:B------:R-:W-:Y:S02]  /*0f50*/  ULDC UR38, c[0x0][0x288] ;  /* 0x0000a20000267ab9 */ /* 0x000fe40000000800 */
[----:B------:R-:W-:Y:S01]  /*0f60*/  UISETP.NE.AND.EX UP0, UPT, UR9, URZ, UPT, UP0 ;  /* 0x0000003f0900728c */ /* 0x000fe2000bf05300 */
[----:B------:R-:W-:Y:S02]  /*0f70*/  UMOV UR39, UR7 ;  /* 0x0000000700277c82 */ /* 0x000fe40008000000 */
[----:B------:R-:W-:Y:S01]  /*0f80*/  ULDC.64 UR8, c[0x0][0xa20] ;  /* 0x0002880000087ab9 */ /* 0x000fe20000000a00 */
[----:B------:R-:W-:Y:S01]  /*0f90*/  USEL UR4, UR4, 0x1, UP0 ;  /* 0x0000000104047887 */ /* 0x000fe20008000000 */
[----:B------:R-:W-:Y:S01]  /*0fa0*/  ISETP.NE.U32.AND P1, PT, RZ, UR8, PT ;  /* 0x00000008ff007c0c */ /* 0x000fe2000bf25070 */
[----:B------:R-:W-:-:S02]  /*0fb0*/  ULDC UR8, c[0x0][0x2f0] ;  /* 0x0000bc0000087ab9 */ /* 0x000fc40000000800 */
[----:B------:R-:W-:Y:S01]  /*0fc0*/  UIMAD UR4, UR4, UR8, URZ ;  /* 0x00000008040472a4 */ /* 0x000fe2000f8e023f */
[----:B------:R-:W-:Y:S02]  /*0fd0*/  ISETP.NE.AND.EX P1, PT, RZ, UR9, PT, P1 ;  /* 0x00000009ff007c0c */ /* 0x000fe4000bf25310 */
[----:B--2---:R-:W-:Y:S02]  /*0fe0*/  @P0 R2UR UR42, R2 ;  /* 0x00000000022a02ca */ /* 0x004fe400000e0000 */
[----:B---3--:R-:W-:Y:S01]  /*0ff0*/  @P2 R2UR UR38, R4 ;  /* 0x00000000042622ca */ /* 0x008fe200000e0000 */
[----:B-----5:R-:W-:-:S14]  /*1000*/  @P2 BRA `(.L_x_1028) ;  /* 0x0000000000342947 */ /* 0x020fdc0003800000 */
        /* <DEDUP_REMOVED lines=13> */
.L_x_1028:
[----:B------:R-:W-:Y:S01]  /*10e0*/  UMOV UR40, UR6 ;  /* 0x0000000600287c82 */ /* 0x000fe20008000000 */
[----:B------:R-:W-:Y:S05]  /*10f0*/  @!P1 BRA `(.L_x_1029) ;  /* 0x00000000001c9947 */ /* 0x000fea0003800000 */
[----:B------:R-:W-:Y:S02]  /*1100*/  ULDC.64 UR8, c[0x0][0xa20] ;  /* 0x0002880000087ab9 */ /* 0x000fe40000000a00 */
[----:B------:R-:W-:-:S06]  /*1110*/  UIMAD.WIDE UR6, UR6, 0x4, UR8 ;  /* 0x00000004060678a5 */ /* 0x000fcc000f8e0208 */
[----:B------:R-:W-:Y:S02]  /*1120*/  IMAD.U32 R2, RZ, RZ, UR6 ;  /* 0x00000006ff027e24 */ /* 0x000fe4000f8e00ff */
[----:B------:R-:W-:-:S05]  /*1130*/  IMAD.U32 R3, RZ, RZ, UR7 ;  /* 0x00000007ff037e24 */ /* 0x000fca000f8e00ff */
[----:B------:R-:W2:Y:S02]  /*1140*/  LDG.E R2, desc[UR50][R2.64] ;  /* 0x0000003202027981 */ /* 0x000ea4000c1e1900 */
[----:B--2---:R-:W-:Y:S01]  /*1150*/  R2UR UR4, R2 ;  /* 0x00000000020472ca */ /* 0x004fe200000e0000 */
[----:B------:R-:W-:-:S14]  /*1160*/  BRA `(.L_x_1030) ;  /* 0x0000000000347947 */ /* 0x000fdc0003800000 */
.L_x_1029:
        /* <DEDUP_REMOVED lines=13> */
.L_x_1030:
[----:B------:R-:W-:Y:S01]  /*1240*/  ULDC UR6, c[0x0][0x448] ;  /* 0x0001120000067ab9 */ /* 0x000fe20000000800 */
[----:B------:R-:W-:Y:S02]  /*1250*/  UIMAD UR41, UR5, 0xc0, URZ ;  /* 0x000000c0052978a4 */ /* 0x000fe4000f8e023f */
[----:B------:R-:W-:Y:S02]  /*1260*/  UISETP.NE.AND UP0, UPT, UR6, 0x1, UPT ;  /* 0x000000010600788c */ /* 0x000fe4000bf05270 */
[----:B------:R-:W-:Y:S02]  /*1270*/  UIADD3 UR8, UR41, 0xbf, URZ ;  /* 0x000000bf29087890 */ /* 0x000fe4000fffe03f */
[----:B------:R-:W-:-:S03]  /*1280*/  UIADD3 UR42, -UR42, UR4, URZ ;  /* 0x000000042a2a7290 */ /* 0x000fc6000fffe13f */
[----:B------:R-:W-:Y:S01]  /*1290*/  ULDC.64 UR4, c[0x0][0x9e0] ;  /* 0x0002780000047ab9 */ /* 0x000fe20000000a00 */
[----:B------:R-:W-:Y:S02]  /*12a0*/  UIADD3 UR9, UR42, 0x1, -UR38 ;  /* 0x000000012a097890 */ /* 0x000fe4000fffe826 */
[----:B------:R-:W-:Y:S01]  /*12b0*/  UISETP.GE.AND UP1, UPT, UR5, 0x1, UPT ;  /* 0x000000010500788c */ /* 0x000fe2000bf26270 */
[----:B------:R-:W-:Y:S01]  /*12c0*/  @UP0 ULDC UR6, c[0x0][0x44c] ;  /* 0x0001130000060ab9 */ /* 0x000fe20000000800 */
[----:B------:R-:W-:Y:S01]  /*12d0*/  @UP0 ULDC UR10, c[0x0][0x450] ;  /* 0x00011400000a0ab9 */ /* 0x000fe20000000800 */
[----:B------:R-:W-:-:S03]  /*12e0*/  UIMAD.WIDE.U32 UR6, UR8, UR6, URZ ;  /* 0x00000006080672a5 */ /* 0x000fc6000f8e003f */
[----:B------:R-:W-:Y:S01]  /*12f0*/  PLOP3.LUT P1, PT, PT, PT, UP1, 0x80, 0x0 ;  /* 0x000000000000781c */ /* 0x000fe20003f2f018 */
[----:B------:R-:W-:-:S04]  /*1300*/  @UP0 USHF.R.U32.HI UR8, URZ, UR10, UR7 ;  /* 0x0000000a3f080299 */ /* 0x000fc80008011607 */
[----:B------:R-:W-:-:S04]  /*1310*/  UIADD3 UR8, UR9, UR8, URZ ;  /* 0x0000000809087290 */ /* 0x000fc8000fffe03f */
[----:B------:R-:W-:-:S06]  /*1320*/  UIADD3 UR4, UR8, UR4, URZ ;  /* 0x0000000408047290 */ /* 0x000fcc000fffe03f */
[----:B------:R-:W-:Y:S01]  /*1330*/  IMAD.U32 R0, RZ, RZ, UR4 ;  /* 0x00000004ff007e24 */ /* 0x000fe2000f8e00ff */
[----:B------:R-:W-:Y:S06]  /*1340*/  @!P1 BRA `(.L_x_1031) ;  /* 0x0000000000409947 */ /* 0x000fec0003800000 */
        /* <DEDUP_REMOVED lines=10> */
.L_x_1032:
[----:B------:R-:W-:-:S11]  /*13f0*/  UISETP.NE.AND UP1, UPT, UR5, 0x1, UPT ;  /* 0x000000010500788c */ /* 0x000fd6000bf25270 */
[----:B------:R-:W-:Y:S02]  /*1400*/  @UP1 ULDC.64 UR8, c[0x0][0x9e8] ;  /* 0x00027a0000081ab9 */ /* 0x000fe40000000a00 */
[----:B------:R-:W-:-:S04]  /*1410*/  UIMAD.WIDE.U32 UR6, UR4, UR8, URZ ;  /* 0x00000008040672a5 */ /* 0x000fc8000f8e003f */
[----:B------:R-:W-:-:S12]  /*1420*/  @UP1 USHF.R.U32.HI UR4, URZ, UR9, UR7 ;  /* 0x000000093f041299 */ /* 0x000fd80008011607 */
.L_x_1033:
[----:B------:R-:W-:-:S06]  /*1430*/  UIMAD UR4, UR4, UR5, UR5 ;  /* 0x00000005040472a4 */ /* 0x000fcc000f8e0205 */
[----:B------:R-:W-:-:S07]  /*1440*/  VIMNMX R0, R0, UR4, PT ;  /* 0x0000000400007c48 */ /* 0x000fce000bfe0100 */
.L_x_1031:
[----:B------:R-:W-:Y:S01]  /*1450*/  UIADD3 UR4, UR42, 0x7f, URZ ;  /* 0x0000007f2a047890 */ /* 0x000fe2000fffe03f */
        /* <DEDUP_REMOVED lines=10> */
[----:B------:R-:W-:-:S02]  /*1500*/  UIADD3 UR49, UR42, -UR38, URZ ;  /* 0x800000262a317290 */ /* 0x000fc4000fffe03f */
        /* <DEDUP_REMOVED lines=17> */
.L_x_1035:
[----:B------:R-:W-:-:S11]  /*1620*/  UISETP.NE.AND UP0, UPT, UR5, 0x1, UPT ;  /* 0x000000010500788c */ /* 0x000fd6000bf05270 */
[----:B------:R-:W-:Y:S02]  /*1630*/  @UP0 ULDC.64 UR10, c[0x0][0x9e8] ;  /* 0x00027a00000a0ab9 */ /* 0x000fe40000000a00 */
[----:B------:R-:W-:-:S04]  /*1640*/  UIMAD.WIDE.U32 UR6, UR4, UR10, URZ ;  /* 0x0000000a040672a5 */ /* 0x000fc8000f8e003f */
[----:B------:R-:W-:-:S12]  /*1650*/  @UP0 USHF.R.U32.HI UR4, URZ, UR11, UR7 ;  /* 0x0000000b3f040299 */ /* 0x000fd80008011607 */
.L_x_1036:
[----:B------:R-:W-:-:S04]  /*1660*/  UIMAD UR4, UR4, UR5, URZ ;  /* 0x00000005040472a4 */ /* 0x000fc8000f8e023f */
[----:B------:R-:W-:-:S04]  /*1670*/  UISETP.LT.AND UP0, UPT, UR9, UR4, UPT ;  /* 0x000000040900728c */ /* 0x000fc8000bf01270 */
[----:B------:R-:W-:-:S12]  /*1680*/  USEL UR9, UR9, UR4, !UP0 ;  /* 0x0000000409097287 */ /* 0x000fd8000c000000 */
.L_x_1034:
[----:B------:R-:W-:Y:S01]  /*1690*/  USHF.R.S32.HI UR4, URZ, 0x1f, UR9 ;  /* 0x0000001f3f047899 */ /* 0x000fe20008011409 */
[----:B------:R-:W-:Y:S02]  /*16a0*/  PLOP3.LUT P0, PT, PT, PT, PT, 0x80, 0x0 ;  /* 0x000000000000781c */ /* 0x000fe40003f0f070 */
[----:B------:R-:W-:Y:S02]  /*16b0*/  CS2R R20, SRZ ;  /* 0x0000000000147805 */ /* 0x000fe4000001ff00 */
[----:B------:R-:W-:Y:S01]  /*16c0*/  CS2R R118, SRZ ;  /* 0x0000000000767805 */ /* 0x000fe2000001ff00 */
[----:B------:R-:W-:Y:S01]  /*16d0*/  ULEA.HI UR4, UR4, UR9, URZ, 0x7 ;  /* 0x0000000904047291 */ /* 0x000fe2000f8f383f */
[----:B------:R-:W-:Y:S02]  /*16e0*/  CS2R R116, SRZ ;  /* 0x0000000000747805 */ /* 0x000fe4000001ff00 */
[----:B------:R-:W-:Y:S02]  /*16f0*/  CS2R R114, SRZ ;  /* 0x0000000000727805 */ /* 0x000fe4000001ff00 */
[----:B------:R-:W-:Y:S01]  /*1700*/  CS2R R112, SRZ ;  /* 0x0000000000707805 */ /* 0x000fe2000001ff00 */
[----:B------:R-:W-:Y:S01]  /*1710*/  USHF.R.S32.HI UR4, URZ, 0x7, UR4 ;  /* 0x000000073f047899 */ /* 0x000fe20008011404 */
[----:B------:R-:W-:Y:S01]  /*1720*/  CS2R R14, SRZ ;  /* 0x00000000000e7805 */ /* 0x000fe2000001ff00 */
[----:B------:R-:W-:Y:S01]  /*1730*/  IMAD.MOV.U32 R110, RZ, RZ, RZ ;  /* 0x000000ffff6e7224 */ /* 0x000fe200078e00ff */
[----:B------:R-:W-:Y:S01]  /*1740*/  CS2R R24, SRZ ;  /* 0x0000000000187805 */ /* 0x000fe2000001ff00 */
[----:B------:R-:W-:Y:S01]  /*1750*/  UISETP.LT.AND UP0, UPT, URZ, UR4, UPT ;  /* 0x000000043f00728c */ /* 0x000fe2000bf01270 */
[----:B------:R-:W-:Y:S01]  /*1760*/  CS2R R12, SRZ ;  /* 0x00000000000c7805 */ /* 0x000fe2000001ff00 */
[----:B------:R-:W-:Y:S01]  /*1770*/  IMAD.MOV.U32 R106, RZ, RZ, RZ ;  /* 0x000000ffff6a7224 */ /* 0x000fe200078e00ff */
[----:B------:R-:W-:Y:S01]  /*1780*/  CS2R R102, SRZ ;  /* 0x0000000000667805 */ /* 0x000fe2000001ff00 */
[----:B------:R-:W-:Y:S01]  /*1790*/  USEL UR43, URZ, UR4, !UP0 ;  /* 0x000000043f2b7287 */ /* 0x000fe2000c000000 */
[----:B------:R-:W-:Y:S01]  /*17a0*/  IMAD.MOV.U32 R27, RZ, RZ, RZ ;  /* 0x000000ffff1b7224 */ /* 0x000fe200078e00ff */
[----:B------:R-:W-:-:S02]  /*17b0*/  CS2R R100, SRZ ;  /* 0x0000000000647805 */ /* 0x000fc4000001ff00 */
[----:B------:R-:W-:Y:S02]  /*17c0*/  CS2R R98, SRZ ;  /* 0x0000000000627805 */ /* 0x000fe4000001ff00 */
[----:B------:R-:W-:Y:S02]  /*17d0*/  CS2R R96, SRZ ;  /* 0x0000000000607805 */ /* 0x000fe4000001ff00 */
[----:B------:R-:W-:Y:S02]  /*17e0*/  CS2R R94, SRZ ;  /* 0x00000000005e7805 */ /* 0x000fe4000001ff00 */
[----:B------:R-:W-:Y:S02]  /*17f0*/  ISETP.GT.AND P1, PT, R88, UR43, PT ;  /* 0x0000002b58007c0c */ /* 0x000fe4000bf24270 */
[----:B------:R-:W-:Y:S02]  /*1800*/  CS2R R92, SRZ ;  /* 0x00000000005c7805 */ /* 0x000fe4000001ff00 */
[----:B------:R-:W-:Y:S01]  /*1810*/  CS2R R90, SRZ ;  /* 0x00000000005a7805 */ /* 0x000fe2000001ff00 */
[----:B------:R-:W-:-:S08]  /*1820*/  IMAD.MOV.U32 R89, RZ, RZ, RZ ;  /* 0x000000ffff597224 */ /* 0x000fd000078e00ff */
        /* <DEDUP_REMOVED lines=32> */
.L_x_1038:
        /* <DEDUP_REMOVED lines=9> */
.L_x_1236:
[----:B------:R-:W-:Y:S05]  /*1ac0*/  @!P0 BRA `(.L_x_1040) ;  /* 0x0000000000048947 */ /* 0x000fea0003800000 */
[----:B------:R-:W-:Y:S01]  /*1ad0*/  BPT.TRAP 0x1 ;  /* 0x000000040000795c */ /* 0x000fe20000300000 */
.L_x_1040:
[----:B------:R-:W-:Y:S02]  /*1ae0*/  IMAD.U32 R5, RZ, RZ, UR37 ;  /* 0x00000025ff057e24 */ /* 0x000fe4000f8e00ff */
[----:B0-----:R-:W-:-:S03]  /*1af0*/  IMAD.U32 R0, RZ, RZ, UR46 ;  /* 0x0000002eff007e24 */ /* 0x001fc6000f8e00ff */
[----:B------:R-:W-:Y:S02]  /*1b00*/  LEA R5, R5, UR45, 0x3 ;  /* 0x0000002d05057c11 */ /* 0x000fe4000f8e18ff */
[----:B------:R-:W-:-:S04]  /*1b10*/  SHF.L.U32 R0, R0, 0x1f, RZ ;  /* 0x0000001f00007819 */ /* 0x000fc800000006ff */
[----:B------:R0:W1:Y:S01]  /*1b20*/  SYNCS.PHASECHK.TRANS64.TRYWAIT P2, [R5+URZ+0x16830], R0 ;  /* 0x01683000050075a7 */ /* 0x000062000804017f */
[----:B------:R-:W-:Y:S05]  /*1b30*/  @!P0 BRA `(.L_x_1041) ;  /* 0x0000000000048947 */ /* 0x000fea0003800000 */
[----:B------:R-:W-:Y:S01]  /*1b40*/  BPT.TRAP 0x1 ;  /* 0x000000040000795c */ /* 0x000fe20000300000 */
.L_x_1041:
[----:B------:R-:W2:Y:S02]  /*1b50*/  S2R R2, SR_TID.X ;  /* 0x0000000000027919 */ /* 0x000ea40000002100 */
[----:B--2---:R-:W-:Y:S01]  /*1b60*/  LOP3.LUT P1, RZ, R2, 0x7f, RZ, 0xc0, !PT ;  /* 0x0000007f02ff7812 */ /* 0x004fe2000782c0ff */
[----:B-1----:R-:W-:-:S12]  /*1b70*/  @P2 BRA `(.L_x_1042) ;  /* 0x0000000000082947 */ /* 0x002fd80003800000 */
[----:B------:R-:W1:Y:S02]  /*1b80*/  SYNCS.PHASECHK.TRANS64.TRYWAIT P2, [R5+URZ+0x16830], R0 ;  /* 0x01683000050075a7 */ /* 0x000e64000804017f */
[----:B-1----:R-:W-:Y:S05]  /*1b90*/  @!P2 BRA `(.L_x_1043) ;  /* 0x0000012400a0a947 */ /* 0x002fea0003800000 */
.L_x_1042:
[----:B------:R-:W-:Y:S05]  /*1ba0*/  WARPSYNC.ALL ;  /* 0x0000000000007948 */ /* 0x000fea0003800000 */
[----:B------:R-:W-:Y:S01]  /*1bb0*/  UIADD3 UR4, UR45, 0xe400, URZ ;  /* 0x0000e4002d047890 */ /* 0x000fe2000fffe03f */
[----:B------:R-:W-:Y:S01]  /*1bc0*/  WARPGROUP.ARRIVE ;  /* 0x00000000000079c5 */ /* 0x000fe20000000000 */
[----:B------:R-:W-:Y:S01]  /*1bd0*/  ULOP3.LUT UR16, UR52, 0x10000, URZ, 0xfc, !UPT ;  /* 0x0001000034107892 */ /* 0x000fe2000f8efc3f */
[----:B01----:R-:W-:Y:S01]  /*1be0*/  VIADD R0, R17, UR41 ;  /* 0x0000002911007c36 */ /* 0x003fe20008000000 */
[----:B------:R-:W-:Y:S01]  /*1bf0*/  USHF.R.U32.HI UR4, URZ, 0x4, UR4 ;  /* 0x000000043f047899 */ /* 0x000fe20008011604 */
[----:B------:R-:W-:Y:S01]  /*1c00*/  IMAD.MOV.U32 R3, RZ, RZ, -0x80 ;  /* 0xffffff80ff037424 */ /* 0x000fe200078e00ff */
[----:B------:R-:W-:Y:S01]  /*1c10*/  UMOV UR17, 0x40000040 ;  /* 0x4000004000117882 */ /* 0x000fe20000000000 */
[----:B------:R-:W-:Y:S01]  /*1c20*/  UMOV UR19, 0x40000040 ;  /* 0x4000004000137882 */ /* 0x000fe20000000000 */
[----:B------:R-:W-:Y:S01]  /*1c30*/  ULOP3.LUT UR4, UR4, 0x3fff, URZ, 0xc0, !UPT ;  /* 0x00003fff04047892 */ /* 0x000fe2000f8ec03f */
[----:B------:R-:W-:Y:S01]  /*1c40*/  IMAD.MOV.U32 R6, RZ, RZ, R0 ;  /* 0x000000ffff067224 */ /* 0x000fe200078e0000 */
[----:B------:R-:W-:Y:S01]  /*1c50*/  UMOV UR5, 0x40000040 ;  /* 0x4000004000057882 */ /* 0x000fe20000000000 */
[----:B------:R-:W-:Y:S01]  /*1c60*/  UMOV UR7, 0x40000040 ;  /* 0x4000004000077882 */ /* 0x000fe20000000000 */
[----:B------:R-:W-:Y:S01]  /*1c70*/  ULOP3.LUT UR20, UR4, 0x10000, URZ, 0xfc, !UPT ;  /* 0x0001000004147892 */ /* 0x000fe2000f8efc3f */
[----:B------:R-:W-:Y:S01]  /*1c80*/  IMAD R4, R88, R3, 0x80 ;  /* 0x0000008058047424 */ /* 0x000fe200078e0203 */
[----:B------:R-:W-:Y:S01]  /*1c90*/  UIADD3 UR4, UR16, 0x2, URZ ;  /* 0x0000000210047890 */ /* 0x000fe2000fffe03f */
[----:B------:R-:W-:Y:S01]  /*1ca0*/  IMAD.U32 R7, RZ, RZ, UR38 ;  /* 0x00000026ff077e24 */ /* 0x000fe2000f8e00ff */
[----:B------:R-:W-:Y:S01]  /*1cb0*/  ULEA UR18, UR37, UR20, 0xa ;  /* 0x0000001425127291 */ /* 0x000fe2000f8e503f */
[----:B------:R-:W-:Y:S01]  /*1cc0*/  VIADD R3, R4, 0x1 ;  /* 0x0000000104037836 */ /* 0x000fe20000000000 */
[----:B------:R-:W-:Y:S01]  /*1cd0*/  UIADD3 UR8, UR16, 0x4, URZ ;  /* 0x0000000410087890 */ /* 0x000fe2000fffe03f */
[----:B------:R-:W-:Y:S01]  /*1ce0*/  LEA R8, R88, 0xffffff80, 0x7 ;  /* 0xffffff8058087811 */ /* 0x000fe200078e38ff */
[----:B------:R-:W-:-:S02]  /*1cf0*/  UIADD3 UR6, UR18, 0x2, URZ ;  /* 0x0000000212067890 */ /* 0x000fc4000fffe03f */
[----:B------:R-:W-:Y:S01]  /*1d00*/  UIADD3 UR10, UR18, 0x4, URZ ;  /* 0x00000004120a7890 */ /* 0x000fe2000fffe03f */
[----:B------:R-:W-:Y:S02]  /*1d10*/  UMOV UR9, 0x40000040 ;  /* 0x4000004000097882 */ /* 0x000fe40000000000 */
[----:B------:R-:W-:Y:S01]  /*1d20*/  HGMMA.64x128x16.F32.BF16 R24, gdesc[UR16], RZ, !UPT, gsb0 ;  /* 0x01e00000101879f0 */ /* 0x000fe2000c0018ff */
[----:B------:R-:W-:Y:S01]  /*1d30*/  UMOV UR11, 0x40000040 ;  /* 0x40000040000b7882 */ /* 0x000fe20000000000 */
[----:B------:R-:W-:Y:S02]  /*1d40*/  UIADD3 UR12, UR16, 0x6, URZ ;  /* 0x00000006100c7890 */ /* 0x000fe4000fffe03f */
        /* <DEDUP_REMOVED lines=16> */
[----:B------:R-:W-:Y:S02]  /*1e50*/  ULDC.64 UR6, c[0x0][0x9e0] ;  /* 0x0002780000067ab9 */ /* 0x000fe40000000a00 */
[----:B------:R-:W-:Y:S01]  /*1e60*/  UISETP.GE.AND UP1, UPT, UR7, 0x1, UPT ;  /* 0x000000010700788c */ /* 0x000fe2000bf26270 */
[----:B------:R-:W-:Y:S01]  /*1e70*/  @!P1 PRMT R0, RZ, 0x654, R0 ;  /* 0x00000654ff009816 */ /* 0x000fe20000000000 */
[----:B------:R-:W0:Y:S04]  /*1e80*/  SHFL.IDX PT, R5, R6, RZ, 0x1c1f ;  /* 0x001c1fff06057589 */ /* 0x000e2800000e0000 */
        /* <DEDUP_REMOVED lines=10> */
[----:B-1----:R-:W-:Y:S02]  /*1f30*/  IMAD R0, R16, -0x2, R3 ;  /* 0xfffffffe10007824 */ /* 0x002fe400078e0203 */
[----:B------:R-:W-:-:S03]  /*1f40*/  VIADD R3, R4, UR42 ;  /* 0x0000002a04037c36 */ /* 0x000fc60008000000 */
[----:B------:R-:W-:Y:S01]  /*1f50*/  IADD3 R0, -R7, UR42, R0 ;  /* 0x0000002a07007c10 */ /* 0x000fe2000fffe100 */
[----:B------:R-:W-:-:S04]  /*1f60*/  IMAD R10, R16, -0x2, R3 ;  /* 0xfffffffe100a7824 */ /* 0x000fc800078e0203 */
[C---:B------:R-:W-:Y:S02]  /*1f70*/  VIADD R91, R0.reuse, UR6 ;  /* 0x00000006005b7c36 */ /* 0x040fe40008000000 */
[----:B------:R-:W-:-:S03]  /*1f80*/  VIADD R12, R0, UR10 ;  /* 0x0000000a000c7c36 */ /* 0x000fc60008000000 */
[----:B0-----:R-:W-:Y:S01]  /*1f90*/  VIADDMNMX R0, R5, R91, R10, PT ;  /* 0x0000005b05007246 */ /* 0x001fe2000380010a */
[----:B------:R-:W-:Y:S01]  /*1fa0*/  IMAD.IADD R2, R12, 0x1, R5 ;  /* 0x000000010c027824 */ /* 0x000fe200078e0205 */
[----:B------:R-:W-:Y:S06]  /*1fb0*/  @P2 BRA `(.L_x_1044) ;  /* 0x00000000005c2947 */ /* 0x000fec0003800000 */
[----:B------:R-:W-:Y:S01]  /*1fc0*/  IMAD.U32 R14, RZ, RZ, UR38 ;  /* 0x00000026ff0e7e24 */ /* 0x000fe2000f8e00ff */
[----:B------:R-:W-:Y:S04]  /*1fd0*/  BSSY B0, `(.L_x_1045) ;  /* 0x0000011000007945 */ /* 0x000fe80003800000 */
[----:B------:R-:W-:-:S04]  /*1fe0*/  IADD3 R3, -R14, UR42, R5 ;  /* 0x0000002a0e037c10 */ /* 0x000fc8000fffe105 */
        /* <DEDUP_REMOVED lines=10> */
.L_x_1046:
[----:B------:R-:W-:-:S06]  /*2090*/  UISETP.NE.AND UP2, UPT, UR7, 0x1, UPT ;  /* 0x000000010700788c */ /* 0x000fcc000bf45270 */
[----:B------:R-:W-:-:S05]  /*20a0*/  PLOP3.LUT P2, PT, PT, PT, UP2, 0x80, 0x0 ;  /* 0x000000000000781c */ /* 0x000fca0003f4f028 */
[----:B------:R-:W-:-:S08]  /*20b0*/  @UP2 ULDC.64 UR10, c[0x0][0x9e8] ;  /* 0x00027a00000a2ab9 */ /* 0x000fd00000000a00 */
[----:B------:R-:W-:-:S05]  /*20c0*/  @P2 IMAD.HI.U32 R5, R3, UR10, RZ ;  /* 0x0000000a03052c27 */ /* 0x000fca000f8e00ff */
[----:B------:R-:W-:-:S07]  /*20d0*/  @P2 SHF.R.U32.HI R3, RZ, UR11, R5 ;  /* 0x0000000bff032c19 */ /* 0x000fce0008011605 */
.L_x_1047:
[----:B------:R-:W-:Y:S05]  /*20e0*/  BSYNC B0 ;  /* 0x0000000000007941 */ /* 0x000fea0003800000 */
.L_x_1045:
[----:B------:R-:W-:-:S04]  /*20f0*/  IMAD R3, R3, UR7, -R8 ;  /* 0x0000000703037c24 */ /* 0x000fc8000f8e0a08 */
[----:B------:R-:W-:-:S05]  /*2100*/  IMAD R3, R16, -0x2, R3 ;  /* 0xfffffffe10037824 */ /* 0x000fca00078e0203 */
[----:B------:R-:W-:Y:S02]  /*2110*/  VIMNMX R2, R2, R3, !PT ;  /* 0x0000000302027248 */ /* 0x000fe40007fe0100 */
[----:B------:R-:W-:-:S07]  /*2120*/  VIADDMNMX R0, R3, UR7, R0, PT ;  /* 0x0000000703007c46 */ /* 0x000fce000b800100 */
.L_x_1044:
[----:B------:R-:W2:Y:S01]  /*2130*/  LDL.LU R14, [R1] ;  /* 0x00000000010e7983 */ /* 0x000ea20000300800 */
[C---:B------:R-:W-:Y:S02]  /*2140*/  ISETP.GE.AND P4, PT, R4.reuse, 0x9, PT ;  /* 0x000000090400780c */ /* 0x040fe40003f86270 */
[C---:B------:R-:W-:Y:S01]  /*2150*/  ISETP.GE.AND P2, PT, R4.reuse, 0x2, PT ;  /* 0x000000020400780c */ /* 0x040fe20003f46270 */
[----:B------:R-:W0:Y:S01]  /*2160*/  SHFL.IDX PT, R3, R6, 0x1, 0x1c1f ;  /* 0x003c1f0006037f89 */ /* 0x000e2200000e0000 */
[----:B------:R-:W-:Y:S02]  /*2170*/  ISETP.GE.AND P5, PT, R4, 0xa, PT ;  /* 0x0000000a0400780c */ /* 0x000fe40003fa6270 */
[----:B------:R-:W-:-:S04]  /*2180*/  ISETP.GT.AND P3, PT, R2, 0x1, !P2 ;  /* 0x000000010200780c */ /* 0x000fc80005764270 */
[----:B------:R-:W-:-:S04]  /*2190*/  ISETP.LT.OR P3, PT, R0, 0x2, P3 ;  /* 0x000000020000780c */ /* 0x000fc80001f61670 */
[----:B------:R-:W-:Y:S02]  /*21a0*/  FSEL R129, R25, -INF , !P3 ;  /* 0xff80000019817808 */ /* 0x000fe40005800000 */
[----:B------:R-:W-:-:S04]  /*21b0*/  ISETP.GT.AND P3, PT, R2, 0x9, !P5 ;  /* 0x000000090200780c */ /* 0x000fc80006f64270 */
[----:B------:R-:W-:-:S04]  /*21c0*/  ISETP.LT.OR P3, PT, R0, 0xa, P3 ;  /* 0x0000000a0000780c */ /* 0x000fc80001f61670 */
[----:B------:R-:W-:Y:S02]  /*21d0*/  FSEL R125, R29, -INF , !P3 ;  /* 0xff8000001d7d7808 */ /* 0x000fe40005800000 */
[----:B--2---:R-:W-:-:S04]  /*21e0*/  LOP3.LUT R14, R14, 0xfffffffd, RZ, 0xc0, !PT ;  /* 0xfffffffd0e0e7812 */ /* 0x004fc800078ec0ff */
[----:B------:R-:W-:Y:S02]  /*21f0*/  @P4 LOP3.LUT R14, R14, 0x2, RZ, 0xfc, !PT ;  /* 0x000000020e0e4812 */ /* 0x000fe400078efcff */
[----:B------:R-:W-:Y:S02]  /*2200*/  ISETP.GT.AND P4, PT, R2, 0x8, !P4 ;  /* 0x000000080200780c */ /* 0x000fe40006784270 */
[----:B------:R-:W-:Y:S02]  /*2210*/  LOP3.LUT R14, R14, 0xfffffffb, RZ, 0xc0, !PT ;  /* 0xfffffffb0e0e7812 */ /* 0x000fe400078ec0ff */
[----:B------:R-:W-:Y:S02]  /*2220*/  ISETP.LT.OR P4, PT, R0, 0x9, P4 ;  /* 0x000000090000780c */ /* 0x000fe40002781670 */
[----:B------:R-:W-:Y:S02]  /*2230*/  @P5 LOP3.LUT R14, R14, 0x4, RZ, 0xfc, !PT ;  /* 0x000000040e0e5812 */ /* 0x000fe400078efcff */
[----:B------:R-:W-:-:S02]  /*2240*/  ISETP.GE.AND P5, PT, R4, 0x11, PT ;  /* 0x000000110400780c */ /* 0x000fc40003fa6270 */
[----:B------:R-:W-:Y:S02]  /*2250*/  FSEL R127, R28, -INF , !P4 ;  /* 0xff8000001c7f7808 */ /* 0x000fe40006000000 */
        /* <DEDUP_REMOVED lines=9> */
[----:B------:R-:W-:Y:S02]  /*22f0*/  ISETP.GE.AND P4, PT, R4, 0x19, PT ;  /* 0x000000190400780c */ /* 0x000fe40003f86270 */
[----:B------:R-:W-:Y:S02]  /*2300*/  ISETP.LT.OR P3, PT, R0, 0x12, P3 ;  /* 0x000000120000780c */ /* 0x000fe40001f61670 */
[----:B------:R-:W-:Y:S02]  /*2310*/  LOP3.LUT R14, R14, 0xfeffffff, RZ, 0xc0, !PT ;  /* 0xfeffffff0e0e7812 */ /* 0x000fe400078ec0ff */
        /* <DEDUP_REMOVED lines=150> */
[----:B------:R-:W-:Y:S01]  /*2c80*/  ISETP.GE.AND P6, PT, R4, 0x7a, PT ;  /* 0x0000007a0400780c */ /* 0x000fe20003fc6270 */
[----:B0-----:R-:W-:-:S12]  /*2c90*/  IMAD.IADD R4, R12, 0x1, R3 ;  /* 0x000000010c047824 */ /* 0x001fd800078e0203 */
[----:B------:R-:W-:Y:S02]  /*2ca0*/  @P6 LOP3.LUT R14, R14, 0x8000000, RZ, 0xfc, !PT ;  /* 0x080000000e0e6812 */ /* 0x000fe400078efcff */
[----:B------:R-:W-:Y:S02]  /*2cb0*/  ISETP.GT.AND P6, PT, R2, 0x79, !P6 ;  /* 0x000000790200780c */ /* 0x000fe400077c4270 */
[----:B------:R-:W-:Y:S01]  /*2cc0*/  VIADDMNMX R2, R3, R91, R10, PT ;  /* 0x0000005b03027246 */ /* 0x000fe2000380010a */
[----:B------:R0:W-:Y:S01]  /*2cd0*/  STL [R1], R14 ;  /* 0x0000000e01007387 */ /* 0x0001e20000100800 */
[----:B------:R-:W-:-:S04]  /*2ce0*/  ISETP.LT.OR P6, PT, R0, 0x7a, P6 ;  /* 0x0000007a0000780c */ /* 0x000fc800037c1670 */
[----:B------:R-:W-:Y:S02]  /*2cf0*/  FSEL R85, R85, -INF , !P6 ;  /* 0xff80000055557808 */ /* 0x000fe40007000000 */
[----:B------:R-:W-:-:S13]  /*2d00*/  PLOP3.LUT P6, PT, PT, PT, UP1, 0x40, 0x0 ;  /* 0x000000000000781c */ /* 0x000fda0003fce818 */
[----:B0-----:R-:W-:Y:S05]  /*2d10*/  @P6 BRA `(.L_x_1048) ;  /* 0x0000000000646947 */ /* 0x001fea0003800000 */
        /* <DEDUP_REMOVED lines=14> */
.L_x_1050:
[----:B------:R-:W-:-:S06]  /*2e00*/  UISETP.NE.AND UP2, UPT, UR7, 0x1, UPT ;  /* 0x000000010700788c */ /* 0x000fcc000bf45270 */
[----:B------:R-:W-:-:S05]  /*2e10*/  PLOP3.LUT P6, PT, PT, PT, UP2, 0x80, 0x0 ;  /* 0x000000000000781c */ /* 0x000fca0003fcf028 */
[----:B------:R-:W-:-:S08]  /*2e20*/  @UP2 ULDC.64 UR10, c[0x0][0x9e8] ;  /* 0x00027a00000a2ab9 */ /* 0x000fd00000000a00 */
[----:B------:R-:W-:Y:S01]  /*2e30*/  @P6 IMAD.HI.U32 R3, R0, UR10, RZ ;  /* 0x0000000a00036c27 */ /* 0x000fe2000f8e00ff */
[----:B------:R-:W-:-:S13]  /*2e40*/  PLOP3.LUT P6, PT, PT, PT, UP2, 0x80, 0x0 ;  /* 0x000000000000781c */ /* 0x000fda0003fcf028 */
[----:B------:R-:W-:-:S07]  /*2e50*/  @P6 SHF.R.U32.HI R0, RZ, UR11, R3 ;  /* 0x0000000bff006c19 */ /* 0x000fce0008011603 */
.L_x_1051:
[----:B------:R-:W-:Y:S05]  /*2e60*/  BSYNC B0 ;  /* 0x0000000000007941 */ /* 0x000fea0003800000 */
.L_x_1049:
[----:B------:R-:W-:-:S04]  /*2e70*/  IMAD R3, R0, UR7, -R8 ;  /* 0x0000000700037c24 */ /* 0x000fc8000f8e0a08 */
[----:B------:R-:W-:-:S05]  /*2e80*/  IMAD R3, R16, -0x2, R3 ;  /* 0xfffffffe10037824 */ /* 0x000fca00078e0203 */
[----:B------:R-:W-:Y:S02]  /*2e90*/  VIMNMX R4, R4, R3, !PT ;  /* 0x0000000304047248 */ /* 0x000fe40007fe0100 */
[----:B------:R-:W-:-:S07]  /*2ea0*/  VIADDMNMX R2, R3, UR7, R2, PT ;  /* 0x0000000703027c46 */ /* 0x000fce000b800102 */
.L_x_1048:
[----:B------:R-:W-:Y:S01]  /*2eb0*/  ISETP.GT.AND P2, PT, R4, 0x1, !P2 ;  /* 0x000000010400780c */ /* 0x000fe20005744270 */
[----:B------:R-:W-:Y:S01]  /*2ec0*/  ULDC UR10, c[0x0][0x988] ;  /* 0x00026200000a7ab9 */ /* 0x000fe20000000800 */
[----:B------:R-:W-:Y:S01]  /*2ed0*/  LOP3.LUT P6, RZ, R14, 0x8, RZ, 0xc0, !PT ;  /* 0x000000080eff7812 */ /* 0x000fe200078cc0ff */
[----:B------:R-:W-:Y:S01]  /*2ee0*/  @UP0 ULDC UR15, c[0x0][0x450] ;  /* 0x00011400000f0ab9 */ /* 0x000fe20000000800 */
[----:B------:R-:W-:Y:S01]  /*2ef0*/  ISETP.LT.OR P2, PT, R2, 0x2, P2 ;  /* 0x000000020200780c */ /* 0x000fe20001741670 */
[----:B------:R-:W-:Y:S01]  /*2f00*/  UMOV UR14, UR41 ;  /* 0x00000029000e7c82 */ /* 0x000fe20008000000 */
        /* <DEDUP_REMOVED lines=16> */
[----:B------:R-:W-:Y:S02]  /*3010*/  ISETP.GT.AND P2, PT, R4, 0x10, !P6 ;  /* 0x000000100400780c */ /* 0x000fe40007744270 */
[----:B------:R-:W-:Y:S02]  /*3020*/  FMNMX.FTZ R0, R109, R0, !PT ;  /* 0x000000006d007209 */ /* 0x000fe40007810000 */
[----:B------:R-:W-:Y:S02]  /*3030*/  ISETP.LT.OR P2, PT, R2, 0x11, P2 ;  /* 0x000000110200780c */ /* 0x000fe40001741670 */
[----:B------:R-:W-:Y:S02]  /*3040*/  LOP3.LUT P6, RZ, R14, 0x8000, RZ, 0xc0, !PT ;  /* 0x000080000eff7812 */ /* 0x000fe400078cc0ff */
        /* <DEDUP_REMOVED lines=53> */
[----:B------:R-:W-:Y:S01]  /*33a0*/  FMNMX.FTZ R8, R85, R0, !PT ;  /* 0x0000000055087209 */ /* 0x000fe20007810000 */
[----:B------:R-:W-:Y:S01]  /*33b0*/  IMAD.U32 R0, RZ, RZ, UR10 ;  /* 0x0000000aff007e24 */ /* 0x000fe2000f8e00ff */
[----:B------:R-:W-:Y:S01]  /*33c0*/  ISETP.LT.OR P2, PT, R2, 0x31, P2 ;  /* 0x000000310200780c */ /* 0x000fe20001741670 */
[----:B------:R-:W-:Y:S01]  /*33d0*/  @UP0 ULDC UR10, c[0x0][0x44c] ;  /* 0x00011300000a0ab9 */ /* 0x000fe20000000800 */
[----:B------:R-:W-:Y:S01]  /*33e0*/  ISETP.GT.AND P3, PT, R4, 0x70, !P3 ;  /* 0x000000700400780c */ /* 0x000fe20005f64270 */
[----:B------:R-:W0:Y:S01]  /*33f0*/  SHFL.BFLY PT, R3, R8, 0x2, 0x1f ;  /* 0x0c401f0008037f89 */ /* 0x000e2200000e0000 */
[----:B------:R-:W-:Y:S01]  /*3400*/  FSEL R39, R50, -INF , !P2 ;  /* 0xff80000032277808 */ /* 0x000fe20005000000 */
[----:B------:R-:W-:Y:S01]  /*3410*/  UIMAD.WIDE.U32 UR10, UR41, UR10, URZ ;  /* 0x0000000a290a72a5 */ /* 0x000fe2000f8e003f */
[----:B------:R-:W-:-:S02]  /*3420*/  LOP3.LUT P2, RZ, R14, 0x20000, RZ, 0xc0, !PT ;  /* 0x000200000eff7812 */ /* 0x000fc4000784c0ff */
[C---:B------:R-:W-:Y:S01]  /*3430*/  ISETP.GT.AND P4, PT, R4.reuse, 0x71, !P4 ;  /* 0x000000710400780c */ /* 0x040fe20006784270 */
[----:B------:R-:W-:Y:S01]  /*3440*/  @UP0 USHF.R.U32.HI UR14, URZ, UR15, UR11 ;  /* 0x0000000f3f0e0299 */ /* 0x000fe2000801160b */
[----:B------:R-:W-:Y:S02]  /*3450*/  ISETP.GT.AND P2, PT, R4, 0x31, !P2 ;  /* 0x000000310400780c */ /* 0x000fe40005744270 */
[C---:B------:R-:W-:Y:S01]  /*3460*/  ISETP.LT.OR P3, PT, R2.reuse, 0x71, P3 ;  /* 0x000000710200780c */ /* 0x040fe20001f61670 */
[----:B------:R-:W-:Y:S01]  /*3470*/  UIADD3 UR49, UR49, UR14, URZ ;  /* 0x0000000e31317290 */ /* 0x000fe2000fffe03f */
[----:B------:R-:W-:Y:S02]  /*3480*/  ISETP.LT.OR P2, PT, R2, 0x32, P2 ;  /* 0x000000320200780c */ /* 0x000fe40001741670 */
[----:B------:R-:W-:Y:S01]  /*3490*/  ISETP.GT.AND P5, PT, R4, 0x78, !P5 ;  /* 0x000000780400780c */ /* 0x000fe20006fa4270 */
[----:B------:R-:W-:Y:S01]  /*34a0*/  UIADD3 UR6, UR49, UR6, URZ ;  /* 0x0000000631067290 */ /* 0x000fe2000fffe03f */
[----:B------:R-:W-:-:S02]  /*34b0*/  FSEL R51, R51, -INF , !P2 ;  /* 0xff80000033337808 */ /* 0x000fc40005000000 */
[----:B------:R-:W-:Y:S02]  /*34c0*/  LOP3.LUT P2, RZ, R14, 0x10000, RZ, 0xc0, !PT ;  /* 0x000100000eff7812 */ /* 0x000fe4000784c0ff */
[----:B------:R-:W-:Y:S02]  /*34d0*/  ISETP.LT.OR P4, PT, R2, 0x72, P4 ;  /* 0x000000720200780c */ /* 0x000fe40002781670 */
[----:B------:R-:W-:Y:S02]  /*34e0*/  ISETP.GT.AND P2, PT, R4, 0x38, !P2 ;  /* 0x000000380400780c */ /* 0x000fe40005744270 */
[C---:B------:R-:W-:Y:S02]  /*34f0*/  ISETP.LT.OR P5, PT, R2.reuse, 0x79, P5 ;  /* 0x000000790200780c */ /* 0x040fe40002fa1670 */
[----:B------:R-:W-:Y:S02]  /*3500*/  ISETP.LT.OR P2, PT, R2, 0x39, P2 ;  /* 0x000000390200780c */ /* 0x000fe40001741670 */
[----:B0-----:R-:W-:-:S02]  /*3510*/  FMNMX.FTZ R10, R8, R3, !PT ;  /* 0x00000003080a7209 */ /* 0x001fc40007810000 */
[----:B------:R-:W-:Y:S02]  /*3520*/  FSEL R47, R54, -INF , !P2 ;  /* 0xff800000362f7808 */ /* 0x000fe40005000000 */
[----:B------:R-:W-:Y:S01]  /*3530*/  ISETP.GT.AND P2, PT, R4, 0x39, !P6 ;  /* 0x000000390400780c */ /* 0x000fe20007744270 */
[----:B------:R-:W0:Y:S01]  /*3540*/  SHFL.BFLY PT, R3, R10, 0x1, 0x1f ;  /* 0x0c201f000a037f89 */ /* 0x000e2200000e0000 */
[----:B------:R-:W-:Y:S02]  /*3550*/  LOP3.LUT P6, RZ, R14, 0x10, RZ, 0xc0, !PT ;  /* 0x000000100eff7812 */ /* 0x000fe400078cc0ff */
[----:B------:R-:W-:Y:S02]  /*3560*/  ISETP.LT.OR P2, PT, R2, 0x3a, P2 ;  /* 0x0000003a0200780c */ /* 0x000fe40001741670 */
[----:B------:R-:W-:Y:S02]  /*3570*/  FSEL R83, R83, -INF , !P4 ;  /* 0xff80000053537808 */ /* 0x000fe40006000000 */
[----:B------:R-:W-:-:S02]  /*3580*/  FSEL R55, R55, -INF , !P2 ;  /* 0xff80000037377808 */ /* 0x000fc40005000000 */
[----:B------:R-:W-:-:S04]  /*3590*/  LOP3.LUT P2, RZ, R14, 0x4000, RZ, 0xc0, !PT ;  /* 0x000040000eff7812 */ /* 0x000fc8000784c0ff */
[----:B------:R-:W-:-:S04]  /*35a0*/  ISETP.GT.AND P2, PT, R4, 0x40, !P2 ;  /* 0x000000400400780c */ /* 0x000fc80005744270 */
[----:B------:R-:W-:-:S04]  /*35b0*/  ISETP.LT.OR P2, PT, R2, 0x41, P2 ;  /* 0x000000410200780c */ /* 0x000fc80001741670 */
[----:B------:R-:W-:Y:S02]  /*35c0*/  FSEL R43, R58, -INF , !P2 ;  /* 0xff8000003a2b7808 */ /* 0x000fe40005000000 */
[----:B------:R-:W-:Y:S02]  /*35d0*/  LOP3.LUT P2, RZ, R14, 0x2000, RZ, 0xc0, !PT ;  /* 0x000020000eff7812 */ /* 0x000fe4000784c0ff */
[----:B0-----:R-:W-:Y:S02]  /*35e0*/  FMNMX.FTZ R3, R10, R3, !PT ;  /* 0x000000030a037209 */ /* 0x001fe40007810000 */
[----:B------:R-:W-:-:S03]  /*35f0*/  ISETP.GT.AND P2, PT, R4, 0x41, !P2 ;  /* 0x000000410400780c */ /* 0x000fc60005744270 */
[----:B------:R-:W-:Y:S01]  /*3600*/  FMUL.FTZ R6, R3, R0 ;  /* 0x0000000003067220 */ /* 0x000fe20000410000 */
        /* <DEDUP_REMOVED lines=42> */
[-CC-:B------:R-:W-:Y:S01]  /*38b0*/  FFMA.FTZ R136, R105, R0.reuse, -R6.reuse ;  /* 0x0000000069887223 */ /* 0x180fe20000010806 */
[----:B------:R-:W-:Y:S01]  /*38c0*/  ISETP.LT.OR P2, PT, R2, 0x1, P2 ;  /* 0x000000010200780c */ /* 0x000fe20001741670 */
[-CC-:B------:R-:W-:Y:S01]  /*38d0*/  FFMA.FTZ R132, R25, R0.reuse, -R6.reuse ;  /* 0x0000000019847223 */ /* 0x180fe20000010806 */
[----:B------:R-:W-:Y:S01]  /*38e0*/  FSEL R105, R82, -INF , !P3 ;  /* 0xff80000052697808 */ /* 0x000fe20005800000 */
[-CC-:B------:R-:W-:Y:S01]  /*38f0*/  FFMA.FTZ R25, R57, R0.reuse, -R6.reuse ;  /* 0x0000000039197223 */ /* 0x180fe20000010806 */
[----:B------:R-:W-:Y:S01]  /*3900*/  FSEL R26, R26, -INF , !P2 ;  /* 0xff8000001a1a7808 */ /* 0x000fe20005000000 */
[-CC-:B------:R-:W-:Y:S01]  /*3910*/  FFMA.FTZ R134, R21, R0.reuse, -R6.reuse ;  /* 0x0000000015867223 */ /* 0x180fe20000010806 */
[----:B------:R-:W-:Y:S01]  /*3920*/  LOP3.LUT P2, RZ, R14, 0x4000000, RZ, 0xc0, !PT ;  /* 0x040000000eff7812 */ /* 0x000fe2000784c0ff */
[-CC-:B------:R-:W-:Y:S01]  /*3930*/  FFMA.FTZ R21, R61, R0.reuse, -R6.reuse ;  /* 0x000000003d157223 */ /* 0x180fe20000010806 */
[----:B------:R-:W-:Y:S01]  /*3940*/  FMNMX.FTZ R8, R26, R101, !PT ;  /* 0x000000651a087209 */ /* 0x000fe20007810000 */
[-CC-:B------:R-:W-:Y:S01]  /*3950*/  FFMA.FTZ R148, R131, R0.reuse, -R6.reuse ;  /* 0x0000000083947223 */ /* 0x180fe20000010806 */
[----:B------:R-:W-:Y:S01]  /*3960*/  ISETP.GT.AND P2, PT, R4, 0x69, !P2 ;  /* 0x000000690400780c */ /* 0x000fe20005744270 */
[--C-:B------:R-:W-:Y:S01]  /*3970*/  FFMA.FTZ R129, R129, R0, -R6.reuse ;  /* 0x0000000081817223 */ /* 0x100fe20000010806 */
[----:B------:R-:W-:Y:S01]  /*3980*/  FMNMX.FTZ R8, R53, R8, !PT ;  /* 0x0000000835087209 */ /* 0x000fe20007810000 */
[--C-:B------:R-:W-:Y:S01]  /*3990*/  FFMA.FTZ R150, R127, R0, -R6.reuse ;  /* 0x000000007f967223 */ /* 0x100fe20000010806 */
[----:B------:R-:W-:Y:S01]  /*39a0*/  ISETP.LT.OR P2, PT, R2, 0x6a, P2 ;  /* 0x0000006a0200780c */ /* 0x000fe20001741670 */
[----:B------:R-:W-:Y:S01]  /*39b0*/  MUFU.EX2 R148, R148 ;  /* 0x0000009400947308 */ /* 0x000fe20000000800 */
[----:B------:R-:W-:Y:S01]  /*39c0*/  FMNMX.FTZ R8, R99, R8, !PT ;  /* 0x0000000863087209 */ /* 0x000fe20007810000 */
[-CC-:B------:R-:W-:Y:S01]  /*39d0*/  FFMA.FTZ R125, R125, R0.reuse, -R6.reuse ;  /* 0x000000007d7d7223 */ /* 0x180fe20000010806 */
[----:B------:R-:W-:Y:S01]  /*39e0*/  FSEL R79, R79, -INF , !P2 ;  /* 0xff8000004f4f7808 */ /* 0x000fe20005000000 */
[--C-:B------:R-:W-:Y:S01]  /*39f0*/  FFMA.FTZ R144, R123, R0, -R6.reuse ;  /* 0x000000007b907223 */ /* 0x100fe20000010806 */
[----:B------:R-:W-:Y:S01]  /*3a00*/  FMNMX.FTZ R8, R31, R8, !PT ;  /* 0x000000081f087209 */ /* 0x000fe20007810000 */
[--C-:B------:R-:W-:Y:S01]  /*3a10*/  FFMA.FTZ R138, R103, R0, -R6.reuse ;  /* 0x00000000678a7223 */ /* 0x100fe20000010806 */
[----:B------:R-:W-:Y:S01]  /*3a20*/  ISETP.GT.AND P6, PT, R4, 0x79, !P6 ;  /* 0x000000790400780c */ /* 0x000fe200077c4270 */
[----:B------:R-:W0:Y:S01]  /*3a30*/  MUFU.EX2 R129, R129 ;  /* 0x0000008100817308 */ /* 0x000e220000000800 */
[----:B------:R-:W-:Y:S01]  /*3a40*/  FMNMX.FTZ R8, R97, R8, !PT ;  /* 0x0000000861087209 */ /* 0x000fe20007810000 */
[-CC-:B------:R-:W-:Y:S01]  /*3a50*/  FFMA.FTZ R128, R11, R0.reuse, -R6.reuse ;  /* 0x000000000b807223 */ /* 0x180fe20000010806 */
[----:B------:R-:W-:Y:S01]  /*3a60*/  ISETP.LT.OR P6, PT, R2, 0x7a, P6 ;  /* 0x0000007a0200780c */ /* 0x000fe200037c1670 */
[--C-:B------:R-:W-:Y:S01]  /*3a70*/  FFMA.FTZ R130, R13, R0, -R6.reuse ;  /* 0x000000000d827223 */ /* 0x100fe20000010806 */
[----:B------:R-:W-:Y:S01]  /*3a80*/  FMNMX.FTZ R8, R41, R8, !PT ;  /* 0x0000000829087209 */ /* 0x000fe20007810000 */
[--C-:B------:R-:W-:Y:S01]  /*3a90*/  FFMA.FTZ R124, R7, R0, -R6.reuse ;  /* 0x00000000077c7223 */ /* 0x100fe20000010806 */
[----:B------:R-:W-:Y:S01]  /*3aa0*/  FSEL R57, R86, -INF , !P5 ;  /* 0xff80000056397808 */ /* 0x000fe20006800000 */
[----:B------:R-:W1:Y:S01]  /*3ab0*/  MUFU.EX2 R150, R150 ;  /* 0x0000009600967308 */ /* 0x000e620000000800 */
[----:B------:R-:W-:Y:S01]  /*3ac0*/  FMNMX.FTZ R8, R95, R8, !PT ;  /* 0x000000085f087209 */ /* 0x000fe20007810000 */
[-CC-:B------:R-:W-:Y:S01]  /*3ad0*/  FFMA.FTZ R126, R9, R0.reuse, -R6.reuse ;  /* 0x00000000097e7223 */ /* 0x180fe20000010806 */
[----:B------:R-:W-:Y:S01]  /*3ae0*/  FSEL R87, R87, -INF , !P6 ;  /* 0xff80000057577808 */ /* 0x000fe20007000000 */
[--C-:B------:R-:W-:Y:S01]  /*3af0*/  FFMA.FTZ R120, R15, R0, -R6.reuse ;  /* 0x000000000f787223 */ /* 0x100fe20000010806 */
[----:B------:R-:W-:Y:S01]  /*3b00*/  FMNMX.FTZ R8, R33, R8, !PT ;  /* 0x0000000821087209 */ /* 0x000fe20007810000 */
[-CC-:B------:R-:W-:Y:S01]  /*3b10*/  FFMA.FTZ R122, R5, R0.reuse, -R6.reuse ;  /* 0x00000000057a7223 */ /* 0x180fe20000010806 */
[--C-:B------:R-:W-:Y:S01]  /*3b20*/  FFMA.FTZ R115, R115, R0, -R6.reuse ;  /* 0x0000000073737223 */ /* 0x100fe20000010806 */
[----:B------:R-:W2:Y:S01]  /*3b30*/  MUFU.EX2 R125, R125 ;  /* 0x0000007d007d7308 */ /* 0x000ea20000000800 */
        /* <DEDUP_REMOVED lines=18> */
[----:B------:R-:W-:Y:S01]  /*3c60*/  FFMA.FTZ R5, R85, R0, -R6 ;  /* 0x0000000055057223 */ /* 0x000fe20000010806 */
[----:B------:R-:W3:Y:S01]  /*3c70*/  MUFU.EX2 R144, R144 ;  /* 0x0000009000907308 */ /* 0x000ee20000000800 */
[----:B------:R-:W-:-:S04]  /*3c80*/  FMNMX.FTZ R8, R47, R8, !PT ;  /* 0x000000082f087209 */ /* 0x000fc80007810000 */
[----:B------:R-:W-:-:S03]  /*3c90*/  FMNMX.FTZ R8, R55, R8, !PT ;  /* 0x0000000837087209 */ /* 0x000fc60007810000 */
[----:B------:R-:W4:Y:S01]  /*3ca0*/  MUFU.EX2 R115, R115 ;  /* 0x0000007300737308 */ /* 0x000f220000000800 */
[----:B------:R-:W-:-:S04]  /*3cb0*/  FMNMX.FTZ R8, R43, R8, !PT ;  /* 0x000000082b087209 */ /* 0x000fc80007810000 */
[----:B------:R-:W-:-:S03]  /*3cc0*/  FMNMX.FTZ R8, R59, R8, !PT ;  /* 0x000000083b087209 */ /* 0x000fc60007810000 */
[----:B------:R-:W5:Y:S01]  /*3cd0*/  MUFU.EX2 R146, R146 ;  /* 0x0000009200927308 */ /* 0x000f620000000800 */
        /* <DEDUP_REMOVED lines=11> */
[----:B------:R-:W-:Y:S01]  /*3d90*/  MUFU.EX2 R142, R142 ;  /* 0x0000008e008e7308 */ /* 0x000fe20000000800 */
        /* <DEDUP_REMOVED lines=8> */
[----:B------:R-:W-:Y:S02]  /*3e20*/  MUFU.EX2 R49, R49 ;  /* 0x0000003100317308 */ /* 0x000fe40000000800 */
[----:B------:R-:W0:Y:S06]  /*3e30*/  SHFL.BFLY PT, R61, R8, 0x2, 0x1f ;  /* 0x0c401f00083d7f89 */ /* 0x000e2c00000e0000 */
[----:B------:R-:W-:Y:S08]  /*3e40*/  MUFU.EX2 R138, R138 ;  /* 0x0000008a008a7308 */ /* 0x000ff00000000800 */
[----:B------:R-:W-:Y:S08]  /*3e50*/  MUFU.EX2 R103, R103 ;  /* 0x0000006700677308 */ /* 0x000ff00000000800 */
[----:B------:R-:W-:Y:S01]  /*3e60*/  MUFU.EX2 R132, R132 ;  /* 0x0000008400847308 */ /* 0x000fe20000000800 */
[----:B0-----:R-:W-:-:S05]  /*3e70*/  FMNMX.FTZ R61, R8, R61, !PT ;  /* 0x0000003d083d7209 */ /* 0x001fca0007810000 */
[----:B------:R-:W0:Y:S02]  /*3e80*/  SHFL.BFLY PT, R2, R61, 0x1, 0x1f ;  /* 0x0c201f003d027f89 */ /* 0x000e2400000e0000 */
[----:B------:R-:W-:Y:S08]  /*3e90*/  MUFU.EX2 R25, R25 ;  /* 0x0000001900197308 */ /* 0x000ff00000000800 */
[----:B------:R-:W-:Y:S08]  /*3ea0*/  MUFU.EX2 R134, R134 ;  /* 0x0000008600867308 */ /* 0x000ff00000000800 */
[----:B------:R-:W-:Y:S01]  /*3eb0*/  MUFU.EX2 R21, R21 ;  /* 0x0000001500157308 */ /* 0x000fe20000000800 */
[----:B0-----:R-:W-:-:S07]  /*3ec0*/  FMNMX.FTZ R2, R61, R2, !PT ;  /* 0x000000023d027209 */ /* 0x001fce0007810000 */
[----:B------:R-:W-:Y:S01]  /*3ed0*/  MUFU.EX2 R128, R128 ;  /* 0x0000008000807308 */ /* 0x000fe20000000800 */
[C---:B------:R-:W-:Y:S01]  /*3ee0*/  FSETP.NEU.FTZ.AND P2, PT, R2.reuse, -INF , PT ;  /* 0xff8000000200780b */ /* 0x040fe20003f5d000 */
[----:B------:R-:W-:-:S06]  /*3ef0*/  FMUL.FTZ R4, R2, R0 ;  /* 0x0000000002047220 */ /* 0x000fcc0000410000 */
[----:B------:R-:W-:Y:S01]  /*3f00*/  MUFU.EX2 R11, R11 ;  /* 0x0000000b000b7308 */ /* 0x000fe20000000800 */
[----:B------:R-:W-:Y:S02]  /*3f10*/  FSEL R6, R4, RZ, P2 ;  /* 0x000000ff04067208 */ /* 0x000fe40001000000 */
[----:B------:R-:W-:-:S03]  /*3f20*/  PLOP3.LUT P2, PT, PT, PT, UP1, 0x40, 0x0 ;  /* 0x000000000000781c */ /* 0x000fc60003f4e818 */
[-CC-:B------:R-:W-:Y:S01]  /*3f30*/  FFMA.FTZ R145, R31, R0.reuse, -R6.reuse ;  /* 0x000000001f917223 */ /* 0x180fe20000010806 */
[----:B------:R-:W-:Y:S01]  /*3f40*/  FADD.FTZ R31, R148, R129 ;  /* 0x00000081941f7221 */ /* 0x000fe20000010000 */
[-CC-:B------:R-:W-:Y:S01]  /*3f50*/  FFMA.FTZ R149, R26, R0.reuse, -R6.reuse ;  /* 0x000000001a957223 */ /* 0x180fe20000010806 */
[-CC-:B------:R-:W-:Y:S01]  /*3f60*/  FFMA.FTZ R4, R101, R0.reuse, -R6.reuse ;  /* 0x0000000065047223 */ /* 0x180fe20000010806 */
[-CC-:B------:R-:W-:Y:S01]  /*3f70*/  FFMA.FTZ R151, R53, R0.reuse, -R6.reuse ;  /* 0x0000000035977223 */ /* 0x180fe20000010806 */
[----:B-1----:R-:W-:Y:S01]  /*3f80*/  FADD.FTZ R26, R150, R31 ;  /* 0x0000001f961a7221 */ /* 0x002fe20000010000 */
[-CC-:B------:R-:W-:Y:S01]  /*3f90*/  FFMA.FTZ R8, R99, R0.reuse, -R6.reuse ;  /* 0x0000000063087223 */ /* 0x180fe20000010806 */
[-C--:B------:R-:W-:Y:S01]  /*3fa0*/  FFMA.FTZ R10, R97, R0.reuse, -R6 ;  /* 0x00000000610a7223 */ /* 0x080fe20000010806 */
[----:B------:R-:W-:Y:S01]  /*3fb0*/  MUFU.EX2 R149, R149 ;  /* 0x0000009500957308 */ /* 0x000fe20000000800 */
[----:B--2---:R-:W-:Y:S01]  /*3fc0*/  FADD.FTZ R31, R125, R26 ;  /* 0x0000001a7d1f7221 */ /* 0x004fe20000010000 */
[-CC-:B------:R-:W-:Y:S01]  /*3fd0*/  FFMA.FTZ R147, R41, R0.reuse, -R6.reuse ;  /* 0x0000000029937223 */ /* 0x180fe20000010806 */
[-CC-:B------:R-:W-:Y:S01]  /*3fe0*/  FFMA.FTZ R12, R95, R0.reuse, -R6.reuse ;  /* 0x000000005f0c7223 */ /* 0x180fe20000010806 */
[-CC-:B------:R-:W-:Y:S01]  /*3ff0*/  FFMA.FTZ R135, R29, R0.reuse, -R6.reuse ;  /* 0x000000001d877223 */ /* 0x180fe20000010806 */
[----:B---3--:R-:W-:Y:S01]  /*4000*/  FADD.FTZ R28, R144, R31 ;  /* 0x0000001f901c7221 */ /* 0x008fe20000010000 */
[-CC-:B------:R-:W-:Y:S01]  /*4010*/  FFMA.FTZ R141, R33, R0.reuse, -R6.reuse ;  /* 0x00000000218d7223 */ /* 0x180fe20000010806 */
[-C--:B------:R-:W-:Y:S01]  /*4020*/  FFMA.FTZ R14, R93, R0.reuse, -R6 ;  /* 0x000000005d0e7223 */ /* 0x080fe20000010806 */
[----:B------:R-:W0:Y:S01]  /*4030*/  MUFU.EX2 R4, R4 ;  /* 0x0000000400047308 */ /* 0x000e220000000800 */
[----:B----4-:R-:W-:Y:S01]  /*4040*/  FADD.FTZ R31, R115, R28 ;  /* 0x0000001c731f7221 */ /* 0x010fe20000010000 */
[-CC-:B------:R-:W-:Y:S01]  /*4050*/  FFMA.FTZ R143, R35, R0.reuse, -R6.reuse ;  /* 0x00000000238f7223 */ /* 0x180fe20000010806 */
[-CC-:B------:R-:W-:Y:S01]  /*4060*/  FFMA.FTZ R20, R91, R0.reuse, -R6.reuse ;  /* 0x000000005b147223 */ /* 0x180fe20000010806 */
[-CC-:B------:R-:W-:Y:S01]  /*4070*/  FFMA.FTZ R137, R39, R0.reuse, -R6.reuse ;  /* 0x0000000027897223 */ /* 0x180fe20000010806 */
[----:B-----5:R-:W-:Y:S01]  /*4080*/  FADD.FTZ R28, R146, R31 ;  /* 0x0000001f921c7221 */ /* 0x020fe20000010000 */
[-CC-:B------:R-:W-:Y:S01]  /*4090*/  FFMA.FTZ R24, R51, R0.reuse, -R6.reuse ;  /* 0x0000000033187223 */ /* 0x180fe20000010806 */
[-C--:B------:R-:W-:Y:S01]  /*40a0*/  FFMA.FTZ R139, R47, R0.reuse, -R6 ;  /* 0x000000002f8b7223 */ /* 0x080fe20000010806 */
[----:B------:R-:W1:Y:S01]  /*40b0*/  MUFU.EX2 R151, R151 ;  /* 0x0000009700977308 */ /* 0x000e620000000800 */
[----:B------:R-:W-:Y:S01]  /*40c0*/  FADD.FTZ R31, R37, R28 ;  /* 0x0000001c251f7221 */ /* 0x000fe20000010000 */
[-CC-:B------:R-:W-:Y:S01]  /*40d0*/  FFMA.FTZ R26, R55, R0.reuse, -R6.reuse ;  /* 0x00000000371a7223 */ /* 0x180fe20000010806 */
[-CC-:B------:R-:W-:Y:S01]  /*40e0*/  FFMA.FTZ R133, R43, R0.reuse, -R6.reuse ;  /* 0x000000002b857223 */ /* 0x180fe20000010806 */
[-CC-:B------:R-:W-:Y:S01]  /*40f0*/  FFMA.FTZ R28, R59, R0.reuse, -R6.reuse ;  /* 0x000000003b1c7223 */ /* 0x180fe20000010806 */
[----:B------:R-:W-:Y:S01]  /*4100*/  FADD.FTZ R30, R140, R31 ;  /* 0x0000001f8c1e7221 */ /* 0x000fe20000010000 */
[-CC-:B------:R-:W-:Y:S01]  /*4110*/  FFMA.FTZ R27, R27, R0.reuse, -R6.reuse ;  /* 0x000000001b1b7223 */ /* 0x180fe20000010806 */
[-C--:B------:R-:W-:Y:S01]  /*4120*/  FFMA.FTZ R131, R67, R0.reuse, -R6 ;  /* 0x0000000043837223 */ /* 0x080fe20000010806 */
[----:B------:R-:W2:Y:S01]  /*4130*/  MUFU.EX2 R8, R8 ;  /* 0x0000000800087308 */ /* 0x000ea20000000800 */
[----:B------:R-:W-:Y:S01]  /*4140*/  FADD.FTZ R31, R89, R30 ;  /* 0x0000001e591f7221 */ /* 0x000fe20000010000 */
[----:B0-----:R-:W-:Y:S01]  /*4150*/  FADD.FTZ R32, R149, R4 ;  /* 0x0000000495207221 */ /* 0x001fe20000010000 */
[-CC-:B------:R-:W-:Y:S01]  /*4160*/  FFMA.FTZ R71, R71, R0.reuse, -R6.reuse ;  /* 0x0000000047477223 */ /* 0x180fe20000010806 */
[-CC-:B------:R-:W-:Y:S01]  /*4170*/  FFMA.FTZ R119, R119, R0.reuse, -R6.reuse ;  /* 0x0000000077777223 */ /* 0x180fe20000010806 */
[----:B------:R-:W-:Y:S01]  /*4180*/  FADD.FTZ R30, R142, R31 ;  /* 0x0000001f8e1e7221 */ /* 0x000fe20000010000 */
[-CC-:B------:R-:W-:Y:S01]  /*4190*/  FFMA.FTZ R75, R75, R0.reuse, -R6.reuse ;  /* 0x000000004b4b7223 */ /* 0x180fe20000010806 */
[-C--:B------:R-:W-:Y:S01]  /*41a0*/  FFMA.FTZ R121, R121, R0.reuse, -R6 ;  /* 0x0000000079797223 */ /* 0x080fe20000010806 */
[----:B------:R-:W0:Y:S01]  /*41b0*/  MUFU.EX2 R145, R145 ;  /* 0x0000009100917308 */ /* 0x000e220000000800 */
[----:B------:R-:W-:Y:S01]  /*41c0*/  FADD.FTZ R31, R45, R30 ;  /* 0x0000001e2d1f7221 */ /* 0x000fe20000010000 */
[----:B-1----:R-:W-:Y:S01]  /*41d0*/  FADD.FTZ R29, R151, R32 ;  /* 0x00000020971d7221 */ /* 0x002fe20000010000 */
[-CC-:B------:R-:W-:Y:S01]  /*41e0*/  FFMA.FTZ R30, R63, R0.reuse, -R6.reuse ;  /* 0x000000003f1e7223 */ /* 0x180fe20000010806 */
[-CC-:B------:R-:W-:Y:S01]  /*41f0*/  FFMA.FTZ R79, R79, R0.reuse, -R6.reuse ;  /* 0x000000004f4f7223 */ /* 0x180fe20000010806 */
[----:B------:R-:W-:Y:S01]  /*4200*/  FADD.FTZ R34, R136, R31 ;  /* 0x0000001f88227221 */ /* 0x000fe20000010000 */
[-CC-:B------:R-:W-:Y:S01]  /*4210*/  FFMA.FTZ R105, R105, R0.reuse, -R6.reuse ;  /* 0x0000000069697223 */ /* 0x180fe20000010806 */
[-C--:B------:R-:W-:Y:S01]  /*4220*/  FFMA.FTZ R83, R83, R0.reuse, -R6 ;  /* 0x0000000053537223 */ /* 0x080fe20000010806 */
[----:B------:R-:W1:Y:S01]  /*4230*/  MUFU.EX2 R10, R10 ;  /* 0x0000000a000a7308 */ /* 0x000e620000000800 */
[C---:B--2---:R-:W-:Y:S01]  /*4240*/  FADD.FTZ R32, R8.reuse, R29 ;  /* 0x0000001d08207221 */ /* 0x044fe20000010000 */
[----:B------:R-:W-:Y:S01]  /*4250*/  FADD.FTZ R31, R49, R34 ;  /* 0x00000022311f7221 */ /* 0x000fe20000010000 */
[-CC-:B------:R-:W-:Y:S01]  /*4260*/  FFMA.FTZ R57, R57, R0.reuse, -R6.reuse ;  /* 0x0000000039397223 */ /* 0x180fe20000010806 */
[-C--:B------:R-:W-:Y:S01]  /*4270*/  FFMA.FTZ R87, R87, R0.reuse, -R6 ;  /* 0x0000000057577223 */ /* 0x080fe20000010806 */
[----:B------:R-:W-:Y:S01]  /*4280*/  F2FP.BF16.F32.PACK_AB R151, R8, R151 ;  /* 0x000000970897723e */ /* 0x000fe200000010ff */
[----:B------:R-:W-:Y:S01]  /*4290*/  FADD.FTZ R36, R138, R31 ;  /* 0x0000001f8a247221 */ /* 0x000fe20000010000 */
[----:B------:R-:W-:Y:S01]  /*42a0*/  F2FP.BF16.F32.PACK_AB R149, R4, R149 ;  /* 0x000000950495723e */ /* 0x000fe200000010ff */
[----:B------:R-:W2:Y:S01]  /*42b0*/  MUFU.EX2 R147, R147 ;  /* 0x0000009300937308 */ /* 0x000ea20000000800 */
[----:B0-----:R-:W-:Y:S01]  /*42c0*/  FADD.FTZ R29, R145, R32 ;  /* 0x00000020911d7221 */ /* 0x001fe20000010000 */
[----:B------:R-:W-:Y:S01]  /*42d0*/  FADD.FTZ R31, R103, R36 ;  /* 0x00000024671f7221 */ /* 0x000fe20000010000 */
[----:B------:R-:W-:Y:S01]  /*42e0*/  FFMA.FTZ R32, R117, R0, -R6 ;  /* 0x0000000075207223 */ /* 0x000fe20000010806 */
[----:B------:R-:W-:-:S02]  /*42f0*/  F2FP.BF16.F32.PACK_AB R148, R129, R148 ;  /* 0x000000948194723e */ /* 0x000fc400000010ff */
[----:B------:R-:W-:Y:S01]  /*4300*/  FADD.FTZ R36, R132, R31 ;  /* 0x0000001f84247221 */ /* 0x000fe20000010000 */
[C---:B------:R-:W-:Y:S01]  /*4310*/  F2FP.BF16.F32.PACK_AB R132, R25.reuse, R132 ;  /* 0x000000841984723e */ /* 0x040fe200000010ff */
[----:B------:R-:W0:Y:S01]  /*4320*/  MUFU.EX2 R12, R12 ;  /* 0x0000000c000c7308 */ /* 0x000e220000000800 */
[C---:B-1----:R-:W-:Y:S01]  /*4330*/  FADD.FTZ R34, R10.reuse, R29 ;  /* 0x0000001d0a227221 */ /* 0x042fe20000010000 */
[----:B------:R-:W-:Y:S01]  /*4340*/  FADD.FTZ R31, R25, R36 ;  /* 0x00000024191f7221 */ /* 0x000fe20000010000 */
[----:B------:R-:W-:Y:S02]  /*4350*/  F2FP.BF16.F32.PACK_AB R145, R10, R145 ;  /* 0x000000910a91723e */ /* 0x000fe400000010ff */
[----:B------:R-:W-:Y:S01]  /*4360*/  F2FP.BF16.F32.PACK_AB R150, R125, R150 ;  /* 0x000000967d96723e */ /* 0x000fe200000010ff */
[----:B------:R-:W-:Y:S01]  /*4370*/  FADD.FTZ R36, R134, R31 ;  /* 0x0000001f86247221 */ /* 0x000fe20000010000 */
[----:B------:R-:W-:Y:S01]  /*4380*/  F2FP.BF16.F32.PACK_AB R134, R21, R134 ;  /* 0x000000861586723e */ /* 0x000fe200000010ff */
[----:B------:R-:W1:Y:S01]  /*4390*/  MUFU.EX2 R141, R141 ;  /* 0x0000008d008d7308 */ /* 0x000e620000000800 */
[----:B--2---:R-:W-:Y:S01]  /*43a0*/  FADD.FTZ R29, R147, R34 ;  /* 0x00000022931d7221 */ /* 0x004fe20000010000 */
[----:B------:R-:W-:Y:S01]  /*43b0*/  FADD.FTZ R31, R21, R36 ;  /* 0x00000024151f7221 */ /* 0x000fe20000010000 */
[----:B------:R-:W-:-:S02]  /*43c0*/  F2FP.BF16.F32.PACK_AB R144, R115, R144 ;  /* 0x000000907390723e */ /* 0x000fc400000010ff */
[----:B------:R-:W-:Y:S01]  /*43d0*/  F2FP.BF16.F32.PACK_AB R146, R37, R146 ;  /* 0x000000922592723e */ /* 0x000fe200000010ff */
[----:B------:R-:W-:Y:S01]  /*43e0*/  FADD.FTZ R38, R128, R31 ;  /* 0x0000001f80267221 */ /* 0x000fe20000010000 */
[C---:B------:R-:W-:Y:S01]  /*43f0*/  F2FP.BF16.F32.PACK_AB R128, R11.reuse, R128 ;  /* 0x000000800b80723e */ /* 0x040fe200000010ff */
[----:B------:R-:W2:Y:S01]  /*4400*/  MUFU.EX2 R14, R14 ;  /* 0x0000000e000e7308 */ /* 0x000ea20000000800 */
[----:B0-----:R-:W-:Y:S01]  /*4410*/  FADD.FTZ R34, R12, R29 ;  /* 0x0000001d0c227221 */ /* 0x001fe20000010000 */
[----:B------:R-:W-:Y:S01]  /*4420*/  FADD.FTZ R31, R11, R38 ;  /* 0x000000260b1f7221 */ /* 0x000fe20000010000 */
[----:B------:R-:W-:Y:S02]  /*4430*/  F2FP.BF16.F32.PACK_AB R140, R89, R140 ;  /* 0x0000008c598c723e */ /* 0x000fe400000010ff */
[----:B------:R-:W-:Y:S02]  /*4440*/  F2FP.BF16.F32.PACK_AB R142, R45, R142 ;  /* 0x0000008e2d8e723e */ /* 0x000fe400000010ff */
[----:B------:R-:W-:Y:S01]  /*4450*/  F2FP.BF16.F32.PACK_AB R136, R49, R136 ;  /* 0x000000883188723e */ /* 0x000fe200000010ff */
[----:B------:R-:W0:Y:S01]  /*4460*/  MUFU.EX2 R143, R143 ;  /* 0x0000008f008f7308 */ /* 0x000e220000000800 */
[----:B-1----:R-:W-:Y:S01]  /*4470*/  FADD.FTZ R29, R141, R34 ;  /* 0x000000228d1d7221 */ /* 0x002fe20000010000 */
[----:B------:R-:W-:-:S02]  /*4480*/  F2FP.BF16.F32.PACK_AB R138, R103, R138 ;  /* 0x0000008a678a723e */ /* 0x000fc400000010ff */
[----:B------:R-:W-:-:S04]  /*4490*/  F2FP.BF16.F32.PACK_AB R147, R12, R147 ;  /* 0x000000930c93723e */ /* 0x000fc800000010ff */
        /* <DEDUP_REMOVED lines=77> */
[----:B------:R-:W-:Y:S01]  /*4970*/  F2FP.BF16.F32.PACK_AB R121, R4, R105 ;  /* 0x000000690479723e */ /* 0x000fe200000010ff */
[----:B------:R-:W-:Y:S02]  /*4980*/  VIADD R4, R88, 0xfffffffe ;  /* 0xfffffffe58047836 */ /* 0x000fe40000000000 */
[----:B0-----:R-:W-:-:S04]  /*4990*/  FADD.FTZ R5, R57, R10 ;  /* 0x0000000a39057221 */ /* 0x001fc80000010000 */
[C---:B-1----:R-:W-:Y:S01]  /*49a0*/  FADD.FTZ R5, R8.reuse, R5 ;  /* 0x0000000508057221 */ /* 0x042fe20000010000 */
        /* <DEDUP_REMOVED lines=12> */
.L_x_1053:
[----:B------:R-:W-:-:S11]  /*4a70*/  UISETP.NE.AND UP2, UPT, UR7, 0x1, UPT ;  /* 0x000000010700788c */ /* 0x000fd6000bf45270 */
[----:B------:R-:W-:Y:S02]  /*4a80*/  @UP2 ULDC.64 UR18, c[0x0][0x9e8] ;  /* 0x00027a0000122ab9 */ /* 0x000fe40000000a00 */
[----:B------:R-:W-:-:S04]  /*4a90*/  UIMAD.WIDE.U32 UR10, UR14, UR18, URZ ;  /* 0x000000120e0a72a5 */ /* 0x000fc8000f8e003f */
[----:B------:R-:W-:-:S12]  /*4aa0*/  @UP2 USHF.R.U32.HI UR14, URZ, UR19, UR11 ;  /* 0x000000133f0e2299 */ /* 0x000fd8000801160b */
.L_x_1054:
[----:B------:R-:W-:-:S04]  /*4ab0*/  UIMAD UR7, UR14, UR7, UR7 ;  /* 0x000000070e0772a4 */ /* 0x000fc8000f8e0207 */
[----:B------:R-:W-:-:S04]  /*4ac0*/  UISETP.LT.AND UP2, UPT, UR6, UR7, UPT ;  /* 0x000000070600728c */ /* 0x000fc8000bf41270 */
[----:B------:R-:W-:-:S12]  /*4ad0*/  USEL UR6, UR6, UR7, UP2 ;  /* 0x0000000706067287 */ /* 0x000fd80009000000 */
.L_x_1052:
        /* <DEDUP_REMOVED lines=26> */
[----:B------:R-:W-:-:S05]  /*4c80*/  ULDC UR23, c[0x0][0x9e0] ;  /* 0x0002780000177ab9 */ /* 0x000fca0000000800 */
.L_x_1072:
        /* <DEDUP_REMOVED lines=9> */
.L_x_1057:
[----:B------:R-:W-:Y:S01]  /*4d20*/  ULEA UR6, UR25, UR45, 0x3 ;  /* 0x0000002d19067291 */ /* 0x000fe2000f8e183f */
[----:B------:R-:W-:-:S05]  /*4d30*/  IMAD.U32 R0, RZ, RZ, UR24 ;  /* 0x00000018ff007e24 */ /* 0x000fca000f8e00ff */
[----:B------:R-:W-:-:S04]  /*4d40*/  SHF.L.U32 R0, R0, 0x1f, RZ ;  /* 0x0000001f00007819 */ /* 0x000fc800000006ff */
[----:B------:R0:W1:Y:S01]  /*4d50*/  SYNCS.PHASECHK.TRANS64.TRYWAIT P2, [UR6+0x16830], R0 ;  /* 0x01683000ff0075a7 */ /* 0x0000620008040146 */
[----:B------:R-:W-:Y:S05]  /*4d60*/  @!P0 BRA `(.L_x_1058) ;  /* 0x0000000000048947 */ /* 0x000fea0003800000 */
[----:B------:R-:W-:Y:S01]  /*4d70*/  BPT.TRAP 0x1 ;  /* 0x000000040000795c */ /* 0x000fe20000300000 */
.L_x_1058:
[----:B-1----:R-:W-:Y:S05]  /*4d80*/  @P2 BRA `(.L_x_1056) ;  /* 0x0000000000082947 */ /* 0x002fea0003800000 */
[----:B------:R-:W1:Y:S02]  /*4d90*/  SYNCS.PHASECHK.TRANS64.TRYWAIT P2, [UR6+0x16830], R0 ;  /* 0x01683000ff0075a7 */ /* 0x000e640008040146 */
[----:B-1----:R-:W-:Y:S05]  /*4da0*/  @!P2 BRA `(.L_x_1059) ;  /* 0x000000f40030a947 */ /* 0x002fea0003800000 */
.L_x_1056:
        /* <DEDUP_REMOVED lines=25> */
.L_x_1061:
[----:B------:R-:W-:Y:S01]  /*4f40*/  ULEA UR6, UR37, UR45, 0x3 ;  /* 0x0000002d25067291 */ /* 0x000fe2000f8e183f */
[----:B------:R-:W-:-:S05]  /*4f50*/  IMAD.U32 R0, RZ, RZ, UR46 ;  /* 0x0000002eff007e24 */ /* 0x000fca000f8e00ff */
[----:B------:R-:W-:-:S04]  /*4f60*/  SHF.L.U32 R0, R0, 0x1f, RZ ;  /* 0x0000001f00007819 */ /* 0x000fc800000006ff */
[----:B------:R0:W1:Y:S01]  /*4f70*/  SYNCS.PHASECHK.TRANS64.TRYWAIT P2, [UR6+0x16850], R0 ;  /* 0x01685000ff0075a7 */ /* 0x0000620008040146 */
[----:B------:R-:W-:Y:S05]  /*4f80*/  @!P0 BRA `(.L_x_1062) ;  /* 0x0000000000048947 */ /* 0x000fea0003800000 */
[----:B------:R-:W-:Y:S01]  /*4f90*/  BPT.TRAP 0x1 ;  /* 0x000000040000795c */ /* 0x000fe20000300000 */
.L_x_1062:
[----:B-1----:R-:W-:Y:S05]  /*4fa0*/  @P2 BRA `(.L_x_1060) ;  /* 0x0000000000082947 */ /* 0x002fea0003800000 */
[----:B------:R-:W1:Y:S02]  /*4fb0*/  SYNCS.PHASECHK.TRANS64.TRYWAIT P2, [UR6+0x16850], R0 ;  /* 0x01685000ff0075a7 */ /* 0x000e640008040146 */
[----:B-1----:R-:W-:Y:S05]  /*4fc0*/  @!P2 BRA `(.L_x_1063) ;  /* 0x000000f000c0a947 */ /* 0x002fea0003800000 */
.L_x_1060:
[----:B------:R-:W-:Y:S01]  /*4fd0*/  UIADD3 UR6, UR45, 0x400, URZ ;  /* 0x000004002d067890 */ /* 0x000fe2000fffe03f */
[----:B------:R-:W-:Y:S01]  /*4fe0*/  WARPGROUP.ARRIVE ;  /* 0x00000000000079c5 */ /* 0x000fe20000000000 */
[----:B------:R-:W-:-:S05]  /*4ff0*/  UMOV UR7, 0x40000040 ;  /* 0x4000004000077882 */ /* 0x000fca0000000000 */
[----:B-1----:R-:W1:Y:S01]  /*5000*/  S2R R7, SR_TID.X ;  /* 0x0000000000077919 */ /* 0x002e620000002100 */
[----:B------:R-:W-:Y:S01]  /*5010*/  USHF.R.U32.HI UR6, URZ, 0x4, UR6 ;  /* 0x000000043f067899 */ /* 0x000fe20008011606 */
[----:B------:R-:W-:Y:S01]  /*5020*/  PLOP3.LUT P2, PT, PT, PT, UP0, 0x80, 0x0 ;  /* 0x000000000000781c */ /* 0x000fe20003f4f008 */
[----:B------:R-:W-:Y:S01]  /*5030*/  VIADD R11, R17, UR41 ;  /* 0x00000029110b7c36 */ /* 0x000fe20008000000 */
[----:B------:R-:W-:Y:S01]  /*5040*/  PLOP3.LUT P3, PT, PT, PT, UP0, 0x80, 0x0 ;  /* 0x000000000000781c */ /* 0x000fe20003f6f008 */
[----:B------:R-:W-:Y:S01]  /*5050*/  ULOP3.LUT UR6, UR6, 0x3fff, URZ, 0xc0, !UPT ;  /* 0x00003fff06067892 */ /* 0x000fe2000f8ec03f */
[----:B------:R-:W-:-:S03]  /*5060*/  IMAD.U32 R8, RZ, RZ, UR25 ;  /* 0x00000019ff087e24 */ /* 0x000fc6000f8e00ff */
[----:B------:R-:W-:Y:S02]  /*5070*/  ULEA UR10, UR37, UR6, 0xa ;  /* 0x00000006250a7291 */ /* 0x000fe4000f8e503f */
[----:B------:R-:W-:-:S05]  /*5080*/  @!P1 LEA R8, R8, UR45, 0x3 ;  /* 0x0000002d08089c11 */ /* 0x000fca000f8e18ff */
[----:B------:R-:W-:Y:S01]  /*5090*/  UMOV UR6, UR10 ;  /* 0x0000000a00067c82 */ /* 0x000fe20008000000 */
[----:B------:R-:W-:Y:S01]  /*50a0*/  @!P1 VIADD R8, R8, 0x16840 ;  /* 0x0001684008089836 */ /* 0x000fe20000000000 */
[----:B------:R-:W-:Y:S01]  /*50b0*/  HGMMA.64x64x16.F32.BF16 R88, R148, gdesc[UR4].tnspB, R88, gsb0 ;  /* 0x40e0000494587df0 */ /* 0x000fe20008001858 */
[----:B------:R-:W-:Y:S01]  /*50c0*/  UIADD3 UR6, UR10, 0x80, URZ ;  /* 0x000000800a067890 */ /* 0x000fe2000fffe03f */
[----:B------:R-:W-:Y:S02]  /*50d0*/  UMOV UR7, 0x40000040 ;  /* 0x4000004000077882 */ /* 0x000fe40000000000 */
        /* <DEDUP_REMOVED lines=34> */
[----:B------:R-:W-:Y:S02]  /*5300*/  @UP0 ULDC UR6, c[0x0][0x44c] ;  /* 0x0001130000060ab9 */ /* 0x000fe40000000800 */
[----:B0-----:R-:W-:Y:S01]  /*5310*/  @P2 IMAD.HI.U32 R0, R11, UR6, RZ ;  /* 0x000000060b002c27 */ /* 0x001fe2000f8e00ff */
[----:B------:R-:W-:Y:S01]  /*5320*/  @UP0 ULDC UR6, c[0x0][0x450] ;  /* 0x0001140000060ab9 */ /* 0x000fe20000000800 */
[----:B-1----:R-:W-:Y:S02]  /*5330*/  ISETP.GE.U32.AND P2, PT, R7, 0x180, PT ;  /* 0x000001800700780c */ /* 0x002fe40003f46070 */
[----:B------:R-:W-:Y:S01]  /*5340*/  VIADD R7, R22, 0x9 ;  /* 0x0000000916077836 */ /* 0x000fe20000000000 */
[----:B------:R-:W-:Y:S01]  /*5350*/  @P3 SHF.R.U32.HI R11, RZ, UR6, R0 ;  /* 0x00000006ff0b3c19 */ /* 0x000fe20008011600 */
[----:B------:R-:W-:Y:S01]  /*5360*/  IMAD.SHL.U32 R0, R4, 0x80, RZ ;  /* 0x0000008004007824 */ /* 0x000fe200078e00ff */
[----:B------:R-:W-:-:S02]  /*5370*/  ULOP3.LUT UR6, URZ, UR21, URZ, 0x33, !UPT ;  /* 0x000000153f067292 */ /* 0x000fc4000f8e333f */
[----:B------:R-:W-:Y:S01]  /*5380*/  SEL R7, R7, 0x9, !P2 ;  /* 0x0000000907077807 */ /* 0x000fe20005000000 */
[----:B------:R-:W0:Y:S01]  /*5390*/  SHFL.IDX PT, R13, R11, RZ, 0x1c1f ;  /* 0x001c1fff0b0d7589 */ /* 0x000e2200000e0000 */
[----:B------:R-:W-:Y:S02]  /*53a0*/  IADD3 R9, -R0, 0x1, RZ ;  /* 0x0000000100097810 */ /* 0x000fe40007ffe1ff */
[----:B------:R-:W-:-:S03]  /*53b0*/  PLOP3.LUT P2, PT, PT, PT, UP1, 0x40, 0x0 ;  /* 0x000000000000781c */ /* 0x000fc60003f4e818 */
[----:B------:R-:W-:Y:S01]  /*53c0*/  IMAD R9, R16, -0x2, R9 ;  /* 0xfffffffe10097824 */ /* 0x000fe200078e0209 */
[----:B------:R-:W-:Y:S02]  /*53d0*/  WARPGROUP.DEPBAR.LE gsb0, 0x0 ;  /* 0x00008000000079c5 */ /* 0x000fe40000010000 */
[----:B------:R1:W-:Y:S06]  /*53e0*/  BAR.ARV R7, 0x100 ;  /* 0x000400070000751d */ /* 0x0003ec0000002000 */
[----:B------:R2:W-:Y:S02]  /*53f0*/  @!P1 SYNCS.ARRIVE.TRANS64.RED.A1T0 RZ, [R8+URZ], RZ ;  /* 0x000000ff08ff99a7 */ /* 0x0005e4000810043f */
[----:B--2---:R-:W-:-:S05]  /*5400*/  IMAD.U32 R8, RZ, RZ, UR38 ;  /* 0x00000026ff087e24 */ /* 0x004fca000f8e00ff */
[----:B------:R-:W-:-:S05]  /*5410*/  IADD3 R9, -R8, UR42, R9 ;  /* 0x0000002a08097c10 */ /* 0x000fca000fffe109 */
[C---:B------:R-:W-:Y:S02]  /*5420*/  VIADD R10, R9.reuse, UR23 ;  /* 0x00000017090a7c36 */ /* 0x040fe40008000000 */
[----:B------:R-:W-:Y:S02]  /*5430*/  VIADD R12, R9, UR6 ;  /* 0x00000006090c7c36 */ /* 0x000fe40008000000 */
[--C-:B0-----:R-:W-:Y:S02]  /*5440*/  IMAD.IADD R9, R10, 0x1, R13.reuse ;  /* 0x000000010a097824 */ /* 0x101fe400078e020d */
[----:B------:R-:W-:Y:S01]  /*5450*/  IMAD.IADD R8, R12, 0x1, R13 ;  /* 0x000000010c087824 */ /* 0x000fe200078e020d */
[----:B-1----:R-:W-:Y:S06]  /*5460*/  @P2 BRA `(.L_x_1064) ;  /* 0x00000000005c2947 */ /* 0x002fec0003800000 */
[----:B------:R-:W-:Y:S01]  /*5470*/  IMAD.U32 R14, RZ, RZ, UR38 ;  /* 0x00000026ff0e7e24 */ /* 0x000fe2000f8e00ff */
[----:B------:R-:W-:Y:S04]  /*5480*/  BSSY B0, `(.L_x_1065) ;  /* 0x0000011000007945 */ /* 0x000fe80003800000 */
[----:B------:R-:W-:-:S04]  /*5490*/  IADD3 R7, -R14, UR42, R13 ;  /* 0x0000002a0e077c10 */ /* 0x000fc8000fffe10d */
        /* <DEDUP_REMOVED lines=10> */
.L_x_1066:
[----:B------:R-:W-:-:S05]  /*5540*/  IMAD.U32 R20, RZ, RZ, UR22 ;  /* 0x00000016ff147e24 */ /* 0x000fca000f8e00ff */
[----:B------:R-:W-:-:S13]  /*5550*/  ISETP.NE.AND P2, PT, R20, 0x1, PT ;  /* 0x000000011400780c */ /* 0x000fda0003f45270 */
[----:B------:R-:W0:Y:S02]  /*5560*/  @P2 LDC.64 R14, c[0x0][0x9e8] ;  /* 0x00027a00ff0e2b82 */ /* 0x000e240000000a00 */
[----:B0-----:R-:W-:-:S05]  /*5570*/  @P2 IMAD.HI.U32 R14, R7, R14, RZ ;  /* 0x0000000e070e2227 */ /* 0x001fca00078e00ff */
[----:B------:R-:W-:-:S07]  /*5580*/  @P2 SHF.R.U32.HI R7, RZ, R15, R14 ;  /* 0x0000000fff072219 */ /* 0x000fce000001160e */
.L_x_1067:
[----:B------:R-:W-:Y:S05]  /*5590*/  BSYNC B0 ;  /* 0x0000000000007941 */ /* 0x000fea0003800000 */
.L_x_1065:
[----:B------:R-:W-:-:S04]  /*55a0*/  IMAD R7, R7, R20, -R0 ;  /* 0x0000001407077224 */ /* 0x000fc800078e0a00 */
[----:B------:R-:W-:-:S05]  /*55b0*/  IMAD R7, R16, -0x2, R7 ;  /* 0xfffffffe10077824 */ /* 0x000fca00078e0207 */
[----:B------:R-:W-:Y:S02]  /*55c0*/  VIADDMNMX R9, R7, R20, R9, PT ;  /* 0x0000001407097246 */ /* 0x000fe40003800109 */
[----:B------:R-:W-:-:S07]  /*55d0*/  VIMNMX R8, R8, R7, !PT ;  /* 0x0000000708087248 */ /* 0x000fce0007fe0100 */
.L_x_1064:
[----:B------:R-:W-:Y:S01]  /*55e0*/  ISETP.GT.AND P2, PT, R4, -0x1, PT ;  /* 0xffffffff0400780c */ /* 0x000fe20003f44270 */
[----:B------:R0:W1:Y:S03]  /*55f0*/  SHFL.IDX PT, R141, R11, 0x1, 0x1c1f ;  /* 0x003c1f000b8d7f89 */ /* 0x00006600000e0000 */
        /* <DEDUP_REMOVED lines=9> */
[----:B0-----:R-:W-:-:S02]  /*5690*/  FSEL R11, R32, -INF , !P5 ;  /* 0xff800000200b7808 */ /* 0x001fc40006800000 */
[----:B------:R-:W-:Y:S01]  /*56a0*/  ISETP.GT.AND P5, PT, R8, 0x20, P2 ;  /* 0x000000200800780c */ /* 0x000fe200017a4270 */
[--C-:B-1----:R-:W-:Y:S01]  /*56b0*/  IMAD.IADD R10, R10, 0x1, R141.reuse ;  /* 0x000000010a0a7824 */ /* 0x102fe200078e028d */
[C---:B------:R-:W-:Y:S01]  /*56c0*/  ISETP.LT.OR P6, PT, R9.reuse, 0x9, P6 ;  /* 0x000000090900780c */ /* 0x040fe200037c1670 */
        /* <DEDUP_REMOVED lines=100> */
.L_x_1070:
[----:B------:R-:W-:-:S05]  /*5d10*/  IMAD.U32 R14, RZ, RZ, UR22 ;  /* 0x00000016ff0e7e24 */ /* 0x000fca000f8e00ff */
[----:B------:R-:W-:-:S13]  /*5d20*/  ISETP.NE.AND P3, PT, R14, 0x1, PT ;  /* 0x000000010e00780c */ /* 0x000fda0003f65270 */
[----:B------:R-:W0:Y:S02]  /*5d30*/  @P3 LDC.64 R8, c[0x0][0x9e8] ;  /* 0x00027a00ff083b82 */ /* 0x000e240000000a00 */
[----:B0-----:R-:W-:-:S05]  /*5d40*/  @P3 IMAD.HI.U32 R8, R141, R8, RZ ;  /* 0x000000088d083227 */ /* 0x001fca00078e00ff */
[----:B------:R-:W-:-:S07]  /*5d50*/  @P3 SHF.R.U32.HI R141, RZ, R9, R8 ;  /* 0x00000009ff8d3219 */ /* 0x000fce0000011608 */
.L_x_1071:
[----:B------:R-:W-:Y:S05]  /*5d60*/  BSYNC B0 ;  /* 0x0000000000007941 */ /* 0x000fea0003800000 */
.L_x_1069:
[----:B------:R-:W-:-:S04]  /*5d70*/  IMAD R141, R141, R14, -R0 ;  /* 0x0000000e8d8d7224 */ /* 0x000fc800078e0a00 */
[----:B------:R-:W-:-:S05]  /*5d80*/  IMAD R141, R16, -0x2, R141 ;  /* 0xfffffffe108d7824 */ /* 0x000fca00078e028d */
[----:B------:R-:W-:Y:S02]  /*5d90*/  VIADDMNMX R10, R141, R14, R10, PT ;  /* 0x0000000e8d0a7246 */ /* 0x000fe4000380010a */
[----:B------:R-:W-:-:S07]  /*5da0*/  VIMNMX R12, R12, R141, !PT ;  /* 0x0000008d0c0c7248 */ /* 0x000fce0007fe0100 */
.L_x_1068:
[----:B------:R-:W-:Y:S01]  /*5db0*/  FMNMX.FTZ R0, R24, R3, !PT ;  /* 0x0000000318007209 */ /* 0x000fe20007810000 */
[----:B------:R-:W-:Y:S01]  /*5dc0*/  UMOV UR46, UR24 ;  /* 0x00000018002e7c82 */ /* 0x000fe20008000000 */
[----:B------:R-:W-:Y:S02]  /*5dd0*/  ISETP.GT.AND P4, PT, R12, 0x1, P2 ;  /* 0x000000010c00780c */ /* 0x000fe40001784270 */
[----:B------:R-:W-:Y:S02]  /*5de0*/  FMNMX.FTZ R0, R25, R0, !PT ;  /* 0x0000000019007209 */ /* 0x000fe40007810000 */
[----:B------:R-:W-:Y:S02]  /*5df0*/  ISETP.LT.OR P4, PT, R10, 0x2, P4 ;  /* 0x000000020a00780c */ /* 0x000fe40002781670 */
        /* <DEDUP_REMOVED lines=13> */
[----:B------:R-:W-:-:S02]  /*5ed0*/  FSEL R35, R35, -INF , !P4 ;  /* 0xff80000023237808 */ /* 0x000fc40006000000 */
[----:B------:R-:W-:Y:S02]  /*5ee0*/  FMNMX.FTZ R0, R41, R0, !PT ;  /* 0x0000000029007209 */ /* 0x000fe40007810000 */
[----:B------:R-:W-:Y:S02]  /*5ef0*/  ISETP.GT.AND P4, PT, R12, 0x20, P2 ;  /* 0x000000200c00780c */ /* 0x000fe40001784270 */
[----:B------:R-:W-:Y:S02]  /*5f00*/  FMNMX.FTZ R0, R21, R0, !PT ;  /* 0x0000000015007209 */ /* 0x000fe40007810000 */
[----:B------:R-:W-:Y:S02]  /*5f10*/  ISETP.LT.OR P4, PT, R10, 0x21, P4 ;  /* 0x000000210a00780c */ /* 0x000fe40002781670 */
[----:B------:R-:W-:Y:S02]  /*5f20*/  FMNMX.FTZ R0, R45, R0, !PT ;  /* 0x000000002d007209 */ /* 0x000fe40007810000 */
[----:B------:R-:W-:-:S02]  /*5f30*/  ISETP.GT.AND P3, PT, R12, 0x9, P2 ;  /* 0x000000090c00780c */ /* 0x000fc40001764270 */
[----:B------:R-:W-:Y:S02]  /*5f40*/  FMNMX.FTZ R0, R121, R0, !PT ;  /* 0x0000000079007209 */ /* 0x000fe40007810000 */
[----:B------:R-:W-:Y:S02]  /*5f50*/  ISETP.GT.AND P5, PT, R12, 0x10, P2 ;  /* 0x000000100c00780c */ /* 0x000fe400017a4270 */
[----:B------:R-:W-:Y:S02]  /*5f60*/  FMNMX.FTZ R0, R49, R0, !PT ;  /* 0x0000000031007209 */ /* 0x000fe40007810000 */
[C---:B------:R-:W-:Y:S02]  /*5f70*/  ISETP.LT.OR P3, PT, R10.reuse, 0xa, P3 ;  /* 0x0000000a0a00780c */ /* 0x040fe40001f61670 */
[----:B------:R-:W-:Y:S02]  /*5f80*/  FMNMX.FTZ R0, R123, R0, !PT ;  /* 0x000000007b007209 */ /* 0x000fe40007810000 */
[----:B------:R-:W-:-:S02]  /*5f90*/  ISETP.LT.OR P5, PT, R10, 0x11, P5 ;  /* 0x000000110a00780c */ /* 0x000fc40002fa1670 */
[----:B------:R-:W-:Y:S02]  /*5fa0*/  FMNMX.FTZ R0, R53, R0, !PT ;  /* 0x0000000035007209 */ /* 0x000fe40007810000 */
[----:B------:R-:W-:Y:S02]  /*5fb0*/  FSEL R31, R31, -INF , !P3 ;  /* 0xff8000001f1f7808 */ /* 0x000fe40005800000 */
[----:B------:R-:W-:Y:S02]  /*5fc0*/  FMNMX.FTZ R0, R125, R0, !PT ;  /* 0x000000007d007209 */ /* 0x000fe40007810000 */
[----:B------:R-:W-:Y:S02]  /*5fd0*/  ISETP.GT.AND P3, PT, R12, 0x18, P2 ;  /* 0x000000180c00780c */ /* 0x000fe40001764270 */
[----:B------:R-:W-:Y:S02]  /*5fe0*/  FMNMX.FTZ R0, R57, R0, !PT ;  /* 0x0000000039007209 */ /* 0x000fe40007810000 */
[----:B------:R-:W-:-:S02]  /*5ff0*/  FSEL R143, R34, -INF , !P5 ;  /* 0xff800000228f7808 */ /* 0x000fc40006800000 */
        /* <DEDUP_REMOVED lines=22> */
[----:B------:R-:W-:-:S04]  /*6160*/  FMNMX.FTZ R0, R81, R0, !PT ;  /* 0x0000000051007209 */ /* 0x000fc80007810000 */
[----:B------:R-:W-:-:S04]  /*6170*/  FMNMX.FTZ R0, R139, R0, !PT ;  /* 0x000000008b007209 */ /* 0x000fc80007810000 */
[----:B------:R-:W-:Y:S02]  /*6180*/  FMNMX.FTZ R8, R85, R0, !PT ;  /* 0x0000000055087209 */ /* 0x000fe40007810000 */
[----:B------:R-:W0:Y:S03]  /*6190*/  LDC R0, c[0x0][0x988] ;  /* 0x00026200ff007b82 */ /* 0x000e260000000800 */
[----:B------:R-:W1:Y:S02]  /*61a0*/  SHFL.BFLY PT, R9, R8, 0x2, 0x1f ;  /* 0x0c401f0008097f89 */ /* 0x000e6400000e0000 */
[----:B-1----:R-:W-:-:S05]  /*61b0*/  FMNMX.FTZ R14, R8, R9, !PT ;  /* 0x00000009080e7209 */ /* 0x002fca0007810000 */
[----:B------:R-:W1:Y:S02]  /*61c0*/  SHFL.BFLY PT, R9, R14, 0x1, 0x1f ;  /* 0x0c201f000e097f89 */ /* 0x000e6400000e0000 */
[----:B-1----:R-:W-:-:S04]  /*61d0*/  FMNMX.FTZ R9, R14, R9, !PT ;  /* 0x000000090e097209 */ /* 0x002fc80007810000 */
[C---:B------:R-:W-:Y:S01]  /*61e0*/  FSETP.NEU.FTZ.AND P6, PT, R9.reuse, -INF , PT ;  /* 0xff8000000900780b */ /* 0x040fe20003fdd000 */
[----:B0-----:R-:W-:-:S05]  /*61f0*/  FMUL.FTZ R8, R9, R0 ;  /* 0x0000000009087220 */ /* 0x001fca0000410000 */
[----:B------:R-:W-:-:S05]  /*6200*/  FSEL R8, R8, RZ, P6 ;  /* 0x000000ff08087208 */ /* 0x000fca0003000000 */
[-CC-:B------:R-:W-:Y:S01]  /*6210*/  FFMA.FTZ R148, R25, R0.reuse, -R8.reuse ;  /* 0x0000000019947223 */ /* 0x180fe20000010808 */
[----:B------:R-:W-:Y:S01]  /*6220*/  FSEL R25, R42, -INF , !P4 ;  /* 0xff8000002a197808 */ /* 0x000fe20006000000 */
[-CC-:B------:R-:W-:Y:S01]  /*6230*/  FFMA.FTZ R150, R7, R0.reuse, -R8.reuse ;  /* 0x0000000007967223 */ /* 0x180fe20000010808 */
[----:B------:R-:W-:Y:S01]  /*6240*/  ISETP.GT.AND P4, PT, R12, RZ, P2 ;  /* 0x000000ff0c00720c */ /* 0x000fe20001784270 */
[-CC-:B------:R-:W-:Y:S01]  /*6250*/  FFMA.FTZ R144, R11, R0.reuse, -R8.reuse ;  /* 0x000000000b907223 */ /* 0x180fe20000010808 */
[----:B------:R-:W-:Y:S01]  /*6260*/  FSEL R7, R46, -INF , !P5 ;  /* 0xff8000002e077808 */ /* 0x000fe20006800000 */
[-CC-:B------:R-:W-:Y:S01]  /*6270*/  FFMA.FTZ R11, R33, R0.reuse, -R8.reuse ;  /* 0x00000000210b7223 */ /* 0x180fe20000010808 */
[----:B------:R-:W-:Y:S01]  /*6280*/  ISETP.LT.OR P4, PT, R10, 0x1, P4 ;  /* 0x000000010a00780c */ /* 0x000fe20002781670 */
[-CC-:B------:R-:W-:Y:S01]  /*6290*/  FFMA.FTZ R146, R13, R0.reuse, -R8.reuse ;  /* 0x000000000d927223 */ /* 0x180fe20000010808 */
[----:B------:R-:W-:Y:S01]  /*62a0*/  ISETP.GT.AND P5, PT, R12, 0x30, P2 ;  /* 0x000000300c00780c */ /* 0x000fe200017a4270 */
[-CC-:B------:R-:W-:Y:S01]  /*62b0*/  FFMA.FTZ R13, R37, R0.reuse, -R8.reuse ;  /* 0x00000000250d7223 */ /* 0x180fe20000010808 */
[----:B------:R-:W-:Y:S01]  /*62c0*/  FSEL R149, R26, -INF , !P4 ;  /* 0xff8000001a957808 */ /* 0x000fe20006000000 */
[-CC-:B------:R-:W-:Y:S01]  /*62d0*/  FFMA.FTZ R140, R15, R0.reuse, -R8.reuse ;  /* 0x000000000f8c7223 */ /* 0x180fe20000010808 */
[----:B------:R-:W-:Y:S01]  /*62e0*/  ISETP.LT.OR P4, PT, R10, 0x2a, P3 ;  /* 0x0000002a0a00780c */ /* 0x000fe20001f81670 */
[--C-:B------:R-:W-:Y:S01]  /*62f0*/  FFMA.FTZ R15, R41, R0, -R8.reuse ;  /* 0x00000000290f7223 */ /* 0x100fe20000010808 */
[----:B------:R-:W-:Y:S01]  /*6300*/  FMNMX.FTZ R14, R149, R2, !PT ;  /* 0x00000002950e7209 */ /* 0x000fe20007810000 */
[-CC-:B------:R-:W-:Y:S01]  /*6310*/  FFMA.FTZ R142, R21, R0.reuse, -R8.reuse ;  /* 0x00000000158e7223 */ /* 0x180fe20000010808 */
[----:B------:R-:W-:Y:S01]  /*6320*/  ISETP.GT.AND P3, PT, R12, 0x31, P2 ;  /* 0x000000310c00780c */ /* 0x000fe20001764270 */
[--C-:B------:R-:W-:Y:S01]  /*6330*/  FFMA.FTZ R21, R45, R0, -R8.reuse ;  /* 0x000000002d157223 */ /* 0x100fe20000010808 */
[----:B------:R-:W-:Y:S01]  /*6340*/  FMNMX.FTZ R14, R27, R14, !PT ;  /* 0x0000000e1b0e7209 */ /* 0x000fe20007810000 */
[-CC-:B------:R-:W-:Y:S01]  /*6350*/  FFMA.FTZ R45, R49, R0.reuse, -R8.reuse ;  /* 0x00000000312d7223 */ /* 0x180fe20000010808 */
[----:B------:R-:W-:Y:S01]  /*6360*/  FSEL R47, R47, -INF , !P4 ;  /* 0xff8000002f2f7808 */ /* 0x000fe20006000000 */
[--C-:B------:R-:W-:Y:S01]  /*6370*/  FFMA.FTZ R136, R121, R0, -R8.reuse ;  /* 0x0000000079887223 */ /* 0x100fe20000010808 */
[----:B------:R-:W-:Y:S01]  /*6380*/  FMNMX.FTZ R14, R141, R14, !PT ;  /* 0x0000000e8d0e7209 */ /* 0x000fe20007810000 */
        /* <DEDUP_REMOVED lines=9> */
[----:B------:R-:W-:Y:S01]  /*6420*/  ISETP.LT.OR P3, PT, R10, 0x32, P3 ;  /* 0x000000320a00780c */ /* 0x000fe20001f61670 */
[--C-:B------:R-:W-:Y:S01]  /*6430*/  FFMA.FTZ R53, R53, R0, -R8.reuse ;  /* 0x0000000035357223 */ /* 0x100fe20000010808 */
[----:B------:R-:W-:Y:S01]  /*6440*/  FMNMX.FTZ R14, R35, R14, !PT ;  /* 0x0000000e230e7209 */ /* 0x000fe20007810000 */
[-CC-:B------:R-:W-:Y:S01]  /*6450*/  FFMA.FTZ R57, R57, R0.reuse, -R8.reuse ;  /* 0x0000000039397223 */ /* 0x180fe20000010808 */
[----:B------:R-:W-:Y:S01]  /*6460*/  FSEL R151, R50, -INF , !P5 ;  /* 0xff80000032977808 */ /* 0x000fe20006800000 */
        /* <DEDUP_REMOVED lines=22> */
[----:B------:R-:W-:Y:S01]  /*65d0*/  FFMA.FTZ R122, R139, R0, -R8 ;  /* 0x000000008b7a7223 */ /* 0x000fe20000010808 */
[----:B------:R-:W-:Y:S01]  /*65e0*/  FSEL R33, R54, -INF , !P4 ;  /* 0xff80000036217808 */ /* 0x000fe20006000000 */
[----:B------:R-:W-:Y:S01]  /*65f0*/  MUFU.EX2 R145, R145 ;  /* 0x0000009100917308 */ /* 0x000fe20000000800 */
[----:B------:R-:W-:-:S02]  /*6600*/  FMNMX.FTZ R14, R151, R14, !PT ;  /* 0x0000000e970e7209 */ /* 0x000fc40007810000 */
[----:B------:R-:W-:Y:S02]  /*6610*/  ISETP.GT.AND P4, PT, R12, 0x41, P2 ;  /* 0x000000410c00780c */ /* 0x000fe40001784270 */
[----:B------:R-:W-:Y:S02]  /*6620*/  FMNMX.FTZ R14, R51, R14, !PT ;  /* 0x0000000e330e7209 */ /* 0x000fe40007810000 */
[----:B------:R-:W-:Y:S01]  /*6630*/  FSEL R55, R55, -INF , !P5 ;  /* 0xff80000037377808 */ /* 0x000fe20006800000 */
[----:B------:R-:W-:Y:S01]  /*6640*/  MUFU.EX2 R148, R148 ;  /* 0x0000009400947308 */ /* 0x000fe20000000800 */
[----:B------:R-:W-:Y:S02]  /*6650*/  ISETP.LT.OR P3, PT, R10, 0x41, P3 ;  /* 0x000000410a00780c */ /* 0x000fe40001f61670 */
[----:B------:R-:W-:Y:S02]  /*6660*/  FMNMX.FTZ R14, R33, R14, !PT ;  /* 0x0000000e210e7209 */ /* 0x000fe40007810000 */
[----:B------:R-:W-:-:S02]  /*6670*/  ISETP.GT.AND P5, PT, R12, 0x48, P2 ;  /* 0x000000480c00780c */ /* 0x000fc400017a4270 */
        /* <DEDUP_REMOVED lines=8> */
[----:B------:R-:W-:Y:S02]  /*6700*/  FMNMX.FTZ R14, R37, R14, !PT ;  /* 0x0000000e250e7209 */ /* 0x000fe40007810000 */
[----:B------:R-:W-:Y:S02]  /*6710*/  ISETP.GT.AND P4, PT, R12, 0x50, P2 ;  /* 0x000000500c00780c */ /* 0x000fe40001784270 */
[----:B------:R-:W-:Y:S01]  /*6720*/  ISETP.LT.OR P3, PT, R10, 0x4a, P3 ;  /* 0x0000004a0a00780c */ /* 0x000fe20001f61670 */
[----:B------:R-:W-:Y:S01]  /*6730*/  MUFU.EX2 R144, R144 ;  /* 0x0000009000907308 */ /* 0x000fe20000000800 */
[----:B------:R-:W-:Y:S02]  /*6740*/  FSEL R41, R62, -INF , !P5 ;  /* 0xff8000003e297808 */ /* 0x000fe40006800000 */
[----:B------:R-:W-:Y:S02]  /*6750*/  FMNMX.FTZ R14, R59, R14, !PT ;  /* 0x0000000e3b0e7209 */ /* 0x000fe40007810000 */
[----:B------:R-:W-:-:S02]  /*6760*/  ISETP.GT.AND P5, PT, R12, 0x51, P2 ;  /* 0x000000510c00780c */ /* 0x000fc400017a4270 */
[----:B------:R-:W-:Y:S01]  /*6770*/  FSEL R63, R63, -INF , !P3 ;  /* 0xff8000003f3f7808 */ /* 0x000fe20005800000 */
[----:B------:R-:W-:Y:S01]  /*6780*/  MUFU.EX2 R11, R11 ;  /* 0x0000000b000b7308 */ /* 0x000fe20000000800 */
[----:B------:R-:W-:Y:S02]  /*6790*/  ISETP.LT.OR P4, PT, R10, 0x51, P4 ;  /* 0x000000510a00780c */ /* 0x000fe40002781670 */
[----:B------:R-:W-:Y:S02]  /*67a0*/  FMNMX.FTZ R14, R41, R14, !PT ;  /* 0x0000000e290e7209 */ /* 0x000fe40007810000 */
[----:B------:R-:W-:Y:S02]  /*67b0*/  ISETP.GT.AND P3, PT, R12, 0x58, P2 ;  /* 0x000000580c00780c */ /* 0x000fe40001764270 */
[----:B------:R-:W-:Y:S01]  /*67c0*/  ISETP.LT.OR P5, PT, R10, 0x52, P5 ;  /* 0x000000520a00780c */ /* 0x000fe20002fa1670 */
[----:B------:R-:W-:Y:S01]  /*67d0*/  MUFU.EX2 R146, R146 ;  /* 0x0000009200927308 */ /* 0x000fe20000000800 */
[----:B------:R-:W-:-:S02]  /*67e0*/  FSEL R66, R66, -INF , !P4 ;  /* 0xff80000042427808 */ /* 0x000fc40006000000 */
[----:B------:R-:W-:Y:S02]  /*67f0*/  FMNMX.FTZ R49, R63, R14, !PT ;  /* 0x0000000e3f317209 */ /* 0x000fe40007810000 */
[----:B------:R-:W-:Y:S02]  /*6800*/  ISETP.GT.AND P4, PT, R12, 0x59, P2 ;  /* 0x000000590c00780c */ /* 0x000fe40001784270 */
        /* <DEDUP_REMOVED lines=40> */
[----:B------:R-:W-:Y:S01]  /*6a90*/  ISETP.LT.OR P5, PT, R10, 0x79, P5 ;  /* 0x000000790a00780c */ /* 0x000fe20002fa1670 */
[----:B------:R-:W-:Y:S01]  /*6aa0*/  MUFU.EX2 R53, R53 ;  /* 0x0000003500357308 */ /* 0x000fe20000000800 */
[----:B------:R-:W-:-:S02]  /*6ab0*/  FSEL R83, R83, -INF , !P4 ;  /* 0xff80000053537808 */ /* 0x000fc40006000000 */
[----:B------:R-:W-:Y:S02]  /*6ac0*/  FMNMX.FTZ R14, R125, R14, !PT ;  /* 0x0000000e7d0e7209 */ /* 0x000fe40007810000 */
[----:B------:R-:W-:Y:S02]  /*6ad0*/  ISETP.LT.OR P2, PT, R10, 0x7a, P2 ;  /* 0x0000007a0a00780c */ /* 0x000fe40001741670 */
[----:B------:R-:W-:Y:S01]  /*6ae0*/  FSEL R86, R86, -INF , !P5 ;  /* 0xff80000056567808 */ /* 0x000fe20006800000 */
[----:B------:R-:W-:Y:S01]  /*6af0*/  MUFU.EX2 R132, R132 ;  /* 0x0000008400847308 */ /* 0x000fe20000000800 */
[----:B------:R-:W-:Y:S02]  /*6b00*/  FMNMX.FTZ R49, R83, R14, !PT ;  /* 0x0000000e53317209 */ /* 0x000fe40007810000 */
[----:B------:R-:W-:Y:S02]  /*6b10*/  FSEL R87, R87, -INF , !P2 ;  /* 0xff80000057577808 */ /* 0x000fe40005000000 */
[----:B------:R-:W-:-:S02]  /*6b20*/  FMNMX.FTZ R10, R86, R49, !PT ;  /* 0x00000031560a7209 */ /* 0x000fc40007810000 */
[----:B------:R-:W-:Y:S01]  /*6b30*/  FSEL R12, R9, RZ, P6 ;  /* 0x000000ff090c7208 */ /* 0x000fe20003000000 */
[----:B------:R-:W-:Y:S01]  /*6b40*/  MUFU.EX2 R57, R57 ;  /* 0x0000003900397308 */ /* 0x000fe20000000800 */
[----:B------:R-:W-:-:S03]  /*6b50*/  FMNMX.FTZ R10, R87, R10, !PT ;  /* 0x0000000a570a7209 */ /* 0x000fc60007810000 */
[----:B------:R-:W-:Y:S01]  /*6b60*/  FADD.FTZ R127, -R12, R3 ;  /* 0x000000030c7f7221 */ /* 0x000fe20000010100 */
[-C--:B------:R-:W-:Y:S01]  /*6b70*/  FFMA.FTZ R3, R85, R0.reuse, -R8 ;  /* 0x0000000055037223 */ /* 0x080fe20000010808 */
[----:B------:R-:W0:Y:S02]  /*6b80*/  SHFL.BFLY PT, R49, R10, 0x2, 0x1f ;  /* 0x0c401f000a317f89 */ /* 0x000e2400000e0000 */
[----:B------:R-:W-:Y:S01]  /*6b90*/  FMUL.FTZ R8, R127, R0 ;  /* 0x000000007f087220 */ /* 0x000fe20000410000 */
[----:B------:R-:W-:Y:S08]  /*6ba0*/  MUFU.EX2 R134, R134 ;  /* 0x0000008600867308 */ /* 0x000ff00000000800 */
[----:B------:R-:W1:Y:S08]  /*6bb0*/  MUFU.EX2 R8, R8 ;  /* 0x0000000800087308 */ /* 0x000e700000000800 */
[----:B------:R-:W-:Y:S01]  /*6bc0*/  MUFU.EX2 R61, R61 ;  /* 0x0000003d003d7308 */ /* 0x000fe20000000800 */
[----:B0-----:R-:W-:-:S07]  /*6bd0*/  FMNMX.FTZ R49, R10, R49, !PT ;  /* 0x000000310a317209 */ /* 0x001fce0007810000 */
[----:B------:R-:W-:Y:S01]  /*6be0*/  MUFU.EX2 R128, R128 ;  /* 0x0000008000807308 */ /* 0x000fe20000000800 */
[-C--:B-1----:R-:W-:Y:S01]  /*6bf0*/  FMUL.FTZ R88, R88, R8.reuse ;  /* 0x0000000858587220 */ /* 0x082fe20000410000 */
[----:B------:R-:W0:Y:S01]  /*6c00*/  SHFL.BFLY PT, R10, R49, 0x1, 0x1f ;  /* 0x0c201f00310a7f89 */ /* 0x000e2200000e0000 */
[-C--:B------:R-:W-:Y:S01]  /*6c10*/  FMUL.FTZ R89, R89, R8.reuse ;  /* 0x0000000859597220 */ /* 0x080fe20000410000 */
[-C--:B------:R-:W-:Y:S01]  /*6c20*/  FMUL.FTZ R92, R92, R8.reuse ;  /* 0x000000085c5c7220 */ /* 0x080fe20000410000 */
[-C--:B------:R-:W-:Y:S01]  /*6c30*/  FMUL.FTZ R93, R93, R8.reuse ;  /* 0x000000085d5d7220 */ /* 0x080fe20000410000 */
[-C--:B------:R-:W-:Y:S01]  /*6c40*/  FMUL.FTZ R96, R96, R8.reuse ;  /* 0x0000000860607220 */ /* 0x080fe20000410000 */
[-C--:B------:R-:W-:Y:S01]  /*6c50*/  FMUL.FTZ R97, R97, R8.reuse ;  /* 0x0000000861617220 */ /* 0x080fe20000410000 */
[----:B------:R-:W-:Y:S01]  /*6c60*/  MUFU.EX2 R65, R65 ;  /* 0x0000004100417308 */ /* 0x000fe20000000800 */
[-C--:B------:R-:W-:Y:S01]  /*6c70*/  FMUL.FTZ R100, R100, R8.reuse ;  /* 0x0000000864647220 */ /* 0x080fe20000410000 */
[-C--:B------:R-:W-:Y:S01]  /*6c80*/  FMUL.FTZ R101, R101, R8.reuse ;  /* 0x0000000865657220 */ /* 0x080fe20000410000 */
        /* <DEDUP_REMOVED lines=8> */
[----:B------:R-:W-:-:S05]  /*6d10*/  FMUL.FTZ R117, R117, R8 ;  /* 0x0000000875757220 */ /* 0x000fca0000410000 */
[----:B------:R-:W-:Y:S01]  /*6d20*/  MUFU.EX2 R69, R69 ;  /* 0x0000004500457308 */ /* 0x000fe20000000800 */
[----:B0-----:R-:W-:-:S04]  /*6d30*/  FMNMX.FTZ R49, R49, R10, !PT ;  /* 0x0000000a31317209 */ /* 0x001fc80007810000 */
[C---:B------:R-:W-:Y:S01]  /*6d40*/  FSETP.NEU.FTZ.AND P2, PT, R49.reuse, -INF , PT ;  /* 0xff8000003100780b */ /* 0x040fe20003f5d000 */
[----:B------:R-:W-:Y:S02]  /*6d50*/  FMUL.FTZ R32, R49, R0 ;  /* 0x0000000031207220 */ /* 0x000fe40000410000 */
[----:B------:R-:W-:Y:S03]  /*6d60*/  MUFU.EX2 R124, R124 ;  /* 0x0000007c007c7308 */ /* 0x000fe60000000800 */
[----:B------:R-:W-:-:S05]  /*6d70*/  FSEL R32, R32, RZ, P2 ;  /* 0x000000ff20207208 */ /* 0x000fca0001000000 */
[----:B------:R-:W-:Y:S01]  /*6d80*/  MUFU.EX2 R73, R73 ;  /* 0x0000004900497308 */ /* 0x000fe20000000800 */
[-CC-:B------:R-:W-:Y:S01]  /*6d90*/  FFMA.FTZ R14, R143, R0.reuse, -R32.reuse ;  /* 0x000000008f0e7223 */ /* 0x180fe20000010820 */
[--C-:B------:R-:W-:Y:S01]  /*6da0*/  FFMA.FTZ R143, R7, R0, -R32.reuse ;  /* 0x00000000078f7223 */ /* 0x100fe20000010820 */
[----:B------:R-:W-:Y:S01]  /*6db0*/  FFMA.FTZ R7, R8, R6, R145 ;  /* 0x0000000608077223 */ /* 0x000fe20000010091 */
[-CC-:B------:R-:W-:Y:S01]  /*6dc0*/  FFMA.FTZ R12, R141, R0.reuse, -R32.reuse ;  /* 0x000000008d0c7223 */ /* 0x180fe20000010820 */
[-CC-:B------:R-:W-:Y:S01]  /*6dd0*/  FFMA.FTZ R141, R25, R0.reuse, -R32.reuse ;  /* 0x00000000198d7223 */ /* 0x180fe20000010820 */
[-CC-:B------:R-:W-:Y:S01]  /*6de0*/  FFMA.FTZ R149, R149, R0.reuse, -R32.reuse ;  /* 0x0000000095957223 */ /* 0x180fe20000010820 */
[----:B------:R-:W-:Y:S01]  /*6df0*/  FADD.FTZ R7, R148, R7 ;  /* 0x0000000794077221 */ /* 0x000fe20000010000 */
[-CC-:B------:R-:W-:Y:S01]  /*6e00*/  FFMA.FTZ R10, R27, R0.reuse, -R32.reuse ;  /* 0x000000001b0a7223 */ /* 0x180fe20000010820 */
[-CC-:B------:R-:W-:Y:S01]  /*6e10*/  FFMA.FTZ R27, R31, R0.reuse, -R32.reuse ;  /* 0x000000001f1b7223 */ /* 0x180fe20000010820 */
[----:B------:R-:W-:Y:S01]  /*6e20*/  MUFU.EX2 R12, R12 ;  /* 0x0000000c000c7308 */ /* 0x000fe20000000800 */
[----:B------:R-:W-:Y:S01]  /*6e30*/  FADD.FTZ R6, R150, R7 ;  /* 0x0000000796067221 */ /* 0x000fe20000010000 */
[----:B------:R-:W-:Y:S01]  /*6e40*/  FSEL R7, R49, RZ, P2 ;  /* 0x000000ff31077208 */ /* 0x000fe20001000000 */
[-CC-:B------:R-:W-:Y:S01]  /*6e50*/  FFMA.FTZ R31, R35, R0.reuse, -R32.reuse ;  /* 0x00000000231f7223 */ /* 0x180fe20000010820 */
[-C--:B------:R-:W-:Y:S01]  /*6e60*/  FFMA.FTZ R147, R147, R0.reuse, -R32 ;  /* 0x0000000093937223 */ /* 0x080fe20000010820 */
[----:B------:R-:W-:Y:S01]  /*6e70*/  FADD.FTZ R25, R29, R6 ;  /* 0x000000061d197221 */ /* 0x000fe20000010000 */
[-C--:B------:R-:W-:Y:S01]  /*6e80*/  FFMA.FTZ R20, R39, R0.reuse, -R32 ;  /* 0x0000000027147223 */ /* 0x080fe20000010820 */
[----:B------:R-:W-:Y:S01]  /*6e90*/  FADD.FTZ R7, -R7, R2 ;  /* 0x0000000207077221 */ /* 0x000fe20000010100 */
[----:B------:R-:W-:Y:S01]  /*6ea0*/  MUFU.EX2 R149, R149 ;  /* 0x0000009500957308 */ /* 0x000fe20000000800 */
[----:B------:R-:W-:Y:S01]  /*6eb0*/  FADD.FTZ R6, R144, R25 ;  /* 0x0000001990067221 */ /* 0x000fe20000010000 */
[-CC-:B------:R-:W-:Y:S01]  /*6ec0*/  FFMA.FTZ R24, R43, R0.reuse, -R32.reuse ;  /* 0x000000002b187223 */ /* 0x180fe20000010820 */
[-C--:B------:R-:W-:Y:S01]  /*6ed0*/  FMUL.FTZ R2, R7, R0.reuse ;  /* 0x0000000007027220 */ /* 0x080fe20000410000 */
[-C--:B------:R-:W-:Y:S01]  /*6ee0*/  FFMA.FTZ R26, R47, R0.reuse, -R32 ;  /* 0x000000002f1a7223 */ /* 0x080fe20000010820 */
[----:B------:R-:W-:Y:S01]  /*6ef0*/  FADD.FTZ R25, R11, R6 ;  /* 0x000000060b197221 */ /* 0x000fe20000010000 */
[-CC-:B------:R-:W-:Y:S01]  /*6f00*/  FFMA.FTZ R137, R151, R0.reuse, -R32.reuse ;  /* 0x0000000097897223 */ /* 0x180fe20000010820 */
[----:B------:R-:W-:Y:S01]  /*6f10*/  FFMA.FTZ R28, R51, R0, -R32 ;  /* 0x00000000331c7223 */ /* 0x000fe20000010820 */
[----:B------:R-:W-:Y:S01]  /*6f20*/  MUFU.EX2 R10, R10 ;  /* 0x0000000a000a7308 */ /* 0x000fe20000000800 */
[----:B------:R-:W-:Y:S01]  /*6f30*/  FADD.FTZ R6, R146, R25 ;  /* 0x0000001992067221 */ /* 0x000fe20000010000 */
[----:B------:R-:W-:-:S02]  /*6f40*/  IMAD.U32 R25, RZ, RZ, UR37 ;  /* 0x00000025ff197e24 */ /* 0x000fc4000f8e00ff */
[-CC-:B------:R-:W-:Y:S01]  /*6f50*/  FFMA.FTZ R139, R33, R0.reuse, -R32.reuse ;  /* 0x00000000218b7223 */ /* 0x180fe20000010820 */
[-C--:B------:R-:W-:Y:S01]  /*6f60*/  FFMA.FTZ R30, R55, R0.reuse, -R32 ;  /* 0x00000000371e7223 */ /* 0x080fe20000010820 */
[----:B------:R-:W-:Y:S01]  /*6f70*/  FADD.FTZ R7, R13, R6 ;  /* 0x000000060d077221 */ /* 0x000fe20000010000 */
[-CC-:B------:R-:W-:Y:S01]  /*6f80*/  FFMA.FTZ R133, R37, R0.reuse, -R32.reuse ;  /* 0x0000000025857223 */ /* 0x180fe20000010820 */
[----:B------:R-:W-:Y:S01]  /*6f90*/  @!P1 LEA R25, R25, UR45, 0x3 ;  /* 0x0000002d19199c11 */ /* 0x000fe2000f8e18ff */
[----:B------:R-:W0:Y:S01]  /*6fa0*/  MUFU.EX2 R2, R2 ;  /* 0x0000000200027308 */ /* 0x000e220000000800 */
[----:B------:R-:W-:Y:S01]  /*6fb0*/  FADD.FTZ R6, R140, R7 ;  /* 0x000000078c067221 */ /* 0x000fe20000010000 */
[----:B------:R-:W-:Y:S01]  /*6fc0*/  FFMA.FTZ R34, R59, R0, -R32 ;  /* 0x000000003b227223 */ /* 0x000fe20000010820 */
[----:B------:R-:W-:Y:S01]  /*6fd0*/  F2FP.BF16.F32.PACK_AB R144, R11, R144 ;  /* 0x000000900b90723e */ /* 0x000fe200000010ff */
[----:B------:R-:W-:Y:S02]  /*6fe0*/  @!P1 VIADD R25, R25, 0x16860 ;  /* 0x0001686019199836 */ /* 0x000fe40000000000 */
[----:B------:R-:W-:Y:S01]  /*6ff0*/  FADD.FTZ R7, R15, R6 ;  /* 0x000000060f077221 */ /* 0x000fe20000010000 */
[-CC-:B------:R-:W-:Y:S01]  /*7000*/  FFMA.FTZ R135, R41, R0.reuse, -R32.reuse ;  /* 0x0000000029877223 */ /* 0x180fe20000010820 */
[-CC-:B------:R-:W-:Y:S01]  /*7010*/  FFMA.FTZ R36, R63, R0.reuse, -R32.reuse ;  /* 0x000000003f247223 */ /* 0x180fe20000010820 */
[----:B------:R-:W1:Y:S01]  /*7020*/  MUFU.EX2 R27, R27 ;  /* 0x0000001b001b7308 */ /* 0x000e620000000800 */
[----:B------:R-:W-:Y:S01]  /*7030*/  FADD.FTZ R6, R142, R7 ;  /* 0x000000078e067221 */ /* 0x000fe20000010000 */
[----:B------:R-:W-:Y:S01]  /*7040*/  @!P1 PRMT R25, RZ, 0x654, R25 ;  /* 0x00000654ff199816 */ /* 0x000fe20000000019 */
[-CC-:B------:R-:W-:Y:S01]  /*7050*/  FFMA.FTZ R129, R66, R0.reuse, -R32.reuse ;  /* 0x0000000042817223 */ /* 0x180fe20000010820 */
[-C--:B------:R-:W-:Y:S01]  /*7060*/  FFMA.FTZ R38, R67, R0.reuse, -R32 ;  /* 0x0000000043267223 */ /* 0x080fe20000010820 */
[----:B------:R-:W-:Y:S01]  /*7070*/  FADD.FTZ R7, R21, R6 ;  /* 0x0000000615077221 */ /* 0x000fe20000010000 */
[----:B------:R2:W-:Y:S01]  /*7080*/  @!P1 SYNCS.ARRIVE.TRANS64.RED.A1T0 RZ, [R25+URZ], RZ ;  /* 0x000000ff19ff99a7 */ /* 0x0005e2000810043f */
[-CC-:B------:R-:W-:Y:S01]  /*7090*/  FFMA.FTZ R131, R121, R0.reuse, -R32.reuse ;  /* 0x0000000079837223 */ /* 0x180fe20000010820 */
[----:B------:R-:W3:Y:S01]  /*70a0*/  MUFU.EX2 R14, R14 ;  /* 0x0000000e000e7308 */ /* 0x000ee20000000800 */
[----:B0-----:R-:W-:Y:S01]  /*70b0*/  FFMA.FTZ R5, R2, R5, R149 ;  /* 0x0000000502057223 */ /* 0x001fe20000010095 */
[----:B------:R-:W-:Y:S01]  /*70c0*/  FADD.FTZ R6, R136, R7 ;  /* 0x0000000788067221 */ /* 0x000fe20000010000 */
[-CC-:B------:R-:W-:Y:S01]  /*70d0*/  FFMA.FTZ R75, R75, R0.reuse, -R32.reuse ;  /* 0x000000004b4b7223 */ /* 0x180fe20000010820 */
[-C--:B------:R-:W-:Y:S01]  /*70e0*/  FFMA.FTZ R123, R123, R0.reuse, -R32 ;  /* 0x000000007b7b7223 */ /* 0x080fe20000010820 */
[----:B------:R-:W-:Y:S01]  /*70f0*/  FADD.FTZ R5, R10, R5 ;  /* 0x000000050a057221 */ /* 0x000fe20000010000 */
[----:B------:R-:W-:Y:S01]  /*7100*/  FADD.FTZ R7, R45, R6 ;  /* 0x000000062d077221 */ /* 0x000fe20000010000 */
[-CC-:B------:R-:W-:Y:S01]  /*7110*/  FFMA.FTZ R79, R79, R0.reuse, -R32.reuse ;  /* 0x000000004f4f7223 */ /* 0x180fe20000010820 */
[----:B------:R-:W0:Y:S01]  /*7120*/  MUFU.EX2 R31, R31 ;  /* 0x0000001f001f7308 */ /* 0x000e220000000800 */
[----:B------:R-:W-:Y:S01]  /*7130*/  FADD.FTZ R6, R12, R5 ;  /* 0x000000050c067221 */ /* 0x000fe20000010000 */
[----:B------:R-:W-:Y:S01]  /*7140*/  FADD.FTZ R40, R138, R7 ;  /* 0x000000078a287221 */ /* 0x000fe20000010000 */
[-CC-:B------:R-:W-:Y:S01]  /*7150*/  FFMA.FTZ R5, R74, R0.reuse, -R32.reuse ;  /* 0x000000004a057223 */ /* 0x180fe20000010820 */
[-C--:B------:R-:W-:Y:S01]  /*7160*/  FFMA.FTZ R125, R125, R0.reuse, -R32 ;  /* 0x000000007d7d7223 */ /* 0x080fe20000010820 */
[----:B-1----:R-:W-:Y:S01]  /*7170*/  FADD.FTZ R7, R27, R6 ;  /* 0x000000061b077221 */ /* 0x002fe20000010000 */
[----:B--2---:R-:W-:Y:S01]  /*7180*/  FADD.FTZ R25, R53, R40 ;  /* 0x0000002835197221 */ /* 0x004fe20000010000 */
[-CC-:B------:R-:W-:Y:S01]  /*7190*/  FFMA.FTZ R40, R71, R0.reuse, -R32.reuse ;  /* 0x0000000047287223 */ /* 0x180fe20000010820 */
[----:B------:R-:W1:Y:S01]  /*71a0*/  MUFU.EX2 R147, R147 ;  /* 0x0000009300937308 */ /* 0x000e620000000800 */
[----:B---3--:R-:W-:Y:S01]  /*71b0*/  FADD.FTZ R6, R14, R7 ;  /* 0x000000070e067221 */ /* 0x008fe20000010000 */
[----:B------:R-:W-:Y:S01]  /*71c0*/  FADD.FTZ R42, R132, R25 ;  /* 0x00000019842a7221 */ /* 0x000fe20000010000 */
[-CC-:B------:R-:W-:Y:S01]  /*71d0*/  FFMA.FTZ R83, R83, R0.reuse, -R32.reuse ;  /* 0x0000000053537223 */ /* 0x180fe20000010820 */
[-CC-:B------:R-:W-:Y:S01]  /*71e0*/  FFMA.FTZ R86, R86, R0.reuse, -R32.reuse ;  /* 0x0000000056567223 */ /* 0x180fe20000010820 */
[----:B------:R-:W-:Y:S01]  /*71f0*/  FFMA.FTZ R32, R87, R0, -R32 ;  /* 0x0000000057207223 */ /* 0x000fe20000010820 */
[----:B------:R-:W-:Y:S01]  /*7200*/  FADD.FTZ R25, R57, R42 ;  /* 0x0000002a39197221 */ /* 0x000fe20000010000 */
[----:B------:R-:W-:Y:S01]  /*7210*/  ISETP.GT.AND P2, PT, R4, UR26, PT ;  /* 0x0000001a04007c0c */ /* 0x000fe2000bf44270 */
[----:B------:R-:W2:Y:S01]  /*7220*/  MUFU.EX2 R20, R20 ;  /* 0x0000001400147308 */ /* 0x000ea20000000800 */
[----:B0-----:R-:W-:Y:S01]  /*7230*/  FADD.FTZ R6, R31, R6 ;  /* 0x000000061f067221 */ /* 0x001fe20000010000 */
[----:B------:R-:W-:Y:S01]  /*7240*/  FADD.FTZ R42, R134, R25 ;  /* 0x00000019862a7221 */ /* 0x000fe20000010000 */
[----:B------:R-:W-:Y:S01]  /*7250*/  UMOV UR37, UR25 ;  /* 0x0000001900257c82 */ /* 0x000fe20008000000 */
[----:B------:R-:W-:Y:S01]  /*7260*/  F2FP.BF16.F32.PACK_AB R148, R148, R145 ;  /* 0x000000919494723e */ /* 0x000fe200000010ff */
[-C--:B------:R-:W-:Y:S01]  /*7270*/  FMUL.FTZ R90, R90, R2.reuse ;  /* 0x000000025a5a7220 */ /* 0x080fe20000410000 */
[----:B------:R-:W-:Y:S01]  /*7280*/  FADD.FTZ R25, R61, R42 ;  /* 0x0000002a3d197221 */ /* 0x000fe20000010000 */
[-C--:B------:R-:W-:Y:S01]  /*7290*/  FMUL.FTZ R91, R91, R2.reuse ;  /* 0x000000025b5b7220 */ /* 0x080fe20000410000 */
[----:B------:R-:W0:Y:S01]  /*72a0*/  MUFU.EX2 R141, R141 ;  /* 0x0000008d008d7308 */ /* 0x000e220000000800 */
[----:B-1----:R-:W-:Y:S01]  /*72b0*/  FADD.FTZ R7, R147, R6 ;  /* 0x0000000693077221 */ /* 0x002fe20000010000 */
[----:B------:R-:W-:Y:S01]  /*72c0*/  FADD.FTZ R42, R128, R25 ;  /* 0x00000019802a7221 */ /* 0x000fe20000010000 */
[-C--:B------:R-:W-:Y:S01]  /*72d0*/  FMUL.FTZ R94, R94, R2.reuse ;  /* 0x000000025e5e7220 */ /* 0x080fe20000410000 */
[-C--:B------:R-:W-:Y:S01]  /*72e0*/  FMUL.FTZ R95, R95, R2.reuse ;  /* 0x000000025f5f7220 */ /* 0x080fe20000410000 */
[-C--:B------:R-:W-:Y:S01]  /*72f0*/  FMUL.FTZ R98, R98, R2.reuse ;  /* 0x0000000262627220 */ /* 0x080fe20000410000 */
[----:B------:R-:W-:Y:S01]  /*7300*/  FADD.FTZ R25, R65, R42 ;  /* 0x0000002a41197221 */ /* 0x000fe20000010000 */
[-C--:B------:R-:W-:Y:S01]  /*7310*/  FMUL.FTZ R99, R99, R2.reuse ;  /* 0x0000000263637220 */ /* 0x080fe20000410000 */
[----:B------:R-:W1:Y:S01]  /*7320*/  MUFU.EX2 R24, R24 ;  /* 0x0000001800187308 */ /* 0x000e620000000800 */
[----:B--2---:R-:W-:Y:S01]  /*7330*/  FADD.FTZ R6, R20, R7 ;  /* 0x0000000714067221 */ /* 0x004fe20000010000 */
[----:B------:R-:W-:Y:S01]  /*7340*/  FADD.FTZ R42, R130, R25 ;  /* 0x00000019822a7221 */ /* 0x000fe20000010000 */
[-C--:B------:R-:W-:Y:S01]  /*7350*/  FMUL.FTZ R102, R102, R2.reuse ;  /* 0x0000000266667220 */ /* 0x080fe20000410000 */
[-C--:B------:R-:W-:Y:S01]  /*7360*/  FMUL.FTZ R103, R103, R2.reuse ;  /* 0x0000000267677220 */ /* 0x080fe20000410000 */
[-C--:B------:R-:W-:Y:S01]  /*7370*/  FMUL.FTZ R106, R106, R2.reuse ;  /* 0x000000026a6a7220 */ /* 0x080fe20000410000 */
[----:B------:R-:W-:Y:S01]  /*7380*/  FADD.FTZ R11, R69, R42 ;  /* 0x0000002a450b7221 */ /* 0x000fe20000010000 */
[-C--:B------:R-:W-:Y:S01]  /*7390*/  FMUL.FTZ R107, R107, R2.reuse ;  /* 0x000000026b6b7220 */ /* 0x080fe20000410000 */
[----:B------:R-:W2:Y:S01]  /*73a0*/  MUFU.EX2 R143, R143 ;  /* 0x0000008f008f7308 */ /* 0x000ea20000000800 */
[----:B0-----:R-:W-:Y:S01]  /*73b0*/  FADD.FTZ R7, R141, R6 ;  /* 0x000000068d077221 */ /* 0x001fe20000010000 */
[----:B------:R-:W-:Y:S01]  /*73c0*/  FADD.FTZ R42, R124, R11 ;  /* 0x0000000b7c2a7221 */ /* 0x000fe20000010000 */
[-C--:B------:R-:W-:Y:S01]  /*73d0*/  FMUL.FTZ R110, R110, R2.reuse ;  /* 0x000000026e6e7220 */ /* 0x080fe20000410000 */
[-C--:B------:R-:W-:Y:S01]  /*73e0*/  FMUL.FTZ R111, R111, R2.reuse ;  /* 0x000000026f6f7220 */ /* 0x080fe20000410000 */
[-C--:B------:R-:W-:Y:S01]  /*73f0*/  FMUL.FTZ R114, R114, R2.reuse ;  /* 0x0000000272727220 */ /* 0x080fe20000410000 */
[----:B------:R-:W-:Y:S01]  /*7400*/  FADD.FTZ R11, R73, R42 ;  /* 0x0000002a490b7221 */ /* 0x000fe20000010000 */
[-C--:B------:R-:W-:Y:S01]  /*7410*/  FMUL.FTZ R115, R115, R2.reuse ;  /* 0x0000000273737220 */ /* 0x080fe20000410000 */
[----:B------:R-:W0:Y:S01]  /*7420*/  MUFU.EX2 R26, R26 ;  /* 0x0000001a001a7308 */ /* 0x000e220000000800 */
[----:B-1----:R-:W-:Y:S01]  /*7430*/  FADD.FTZ R6, R24, R7 ;  /* 0x0000000718067221 */ /* 0x002fe20000010000 */
[-C--:B------:R-:W-:Y:S01]  /*7440*/  FMUL.FTZ R118, R118, R2.reuse ;  /* 0x0000000276767220 */ /* 0x080fe20000410000 */
[----:B------:R-:W-:Y:S01]  /*7450*/  FMUL.FTZ R119, R119, R2 ;  /* 0x0000000277777220 */ /* 0x000fe20000410000 */
[----:B------:R-:W-:Y:S01]  /*7460*/  F2FP.BF16.F32.PACK_AB R150, R29, R150 ;  /* 0x000000961d96723e */ /* 0x000fe200000010ff */
[----:B------:R-:W-:Y:S01]  /*7470*/  VIADD R4, R4, 0xffffffff ;  /* 0xffffffff04047836 */ /* 0x000fe20000000000 */
[----:B------:R-:W-:Y:S01]  /*7480*/  F2FP.BF16.F32.PACK_AB R146, R13, R146 ;  /* 0x000000920d92723e */ /* 0x000fe200000010ff */
[----:B------:R-:W-:Y:S01]  /*7490*/  IMAD.MOV.U32 R2, RZ, RZ, R49 ;  /* 0x000000ffff027224 */ /* 0x000fe200078e0031 */
[----:B------:R-:W1:Y:S01]  /*74a0*/  MUFU.EX2 R137, R137 ;  /* 0x0000008900897308 */ /* 0x000e620000000800 */
[----:B--2---:R-:W-:Y:S01]  /*74b0*/  FADD.FTZ R7, R143, R6 ;  /* 0x000000068f077221 */ /* 0x004fe20000010000 */
[----:B------:R-:W-:-:S02]  /*74c0*/  F2FP.BF16.F32.PACK_AB R140, R15, R140 ;  /* 0x0000008c0f8c723e */ /* 0x000fc400000010ff */
[----:B------:R-:W-:Y:S02]  /*74d0*/  F2FP.BF16.F32.PACK_AB R142, R21, R142 ;  /* 0x0000008e158e723e */ /* 0x000fe400000010ff */
[----:B------:R-:W-:Y:S02]  /*74e0*/  F2FP.BF16.F32.PACK_AB R136, R45, R136 ;  /* 0x000000882d88723e */ /* 0x000fe400000010ff */
[----:B------:R-:W2:Y:S01]  /*74f0*/  MUFU.EX2 R28, R28 ;  /* 0x0000001c001c7308 */ /* 0x000ea20000000800 */
[----:B0-----:R-:W-:Y:S01]  /*7500*/  FADD.FTZ R6, R26, R7 ;  /* 0x000000071a067221 */ /* 0x001fe20000010000 */
[----:B------:R-:W-:Y:S02]  /*7510*/  F2FP.BF16.F32.PACK_AB R138, R53, R138 ;  /* 0x0000008a358a723e */ /* 0x000fe400000010ff */
[----:B------:R-:W-:Y:S02]  /*7520*/  F2FP.BF16.F32.PACK_AB R132, R57, R132 ;  /* 0x000000843984723e */ /* 0x000fe400000010ff */
[----:B------:R-:W-:-:S02]  /*7530*/  F2FP.BF16.F32.PACK_AB R134, R61, R134 ;  /* 0x000000863d86723e */ /* 0x000fc400000010ff */
[----:B------:R-:W0:Y:S01]  /*7540*/  MUFU.EX2 R139, R139 ;  /* 0x0000008b008b7308 */ /* 0x000e220000000800 */
[----:B-1----:R-:W-:Y:S01]  /*7550*/  FADD.FTZ R7, R137, R6 ;  /* 0x0000000689077221 */ /* 0x002fe20000010000 */
[----:B------:R-:W-:Y:S02]  /*7560*/  F2FP.BF16.F32.PACK_AB R128, R65, R128 ;  /* 0x000000804180723e */ /* 0x000fe400000010ff */
[----:B------:R-:W-:Y:S02]  /*7570*/  F2FP.BF16.F32.PACK_AB R130, R69, R130 ;  /* 0x000000824582723e */ /* 0x000fe400000010ff */
[----:B------:R-:W-:Y:S02]  /*7580*/  F2FP.BF16.F32.PACK_AB R124, R73, R124 ;  /* 0x0000007c497c723e */ /* 0x000fe400000010ff */
        /* <DEDUP_REMOVED lines=12> */
[----:B------:R-:W-:-:S06]  /*7650*/  F2FP.BF16.F32.PACK_AB R137, R28, R137 ;  /* 0x000000891c89723e */ /* 0x000fcc00000010ff */
        /* <DEDUP_REMOVED lines=40> */
[----:B------:R2:W3:Y:S01]  /*78e0*/  MUFU.EX2 R121, R125 ;  /* 0x0000007d00797308 */ /* 0x0004e20000000800 */
[----:B0-----:R-:W-:-:S07]  /*78f0*/  FADD.FTZ R42, R123, R42 ;  /* 0x0000002a7b2a7221 */ /* 0x001fce0000010000 */
[----:B------:R-:W0:Y:S01]  /*7900*/  MUFU.EX2 R83, R83 ;  /* 0x0000005300537308 */ /* 0x000e220000000800 */
[C---:B-1----:R-:W-:Y:S01]  /*7910*/  FADD.FTZ R42, R79.reuse, R42 ;  /* 0x0000002a4f2a7221 */ /* 0x042fe20000010000 */
[----:B------:R-:W-:Y:S02]  /*7920*/  F2FP.BF16.F32.PACK_AB R127, R79, R123 ;  /* 0x0000007b4f7f723e */ /* 0x000fe400000010ff */
[----:B--2---:R-:W-:-:S04]  /*7930*/  F2FP.BF16.F32.PACK_AB R125, R75, R5 ;  /* 0x000000054b7d723e */ /* 0x004fc800000010ff */
[----:B------:R-:W1:Y:S01]  /*7940*/  MUFU.EX2 R3, R86 ;  /* 0x0000005600037308 */ /* 0x000e620000000800 */
[----:B---3--:R-:W-:-:S07]  /*7950*/  FADD.FTZ R42, R121, R42 ;  /* 0x0000002a792a7221 */ /* 0x008fce0000010000 */
[----:B------:R-:W2:Y:S01]  /*7960*/  MUFU.EX2 R32, R32 ;  /* 0x0000002000207308 */ /* 0x000ea20000000800 */
[C---:B0-----:R-:W-:Y:S01]  /*7970*/  FADD.FTZ R42, R83.reuse, R42 ;  /* 0x0000002a532a7221 */ /* 0x041fe20000010000 */
[----:B------:R-:W-:-:S03]  /*7980*/  F2FP.BF16.F32.PACK_AB R121, R83, R121 ;  /* 0x000000795379723e */ /* 0x000fc600000010ff */
[----:B-1----:R-:W-:Y:S01]  /*7990*/  FADD.FTZ R42, R3, R42 ;  /* 0x0000002a032a7221 */ /* 0x002fe20000010000 */
[----:B--2---:R-:W-:-:S03]  /*79a0*/  F2FP.BF16.F32.PACK_AB R123, R32, R3 ;  /* 0x00000003207b723e */ /* 0x004fc600000010ff */
[----:B------:R-:W-:Y:S01]  /*79b0*/  FADD.FTZ R5, R32, R42 ;  /* 0x0000002a20057221 */ /* 0x000fe20000010000 */
[----:B------:R-:W-:Y:S01]  /*79c0*/  IMAD.MOV.U32 R3, RZ, RZ, R9 ;  /* 0x000000ffff037224 */ /* 0x000fe200078e0009 */
[----:B------:R-:W-:Y:S06]  /*79d0*/  @P2 BRA `(.L_x_1072) ;  /* 0xffffffd000ac2947 */ /* 0x000fec000383ffff */
[----:B------:R-:W-:Y:S01]  /*79e0*/  IMAD.MOV.U32 R2, RZ, RZ, R49 ;  /* 0x000000ffff027224 */ /* 0x000fe200078e0031 */
[----:B------:R-:W-:Y:S01]  /*79f0*/  UMOV UR37, UR25 ;  /* 0x0000001900257c82 */ /* 0x000fe20008000000 */
[----:B------:R-:W-:Y:S01]  /*7a00*/  IMAD.MOV.U32 R3, RZ, RZ, R9 ;  /* 0x000000ffff037224 */ /* 0x000fe200078e0009 */
[----:B------:R-:W-:-:S06]  /*7a10*/  UMOV UR46, UR24 ;  /* 0x00000018002e7c82 */ /* 0x000fcc0008000000 */
.L_x_1055:
[----:B------:R-:W-:Y:S01]  /*7a20*/  ULDC UR6, c[0x0][0x448] ;  /* 0x0001120000067ab9 */ /* 0x000fe20000000800 */
[----:B------:R-:W-:Y:S01]  /*7a30*/  ULDC UR14, c[0x0][0x9e4] ;  /* 0x00027900000e7ab9 */ /* 0x000fe20000000800 */
[----:B------:R-:W-:Y:S02]  /*7a40*/  UISETP.NE.AND UP0, UPT, UR6, 0x1, UPT ;  /* 0x000000010600788c */ /* 0x000fe4000bf05270 */
[----:B------:R-:W-:Y:S02]  /*7a50*/  UISETP.GE.AND UP1, UPT, UR14, 0x1, UPT ;  /* 0x000000010e00788c */ /* 0x000fe4000bf26270 */
[----:B------:R-:W-:Y:S02]  /*7a60*/  UIADD3 UR10, UR41, 0xbf, URZ ;  /* 0x000000bf290a7890 */ /* 0x000fe4000fffe03f */
[----:B------:R-:W-:Y:S02]  /*7a70*/  UIADD3 UR11, UR42, 0x1, -UR38 ;  /* 0x000000012a0b7890 */ /* 0x000fe4000fffe826 */
[----:B------:R-:W-:-:S03]  /*7a80*/  PLOP3.LUT P6, PT, PT, PT, UP1, 0x80, 0x0 ;  /* 0x000000000000781c */ /* 0x000fc60003fcf018 */
[----:B------:R-:W-:Y:S01]  /*7a90*/  @UP0 ULDC UR6, c[0x0][0x44c] ;  /* 0x0001130000060ab9 */ /* 0x000fe20000000800 */
[----:B------:R-:W-:Y:S01]  /*7aa0*/  @UP0 ULDC UR15, c[0x0][0x450] ;  /* 0x00011400000f0ab9 */ /* 0x000fe20000000800 */
[----:B------:R-:W-:-:S04]  /*7ab0*/  UIMAD.WIDE.U32 UR6, UR10, UR6, URZ ;  /* 0x000000060a0672a5 */ /* 0x000fc8000f8e003f */
[----:B------:R-:W-:-:S04]  /*7ac0*/  @UP0 USHF.R.U32.HI UR10, URZ, UR15, UR7 ;  /* 0x0000000f3f0a0299 */ /* 0x000fc80008011607 */
[----:B------:R-:W-:-:S04]  /*7ad0*/  UIADD3 UR10, UR11, UR10, URZ ;  /* 0x0000000a0b0a7290 */ /* 0x000fc8000fffe03f */
        /* <DEDUP_REMOVED lines=12> */
.L_x_1074:
[----:B------:R-:W-:-:S11]  /*7ba0*/  UISETP.NE.AND UP1, UPT, UR14, 0x1, UPT ;  /* 0x000000010e00788c */ /* 0x000fd6000bf25270 */
[----:B------:R-:W-:Y:S02]  /*7bb0*/  @UP1 ULDC.64 UR18, c[0x0][0x9e8] ;  /* 0x00027a0000121ab9 */ /* 0x000fe40000000a00 */
[----:B------:R-:W-:-:S04]  /*7bc0*/  UIMAD.WIDE.U32 UR6, UR10, UR18, URZ ;  /* 0x000000120a0672a5 */ /* 0x000fc8000f8e003f */
[----:B------:R-:W-:-:S12]  /*7bd0*/  @UP1 USHF.R.U32.HI UR10, URZ, UR19, UR7 ;  /* 0x000000133f0a1299 */ /* 0x000fd80008011607 */
.L_x_1075:
[----:B------:R-:W-:-:S04]  /*7be0*/  UIMAD UR10, UR10, UR14, URZ ;  /* 0x0000000e0a0a72a4 */ /* 0x000fc8000f8e023f */
[----:B------:R-:W-:-:S04]  /*7bf0*/  UISETP.LT.AND UP1, UPT, UR21, UR10, UPT ;  /* 0x0000000a1500728c */ /* 0x000fc8000bf21270 */
[----:B------:R-:W-:-:S12]  /*7c00*/  USEL UR21, UR21, UR10, !UP1 ;  /* 0x0000000a15157287 */ /* 0x000fd8000c800000 */
.L_x_1073:
[----:B------:R-:W-:-:S04]  /*7c10*/  UIADD3 UR21, UR21, 0x7f, URZ ;  /* 0x0000007f15157890 */ /* 0x000fc8000fffe03f */
[----:B------:R-:W-:-:S04]  /*7c20*/  USHF.R.S32.HI UR6, URZ, 0x1f, UR21 ;  /* 0x0000001f3f067899 */ /* 0x000fc80008011415 */
[----:B------:R-:W-:-:S04]  /*7c30*/  ULEA.HI UR6, UR6, UR21, URZ, 0x7 ;  /* 0x0000001506067291 */ /* 0x000fc8000f8f383f */
[----:B------:R-:W-:-:S04]  /*7c40*/  USHF.R.S32.HI UR6, URZ, 0x7, UR6 ;  /* 0x000000073f067899 */ /* 0x000fc80008011406 */
[----:B------:R-:W-:-:S04]  /*7c50*/  UISETP.LT.AND UP1, UPT, UR43, UR6, UPT ;  /* 0x000000062b00728c */ /* 0x000fc8000bf21270 */
[----:B------:R-:W-:-:S06]  /*7c60*/  USEL UR21, UR43, UR6, !UP1 ;  /* 0x000000062b157287 */ /* 0x000fcc000c800000 */
[----:B------:R-:W-:-:S13]  /*7c70*/  ISETP.GE.AND P2, PT, R4, UR21, PT ;  /* 0x0000001504007c0c */ /* 0x000fda000bf46270 */
[----:B------:R-:W-:Y:S05]  /*7c80*/  @!P2 BRA `(.L_x_1076) ;  /* 0x0000001c002ca947 */ /* 0x000fea0003800000 */
[----:B------:R-:W-:Y:S01]  /*7c90*/  IMAD.MOV.U32 R7, RZ, RZ, R2 ;  /* 0x000000ffff077224 */ /* 0x000fe200078e0002 */
[----:B------:R-:W-:Y:S01]  /*7ca0*/  UMOV UR23, UR46 ;  /* 0x0000002e00177c82 */ /* 0x000fe20008000000 */
[----:B------:R-:W-:Y:S01]  /*7cb0*/  IMAD.MOV.U32 R8, RZ, RZ, R3 ;  /* 0x000000ffff087224 */ /* 0x000fe200078e0003 */
[----:B------:R-:W-:-:S06]  /*7cc0*/  UMOV UR22, UR37 ;  /* 0x0000002500167c82 */ /* 0x000fcc0008000000 */
.L_x_1085:
        /* <DEDUP_REMOVED lines=9> */
.L_x_1078:
[----:B------:R-:W-:Y:S01]  /*7d60*/  ULEA UR6, UR37, UR45, 0x3 ;  /* 0x0000002d25067291 */ /* 0x000fe2000f8e183f */
[----:B------:R-:W-:-:S05]  /*7d70*/  IMAD.U32 R0, RZ, RZ, UR46 ;  /* 0x0000002eff007e24 */ /* 0x000fca000f8e00ff */
[----:B------:R-:W-:-:S04]  /*7d80*/  SHF.L.U32 R0, R0, 0x1f, RZ ;  /* 0x0000001f00007819 */ /* 0x000fc800000006ff */
[----:B------:R0:W1:Y:S01]  /*7d90*/  SYNCS.PHASECHK.TRANS64.TRYWAIT P2, [UR6+0x16830], R0 ;  /* 0x01683000ff0075a7 */ /* 0x0000620008040146 */
[----:B------:R-:W-:Y:S05]  /*7da0*/  @!P0 BRA `(.L_x_1079) ;  /* 0x0000000000048947 */ /* 0x000fea0003800000 */
[----:B------:R-:W-:Y:S01]  /*7db0*/  BPT.TRAP 0x1 ;  /* 0x000000040000795c */ /* 0x000fe20000300000 */
.L_x_1079:
[----:B-1----:R-:W-:Y:S05]  /*7dc0*/  @P2 BRA `(.L_x_1077) ;  /* 0x0000000000082947 */ /* 0x002fea0003800000 */
[----:B------:R-:W1:Y:S02]  /*7dd0*/  SYNCS.PHASECHK.TRANS64.TRYWAIT P2, [UR6+0x16830], R0 ;  /* 0x01683000ff0075a7 */ /* 0x000e640008040146 */
[----:B-1----:R-:W-:Y:S05]  /*7de0*/  @!P2 BRA `(.L_x_1080) ;  /* 0x000000c40050a947 */ /* 0x002fea0003800000 */
.L_x_1077:
        /* <DEDUP_REMOVED lines=25> */
.L_x_1082:
[----:B------:R-:W-:Y:S01]  /*7f80*/  ULEA UR6, UR22, UR45, 0x3 ;  /* 0x0000002d16067291 */ /* 0x000fe2000f8e183f */
[----:B------:R-:W-:-:S05]  /*7f90*/  IMAD.U32 R0, RZ, RZ, UR23 ;  /* 0x00000017ff007e24 */ /* 0x000fca000f8e00ff */
[----:B------:R-:W-:-:S04]  /*7fa0*/  SHF.L.U32 R0, R0, 0x1f, RZ ;  /* 0x0000001f00007819 */ /* 0x000fc800000006ff */
[----:B------:R0:W1:Y:S01]  /*7fb0*/  SYNCS.PHASECHK.TRANS64.TRYWAIT P2, [UR6+0x16850], R0 ;  /* 0x01685000ff0075a7 */ /* 0x0000620008040146 */
[----:B------:R-:W-:Y:S05]  /*7fc0*/  @!P0 BRA `(.L_x_1083) ;  /* 0x0000000000048947 */ /* 0x000fea0003800000 */
[----:B------:R-:W-:Y:S01]  /*7fd0*/  BPT.TRAP 0x1 ;  /* 0x000000040000795c */ /* 0x000fe20000300000 */
.L_x_1083:
[----:B-1----:R-:W-:Y:S05]  /*7fe0*/  @P2 BRA `(.L_x_1081) ;  /* 0x0000000000082947 */ /* 0x002fea0003800000 */
[----:B------:R-:W1:Y:S02]  /*7ff0*/  SYNCS.PHASECHK.TRANS64.TRYWAIT P2, [UR6+0x16850], R0 ;  /* 0x01685000ff0075a7 */ /* 0x000e640008040146 */
[----:B-1----:R-:W-:Y:S05]  /*8000*/  @!P2 BRA `(.L_x_1084) ;  /* 0x000000c000e0a947 */ /* 0x002fea0003800000 */
.L_x_1081:
[----:B------:R-:W-:Y:S01]  /*8010*/  UIADD3 UR6, UR45, 0x400, URZ ;  /* 0x000004002d067890 */ /* 0x000fe2000fffe03f */
[----:B------:R-:W-:Y:S01]  /*8020*/  WARPGROUP.ARRIVE ;  /* 0x00000000000079c5 */ /* 0x000fe20000000000 */
[----:B------:R-:W-:Y:S01]  /*8030*/  UMOV UR7, 0x40000040 ;  /* 0x4000004000077882 */ /* 0x000fe20000000000 */
[----:B01----:R-:W-:Y:S01]  /*8040*/  FMNMX.FTZ R0, R24, R8, !PT ;  /* 0x0000000818007209 */ /* 0x003fe20007810000 */
[----:B------:R-:W-:Y:S01]  /*8050*/  USHF.R.U32.HI UR6, URZ, 0x4, UR6 ;  /* 0x000000043f067899 */ /* 0x000fe20008011606 */
[----:B------:R-:W-:Y:S02]  /*8060*/  UMOV UR23, UR46 ;  /* 0x0000002e00177c82 */ /* 0x000fe40008000000 */
[----:B------:R-:W-:Y:S01]  /*8070*/  FMNMX.FTZ R3, R25, R0, !PT ;  /* 0x0000000019037209 */ /* 0x000fe20007810000 */
[----:B------:R-:W-:-:S03]  /*8080*/  ULOP3.LUT UR6, UR6, 0x3fff, URZ, 0xc0, !UPT ;  /* 0x00003fff06067892 */ /* 0x000fc6000f8ec03f */
        /* <DEDUP_REMOVED lines=39> */
[----:B------:R-:W-:Y:S02]  /*8300*/  FMNMX.FTZ R2, R85, R0, !PT ;  /* 0x0000000055027209 */ /* 0x000fe40007810000 */
[----:B------:R-:W0:Y:S03]  /*8310*/  LDC R0, c[0x0][0x988] ;  /* 0x00026200ff007b82 */ /* 0x000e260000000800 */
[----:B------:R-:W1:Y:S02]  /*8320*/  SHFL.BFLY PT, R3, R2, 0x2, 0x1f ;  /* 0x0c401f0002037f89 */ /* 0x000e6400000e0000 */
[----:B-1----:R-:W-:Y:S02]  /*8330*/  FMNMX.FTZ R10, R2, R3, !PT ;  /* 0x00000003020a7209 */ /* 0x002fe40007810000 */
[----:B------:R-:W-:-:S03]  /*8340*/  FMNMX.FTZ R2, R26, R7, !PT ;  /* 0x000000071a027209 */ /* 0x000fc60007810000 */
[----:B------:R-:W1:Y:S01]  /*8350*/  SHFL.BFLY PT, R3, R10, 0x1, 0x1f ;  /* 0x0c201f000a037f89 */ /* 0x000e6200000e0000 */
[----:B------:R-:W-:-:S04]  /*8360*/  FMNMX.FTZ R21, R27, R2, !PT ;  /* 0x000000021b157209 */ /* 0x000fc80007810000 */
[----:B------:R-:W-:Y:S01]  /*8370*/  FMNMX.FTZ R2, R30, R21, !PT ;  /* 0x000000151e027209 */ /* 0x000fe20007810000 */
[----:B------:R-:W-:Y:S02]  /*8380*/  WARPGROUP.DEPBAR.LE gsb0, 0x0 ;  /* 0x00008000000079c5 */ /* 0x000fe40000010000 */
[----:B------:R-:W-:Y:S01]  /*8390*/  WARPGROUP.ARRIVE ;  /* 0x00000000000079c5 */ /* 0x000fe20000000000 */
[----:B-1----:R-:W-:-:S05]  /*83a0*/  FMNMX.FTZ R3, R10, R3, !PT ;  /* 0x000000030a037209 */ /* 0x002fca0007810000 */
[----:B------:R-:W-:Y:S01]  /*83b0*/  HGMMA.64x64x16.F32.BF16 R88, R140, gdesc[UR4].tnspB, R88, gsb0 ;  /* 0x40e000048c587df0 */ /* 0x000fe20008001858 */
[----:B------:R-:W-:Y:S01]  /*83c0*/  UIADD3 UR6, UR10, 0x180, URZ ;  /* 0x000001800a067890 */ /* 0x000fe2000fffe03f */
[CC--:B0-----:R-:W-:Y:S01]  /*83d0*/  FMUL.FTZ R11, R3.reuse, R0.reuse ;  /* 0x00000000030b7220 */ /* 0x0c1fe20000410000 */
[----:B------:R-:W-:Y:S01]  /*83e0*/  UMOV UR7, 0x40000040 ;  /* 0x4000004000077882 */ /* 0x000fe20000000000 */
[----:B------:R-:W-:Y:S02]  /*83f0*/  FADD.FTZ R9, -R3, R8 ;  /* 0x0000000803097221 */ /* 0x000fe40000010100 */
[--C-:B------:R-:W-:Y:S01]  /*8400*/  FFMA.FTZ R13, R25, R0, -R11.reuse ;  /* 0x00000000190d7223 */ /* 0x100fe2000001080b */
[----:B------:R-:W-:Y:S01]  /*8410*/  FMNMX.FTZ R25, R31, R2, !PT ;  /* 0x000000021f197209 */ /* 0x000fe20007810000 */
[-CC-:B------:R-:W-:Y:S01]  /*8420*/  FFMA.FTZ R15, R29, R0.reuse, -R11.reuse ;  /* 0x000000001d0f7223 */ /* 0x180fe2000001080b */
[-CC-:B------:R-:W-:Y:S01]  /*8430*/  FFMA.FTZ R29, R37, R0.reuse, -R11.reuse ;  /* 0x00000000251d7223 */ /* 0x180fe2000001080b */
[-CC-:B------:R-:W-:Y:S01]  /*8440*/  FFMA.FTZ R33, R33, R0.reuse, -R11.reuse ;  /* 0x0000000021217223 */ /* 0x180fe2000001080b */
[----:B------:R-:W-:Y:S01]  /*8450*/  FMNMX.FTZ R2, R34, R25, !PT ;  /* 0x0000001922027209 */ /* 0x000fe20007810000 */
[-CC-:B------:R-:W-:Y:S01]  /*8460*/  FFMA.FTZ R49, R49, R0.reuse, -R11.reuse ;  /* 0x0000000031317223 */ /* 0x180fe2000001080b */
[--C-:B------:R-:W-:Y:S01]  /*8470*/  FFMA.FTZ R12, R61, R0, -R11.reuse ;  /* 0x000000003d0c7223 */ /* 0x100fe2000001080b */
[----:B------:R0:W-:Y:S01]  /*8480*/  MUFU.EX2 R21, R33 ;  /* 0x0000002100157308 */ /* 0x0001e20000000800 */
        /* <DEDUP_REMOVED lines=9> */
[-CC-:B0-----:R-:W-:Y:S01]  /*8520*/  FFMA.FTZ R33, R41, R0.reuse, -R11.reuse ;  /* 0x0000000029217223 */ /* 0x181fe2000001080b */
[-CC-:B------:R-:W-:Y:S01]  /*8530*/  FFMA.FTZ R8, R64, R0.reuse, -R11.reuse ;  /* 0x0000000040087223 */ /* 0x180fe2000001080b */
[-CC-:B------:R-:W-:Y:S01]  /*8540*/  FFMA.FTZ R10, R68, R0.reuse, -R11.reuse ;  /* 0x00000000440a7223 */ /* 0x180fe2000001080b */
[----:B------:R-:W-:Y:S01]  /*8550*/  FMNMX.FTZ R2, R42, R25, !PT ;  /* 0x000000192a027209 */ /* 0x000fe20007810000 */
[-CC-:B------:R-:W-:Y:S01]  /*8560*/  FFMA.FTZ R14, R76, R0.reuse, -R11.reuse ;  /* 0x000000004c0e7223 */ /* 0x180fe2000001080b */
[-CC-:B------:R-:W-:Y:S01]  /*8570*/  FFMA.FTZ R20, R80, R0.reuse, -R11.reuse ;  /* 0x0000000050147223 */ /* 0x180fe2000001080b */
[--C-:B------:R-:W-:Y:S01]  /*8580*/  FFMA.FTZ R84, R84, R0, -R11.reuse ;  /* 0x0000000054547223 */ /* 0x100fe2000001080b */
[----:B------:R-:W-:Y:S01]  /*8590*/  FMNMX.FTZ R25, R43, R2, !PT ;  /* 0x000000022b197209 */ /* 0x000fe20007810000 */
[-C--:B------:R-:W-:Y:S01]  /*85a0*/  FFMA.FTZ R85, R85, R0.reuse, -R11 ;  /* 0x0000000055557223 */ /* 0x080fe2000001080b */
[----:B------:R-:W-:Y:S01]  /*85b0*/  FMUL.FTZ R9, R9, R0 ;  /* 0x0000000009097220 */ /* 0x000fe20000410000 */
[----:B------:R-:W-:Y:S01]  /*85c0*/  MUFU.EX2 R148, R148 ;  /* 0x0000009400947308 */ /* 0x000fe20000000800 */
[----:B------:R-:W-:-:S04]  /*85d0*/  FMNMX.FTZ R2, R46, R25, !PT ;  /* 0x000000192e027209 */ /* 0x000fc80007810000 */
[----:B------:R-:W-:-:S03]  /*85e0*/  FMNMX.FTZ R25, R47, R2, !PT ;  /* 0x000000022f197209 */ /* 0x000fc60007810000 */
[----:B------:R-:W0:Y:S01]  /*85f0*/  MUFU.EX2 R9, R9 ;  /* 0x0000000900097308 */ /* 0x000e220000000800 */
[----:B------:R-:W-:-:S04]  /*8600*/  FMNMX.FTZ R2, R50, R25, !PT ;  /* 0x0000001932027209 */ /* 0x000fc80007810000 */
[----:B------:R-:W-:-:S03]  /*8610*/  FMNMX.FTZ R25, R51, R2, !PT ;  /* 0x0000000233197209 */ /* 0x000fc60007810000 */
[----:B------:R-:W1:Y:S01]  /*8620*/  MUFU.EX2 R13, R13 ;  /* 0x0000000d000d7308 */ /* 0x000e620000000800 */
[----:B------:R-:W-:-:S04]  /*8630*/  FMNMX.FTZ R2, R54, R25, !PT ;  /* 0x0000001936027209 */ /* 0x000fc80007810000 */
[----:B------:R-:W-:-:S03]  /*8640*/  FMNMX.FTZ R37, R55, R2, !PT ;  /* 0x0000000237257209 */ /* 0x000fc60007810000 */
[----:B------:R2:W-:Y:S01]  /*8650*/  MUFU.EX2 R25, R45 ;  /* 0x0000002d00197308 */ /* 0x0005e20000000800 */
[----:B------:R-:W-:Y:S01]  /*8660*/  FMNMX.FTZ R2, R58, R37, !PT ;  /* 0x000000253a027209 */ /* 0x000fe20007810000 */
[----:B0-----:R-:W-:-:S03]  /*8670*/  FFMA.FTZ R6, R9, R6, R148 ;  /* 0x0000000609067223 */ /* 0x001fc60000010094 */
[----:B------:R-:W-:-:S03]  /*8680*/  FMNMX.FTZ R37, R59, R2, !PT ;  /* 0x000000023b257209 */ /* 0x000fc60007810000 */
[----:B------:R-:W-:Y:S01]  /*8690*/  MUFU.EX2 R150, R150 ;  /* 0x0000009600967308 */ /* 0x000fe20000000800 */
[----:B------:R-:W-:Y:S01]  /*86a0*/  FMNMX.FTZ R2, R62, R37, !PT ;  /* 0x000000253e027209 */ /* 0x000fe20007810000 */
[-CC-:B--2---:R-:W-:Y:S01]  /*86b0*/  FFMA.FTZ R45, R53, R0.reuse, -R11.reuse ;  /* 0x00000000352d7223 */ /* 0x184fe2000001080b */
[-CC-:B------:R-:W-:Y:S01]  /*86c0*/  FFMA.FTZ R53, R65, R0.reuse, -R11.reuse ;  /* 0x0000000041357223 */ /* 0x180fe2000001080b */
[----:B------:R-:W-:Y:S01]  /*86d0*/  FFMA.FTZ R65, R77, R0, -R11 ;  /* 0x000000004d417223 */ /* 0x000fe2000001080b */
[----:B------:R-:W-:Y:S02]  /*86e0*/  FMNMX.FTZ R41, R63, R2, !PT ;  /* 0x000000023f297209 */ /* 0x000fe40007810000 */
[----:B-1----:R-:W-:Y:S01]  /*86f0*/  F2FP.BF16.F32.PACK_AB R148, R13, R148 ;  /* 0x000000940d94723e */ /* 0x002fe200000010ff */
[----:B------:R0:W-:Y:S01]  /*8700*/  MUFU.EX2 R37, R49 ;  /* 0x0000003100257308 */ /* 0x0001e20000000800 */
[----:B------:R-:W-:Y:S01]  /*8710*/  FMNMX.FTZ R2, R66, R41, !PT ;  /* 0x0000002942027209 */ /* 0x000fe20007810000 */
[----:B------:R-:W-:-:S02]  /*8720*/  WARPGROUP.DEPBAR.LE gsb0, 0x0 ;  /* 0x00008000000079c5 */ /* 0x000fc40000010000 */
[----:B------:R-:W-:Y:S01]  /*8730*/  WARPGROUP.ARRIVE ;  /* 0x00000000000079c5 */ /* 0x000fe20000000000 */
[----:B------:R-:W-:Y:S01]  /*8740*/  FMNMX.FTZ R41, R67, R2, !PT ;  /* 0x0000000243297209 */ /* 0x000fe20007810000 */
[-CC-:B------:R-:W-:Y:S01]  /*8750*/  FFMA.FTZ R142, R44, R0.reuse, -R11.reuse ;  /* 0x000000002c8e7223 */ /* 0x180fe2000001080b */
[----:B------:R-:W-:-:S03]  /*8760*/  FFMA.FTZ R140, R40, R0, -R11 ;  /* 0x00000000288c7223 */ /* 0x000fc6000001080b */
[----:B------:R-:W1:Y:S01]  /*8770*/  S2R R44, SR_TID.X ;  /* 0x00000000002c7919 */ /* 0x000e620000002100 */
[----:B------:R-:W-:Y:S01]  /*8780*/  FMNMX.FTZ R2, R70, R41, !PT ;  /* 0x0000002946027209 */ /* 0x000fe20007810000 */
[----:B------:R-:W-:Y:S01]  /*8790*/  HGMMA.64x64x16.F32.BF16 R88, R136, gdesc[UR4].tnspB, R88, gsb0 ;  /* 0x40e0000488587df0 */ /* 0x000fe20008001858 */
[----:B------:R-:W-:Y:S01]  /*87a0*/  UIADD3 UR6, UR10, 0x200, URZ ;  /* 0x000002000a067890 */ /* 0x000fe2000fffe03f */
[----:B------:R-:W-:Y:S01]  /*87b0*/  MUFU.EX2 R15, R15 ;  /* 0x0000000f000f7308 */ /* 0x000fe20000000800 */
[----:B------:R-:W-:Y:S01]  /*87c0*/  UMOV UR7, 0x40000040 ;  /* 0x4000004000077882 */ /* 0x000fe20000000000 */
[----:B------:R-:W-:-:S04]  /*87d0*/  FMNMX.FTZ R41, R71, R2, !PT ;  /* 0x0000000247297209 */ /* 0x000fc80007810000 */
[----:B------:R-:W-:Y:S02]  /*87e0*/  FMNMX.FTZ R2, R74, R41, !PT ;  /* 0x000000294a027209 */ /* 0x000fe40007810000 */
[----:B------:R-:W-:Y:S02]  /*87f0*/  MUFU.EX2 R144, R144 ;  /* 0x0000009000907308 */ /* 0x000fe40000000800 */
[----:B------:R-:W-:-:S04]  /*8800*/  FMNMX.FTZ R41, R75, R2, !PT ;  /* 0x000000024b297209 */ /* 0x000fc80007810000 */
[----:B------:R-:W-:Y:S02]  /*8810*/  FMNMX.FTZ R2, R78, R41, !PT ;  /* 0x000000294e027209 */ /* 0x000fe40007810000 */
[----:B------:R2:W-:Y:S02]  /*8820*/  MUFU.EX2 R41, R57 ;  /* 0x0000003900297308 */ /* 0x0005e40000000800 */
[----:B0-----:R-:W-:-:S04]  /*8830*/  FMNMX.FTZ R49, R79, R2, !PT ;  /* 0x000000024f317209 */ /* 0x001fc80007810000 */
[----:B------:R-:W-:Y:S02]  /*8840*/  FMNMX.FTZ R2, R82, R49, !PT ;  /* 0x0000003152027209 */ /* 0x000fe40007810000 */
[----:B------:R-:W-:Y:S01]  /*8850*/  MUFU.EX2 R146, R146 ;  /* 0x0000009200927308 */ /* 0x000fe20000000800 */
[--C-:B--2---:R-:W-:Y:S01]  /*8860*/  FFMA.FTZ R57, R69, R0, -R11.reuse ;  /* 0x0000000045397223 */ /* 0x104fe2000001080b */
[----:B------:R-:W-:Y:S01]  /*8870*/  FMNMX.FTZ R49, R83, R2, !PT ;  /* 0x0000000253317209 */ /* 0x000fe20007810000 */
[----:B------:R-:W-:Y:S01]  /*8880*/  FFMA.FTZ R69, R81, R0, -R11 ;  /* 0x0000000051457223 */ /* 0x000fe2000001080b */
[----:B-1----:R-:W-:Y:S02]  /*8890*/  ISETP.GE.U32.AND P2, PT, R44, 0x180, PT ;  /* 0x000001802c00780c */ /* 0x002fe40003f46070 */
[----:B------:R-:W-:Y:S02]  /*88a0*/  FMNMX.FTZ R2, R86, R49, !PT ;  /* 0x0000003156027209 */ /* 0x000fe40007810000 */
[----:B------:R0:W-:Y:S02]  /*88b0*/  MUFU.EX2 R49, R12 ;  /* 0x0000000c00317308 */ /* 0x0001e40000000800 */
[----:B------:R-:W-:-:S05]  /*88c0*/  FMNMX.FTZ R2, R87, R2, !PT ;  /* 0x0000000257027209 */ /* 0x000fca0007810000 */
[----:B------:R-:W1:Y:S01]  /*88d0*/  SHFL.BFLY PT, R61, R2, 0x2, 0x1f ;  /* 0x0c401f00023d7f89 */ /* 0x000e6200000e0000 */
[----:B------:R-:W-:Y:S01]  /*88e0*/  MUFU.EX2 R29, R29 ;  /* 0x0000001d001d7308 */ /* 0x000fe20000000800 */
[----:B0-----:R-:W-:-:S07]  /*88f0*/  FFMA.FTZ R12, R72, R0, -R11 ;  /* 0x00000000480c7223 */ /* 0x001fce000001080b */
[----:B------:R-:W-:Y:S08]  /*8900*/  MUFU.EX2 R140, R140 ;  /* 0x0000008c008c7308 */ /* 0x000ff00000000800 */
[----:B------:R-:W-:Y:S01]  /*8910*/  MUFU.EX2 R33, R33 ;  /* 0x0000002100217308 */ /* 0x000fe20000000800 */
[----:B-1----:R-:W-:Y:S01]  /*8920*/  FMNMX.FTZ R24, R2, R61, !PT ;  /* 0x0000003d02187209 */ /* 0x002fe20007810000 */
[----:B------:R-:W-:-:S06]  /*8930*/  FFMA.FTZ R61, R73, R0, -R11 ;  /* 0x00000000493d7223 */ /* 0x000fcc000001080b */
[----:B------:R-:W-:Y:S01]  /*8940*/  MUFU.EX2 R142, R142 ;  /* 0x0000008e008e7308 */ /* 0x000fe20000000800 */
[----:B------:R-:W0:Y:S07]  /*8950*/  SHFL.BFLY PT, R73, R24, 0x1, 0x1f ;  /* 0x0c201f0018497f89 */ /* 0x000e2e00000e0000 */
[----:B------:R-:W-:Y:S01]  /*8960*/  MUFU.EX2 R45, R45 ;  /* 0x0000002d002d7308 */ /* 0x000fe20000000800 */
[----:B------:R-:W-:Y:S02]  /*8970*/  WARPGROUP.DEPBAR.LE gsb0, 0x0 ;  /* 0x00008000000079c5 */ /* 0x000fe40000010000 */
[----:B------:R-:W-:Y:S01]  /*8980*/  WARPGROUP.ARRIVE ;  /* 0x00000000000079c5 */ /* 0x000fe20000000000 */
[-CC-:B------:R-:W-:Y:S01]  /*8990*/  FFMA.FTZ R136, R48, R0.reuse, -R11.reuse ;  /* 0x0000000030887223 */ /* 0x180fe2000001080b */
[----:B------:R-:W-:-:S03]  /*89a0*/  FFMA.FTZ R138, R52, R0, -R11 ;  /* 0x00000000348a7223 */ /* 0x000fc6000001080b */
[----:B------:R-:W-:Y:S01]  /*89b0*/  MUFU.EX2 R8, R8 ;  /* 0x0000000800087308 */ /* 0x000fe20000000800 */
[----:B------:R-:W-:Y:S01]  /*89c0*/  HGMMA.64x64x16.F32.BF16 R88, R132, gdesc[UR4].tnspB, R88, gsb0 ;  /* 0x40e0000484587df0 */ /* 0x000fe20008001858 */
[----:B------:R-:W-:Y:S01]  /*89d0*/  UIADD3 UR6, UR10, 0x280, URZ ;  /* 0x000002800a067890 */ /* 0x000fe2000fffe03f */
[----:B------:R-:W-:-:S05]  /*89e0*/  UMOV UR7, 0x40000040 ;  /* 0x4000004000077882 */ /* 0x000fca0000000000 */
[----:B------:R-:W-:Y:S01]  /*89f0*/  MUFU.EX2 R136, R136 ;  /* 0x0000008800887308 */ /* 0x000fe20000000800 */
[----:B0-----:R-:W-:-:S07]  /*8a00*/  FMNMX.FTZ R2, R24, R73, !PT ;  /* 0x0000004918027209 */ /* 0x001fce0007810000 */
        /* <DEDUP_REMOVED lines=9> */
[----:B------:R-:W-:-:S02]  /*8aa0*/  WARPGROUP.DEPBAR.LE gsb0, 0x0 ;  /* 0x00008000000079c5 */ /* 0x000fc40000010000 */
[----:B------:R-:W-:Y:S01]  /*8ab0*/  WARPGROUP.ARRIVE ;  /* 0x00000000000079c5 */ /* 0x000fe20000000000 */
[-CC-:B------:R-:W-:Y:S01]  /*8ac0*/  FFMA.FTZ R132, R56, R0.reuse, -R11.reuse ;  /* 0x0000000038847223 */ /* 0x180fe2000001080b */
[-C--:B------:R-:W-:Y:S01]  /*8ad0*/  FFMA.FTZ R134, R60, R0.reuse, -R11 ;  /* 0x000000003c867223 */ /* 0x080fe2000001080b */
[C---:B------:R-:W-:Y:S02]  /*8ae0*/  FADD.FTZ R11, -R2.reuse, R7 ;  /* 0x00000007020b7221 */ /* 0x040fe40000010100 */
[----:B------:R-:W-:Y:S01]  /*8af0*/  MUFU.EX2 R69, R69 ;  /* 0x0000004500457308 */ /* 0x000fe20000000800 */
[----:B------:R-:W-:Y:S01]  /*8b00*/  HGMMA.64x64x16.F32.BF16 R88, R128, gdesc[UR4].tnspB, R88, gsb0 ;  /* 0x40e0000480587df0 */ /* 0x000fe20008001858 */
[----:B------:R-:W-:Y:S01]  /*8b10*/  UIADD3 UR6, UR10, 0x300, URZ ;  /* 0x000003000a067890 */ /* 0x000fe2000fffe03f */
[-C--:B------:R-:W-:Y:S01]  /*8b20*/  FMUL.FTZ R28, R11, R0.reuse ;  /* 0x000000000b1c7220 */ /* 0x080fe20000410000 */
[----:B------:R-:W-:Y:S01]  /*8b30*/  UMOV UR7, 0x40000040 ;  /* 0x4000004000077882 */ /* 0x000fe20000000000 */
[----:B------:R-:W-:-:S03]  /*8b40*/  FMUL.FTZ R11, R2, R0 ;  /* 0x00000000020b7220 */ /* 0x000fc60000410000 */
[----:B------:R-:W-:Y:S01]  /*8b50*/  MUFU.EX2 R132, R132 ;  /* 0x0000008400847308 */ /* 0x000fe20000000800 */
[-CC-:B------:R-:W-:Y:S01]  /*8b60*/  FFMA.FTZ R149, R26, R0.reuse, -R11.reuse ;  /* 0x000000001a957223 */ /* 0x180fe2000001080b */
[-CC-:B------:R-:W-:Y:S01]  /*8b70*/  FFMA.FTZ R26, R27, R0.reuse, -R11.reuse ;  /* 0x000000001b1a7223 */ /* 0x180fe2000001080b */
[----:B------:R-:W-:Y:S02]  /*8b80*/  IMAD.U32 R27, RZ, RZ, UR37 ;  /* 0x00000025ff1b7e24 */ /* 0x000fe4000f8e00ff */
[-CC-:B------:R-:W-:Y:S01]  /*8b90*/  FFMA.FTZ R151, R30, R0.reuse, -R11.reuse ;  /* 0x000000001e977223 */ /* 0x180fe2000001080b */
[-CC-:B------:R-:W-:Y:S01]  /*8ba0*/  FFMA.FTZ R30, R31, R0.reuse, -R11.reuse ;  /* 0x000000001f1e7223 */ /* 0x180fe2000001080b */
[----:B------:R-:W-:Y:S02]  /*8bb0*/  VIADD R31, R22, 0x9 ;  /* 0x00000009161f7836 */ /* 0x000fe40000000000 */
[-CC-:B------:R-:W-:Y:S01]  /*8bc0*/  FFMA.FTZ R145, R34, R0.reuse, -R11.reuse ;  /* 0x0000000022917223 */ /* 0x180fe2000001080b */
[----:B------:R-:W-:Y:S01]  /*8bd0*/  MUFU.EX2 R28, R28 ;  /* 0x0000001c001c7308 */ /* 0x000fe20000000800 */
[----:B------:R-:W-:Y:S01]  /*8be0*/  @!P1 LEA R27, R27, UR45, 0x3 ;  /* 0x0000002d1b1b9c11 */ /* 0x000fe2000f8e18ff */
[-CC-:B------:R-:W-:Y:S01]  /*8bf0*/  FFMA.FTZ R32, R35, R0.reuse, -R11.reuse ;  /* 0x0000000023207223 */ /* 0x180fe2000001080b */
[----:B------:R-:W-:Y:S01]  /*8c00*/  SEL R31, R31, 0x9, !P2 ;  /* 0x000000091f1f7807 */ /* 0x000fe20005000000 */
[-CC-:B------:R-:W-:Y:S01]  /*8c10*/  FFMA.FTZ R147, R38, R0.reuse, -R11.reuse ;  /* 0x0000000026937223 */ /* 0x180fe2000001080b */
[----:B------:R-:W-:Y:S01]  /*8c20*/  FFMA.FTZ R143, R46, R0, -R11 ;  /* 0x000000002e8f7223 */ /* 0x000fe2000001080b */
[----:B------:R-:W-:-:S02]  /*8c30*/  @!P1 VIADD R27, R27, 0x16840 ;  /* 0x000168401b1b9836 */ /* 0x000fc40000000000 */
[-CC-:B------:R-:W-:Y:S01]  /*8c40*/  FFMA.FTZ R34, R39, R0.reuse, -R11.reuse ;  /* 0x0000000027227223 */ /* 0x180fe2000001080b */
[----:B------:R-:W0:Y:S01]  /*8c50*/  MUFU.EX2 R149, R149 ;  /* 0x0000009500957308 */ /* 0x000e220000000800 */
[-CC-:B------:R-:W-:Y:S01]  /*8c60*/  FFMA.FTZ R141, R42, R0.reuse, -R11.reuse ;  /* 0x000000002a8d7223 */ /* 0x180fe2000001080b */
[-C--:B------:R-:W-:Y:S01]  /*8c70*/  FFMA.FTZ R36, R43, R0.reuse, -R11 ;  /* 0x000000002b247223 */ /* 0x080fe2000001080b */
[----:B------:R-:W-:Y:S01]  /*8c80*/  @!P1 PRMT R27, RZ, 0x654, R27 ;  /* 0x00000654ff1b9816 */ /* 0x000fe2000000001b */
[-CC-:B------:R-:W-:Y:S01]  /*8c90*/  FFMA.FTZ R137, R50, R0.reuse, -R11.reuse ;  /* 0x0000000032897223 */ /* 0x180fe2000001080b */
[-CC-:B------:R-:W-:Y:S01]  /*8ca0*/  FFMA.FTZ R38, R47, R0.reuse, -R11.reuse ;  /* 0x000000002f267223 */ /* 0x180fe2000001080b */
[-CC-:B------:R-:W-:Y:S01]  /*8cb0*/  FFMA.FTZ R40, R51, R0.reuse, -R11.reuse ;  /* 0x0000000033287223 */ /* 0x180fe2000001080b */
[-CC-:B------:R-:W-:Y:S01]  /*8cc0*/  FFMA.FTZ R139, R54, R0.reuse, -R11.reuse ;  /* 0x00000000368b7223 */ /* 0x180fe2000001080b */
[----:B------:R-:W1:Y:S01]  /*8cd0*/  MUFU.EX2 R26, R26 ;  /* 0x0000001a001a7308 */ /* 0x000e620000000800 */
[-CC-:B------:R-:W-:Y:S01]  /*8ce0*/  FFMA.FTZ R42, R55, R0.reuse, -R11.reuse ;  /* 0x00000000372a7223 */ /* 0x180fe2000001080b */
[-CC-:B------:R-:W-:Y:S01]  /*8cf0*/  FFMA.FTZ R133, R58, R0.reuse, -R11.reuse ;  /* 0x000000003a857223 */ /* 0x180fe2000001080b */
[-CC-:B------:R-:W-:Y:S01]  /*8d00*/  FFMA.FTZ R44, R59, R0.reuse, -R11.reuse ;  /* 0x000000003b2c7223 */ /* 0x180fe2000001080b */
[-CC-:B------:R-:W-:Y:S01]  /*8d10*/  FFMA.FTZ R135, R62, R0.reuse, -R11.reuse ;  /* 0x000000003e877223 */ /* 0x180fe2000001080b */
[-CC-:B------:R-:W-:Y:S01]  /*8d20*/  FFMA.FTZ R75, R75, R0.reuse, -R11.reuse ;  /* 0x000000004b4b7223 */ /* 0x180fe2000001080b */
[-CC-:B------:R-:W-:Y:S01]  /*8d30*/  FFMA.FTZ R79, R79, R0.reuse, -R11.reuse ;  /* 0x000000004f4f7223 */ /* 0x180fe2000001080b */
[-C--:B------:R-:W-:Y:S01]  /*8d40*/  FFMA.FTZ R82, R82, R0.reuse, -R11 ;  /* 0x0000000052527223 */ /* 0x080fe2000001080b */
[----:B------:R-:W2:Y:S01]  /*8d50*/  MUFU.EX2 R151, R151 ;  /* 0x0000009700977308 */ /* 0x000ea20000000800 */
[----:B0-----:R-:W-:Y:S01]  /*8d60*/  FFMA.FTZ R5, R28, R5, R149 ;  /* 0x000000051c057223 */ /* 0x001fe20000010095 */
[-CC-:B------:R-:W-:Y:S01]  /*8d70*/  FFMA.FTZ R83, R83, R0.reuse, -R11.reuse ;  /* 0x0000000053537223 */ /* 0x180fe2000001080b */
[----:B------:R-:W-:Y:S01]  /*8d80*/  FFMA.FTZ R86, R86, R0, -R11 ;  /* 0x0000000056567223 */ /* 0x000fe2000001080b */
[----:B------:R-:W-:Y:S01]  /*8d90*/  IMAD.U32 R35, RZ, RZ, UR22 ;  /* 0x00000016ff237e24 */ /* 0x000fe2000f8e00ff */
[C---:B------:R-:W-:Y:S01]  /*8da0*/  ISETP.GT.AND P2, PT, R4.reuse, UR21, PT ;  /* 0x0000001504007c0c */ /* 0x040fe2000bf44270 */
[----:B------:R-:W-:Y:S01]  /*8db0*/  UMOV UR22, UR37 ;  /* 0x0000002500167c82 */ /* 0x000fe20008000000 */
[----:B------:R-:W-:Y:S01]  /*8dc0*/  VIADD R4, R4, 0xffffffff ;  /* 0xffffffff04047836 */ /* 0x000fe20000000000 */
[----:B------:R-:W0:Y:S01]  /*8dd0*/  MUFU.EX2 R30, R30 ;  /* 0x0000001e001e7308 */ /* 0x000e220000000800 */
[C---:B-1----:R-:W-:Y:S01]  /*8de0*/  FADD.FTZ R46, R26.reuse, R5 ;  /* 0x000000051a2e7221 */ /* 0x042fe20000010000 */
[----:B------:R-:W-:-:S02]  /*8df0*/  F2FP.BF16.F32.PACK_AB R149, R26, R149 ;  /* 0x000000951a95723e */ /* 0x000fc400000010ff */
[----:B------:R-:W-:-:S04]  /*8e00*/  @!P1 LEA R35, R35, UR45, 0x3 ;  /* 0x0000002d23239c11 */ /* 0x000fc8000f8e18ff */
[----:B------:R-:W1:Y:S01]  /*8e10*/  MUFU.EX2 R145, R145 ;  /* 0x0000009100917308 */ /* 0x000e620000000800 */
[----:B--2---:R-:W-:-:S07]  /*8e20*/  FADD.FTZ R5, R151, R46 ;  /* 0x0000002e97057221 */ /* 0x004fce0000010000 */
[----:B------:R-:W2:Y:S01]  /*8e30*/  MUFU.EX2 R32, R32 ;  /* 0x0000002000207308 */ /* 0x000ea20000000800 */
[C---:B0-----:R-:W-:Y:S01]  /*8e40*/  FADD.FTZ R46, R30.reuse, R5 ;  /* 0x000000051e2e7221 */ /* 0x041fe20000010000 */
[----:B------:R-:W-:-:S06]  /*8e50*/  F2FP.BF16.F32.PACK_AB R151, R30, R151 ;  /* 0x000000971e97723e */ /* 0x000fcc00000010ff */
[----:B------:R-:W0:Y:S01]  /*8e60*/  MUFU.EX2 R147, R147 ;  /* 0x0000009300937308 */ /* 0x000e220000000800 */
[----:B-1----:R-:W-:Y:S01]  /*8e70*/  FADD.FTZ R5, R145, R46 ;  /* 0x0000002e91057221 */ /* 0x002fe20000010000 */
[----:B------:R-:W-:Y:S01]  /*8e80*/  FFMA.FTZ R46, R67, R0, -R11 ;  /* 0x00000000432e7223 */ /* 0x000fe2000001080b */
[----:B------:R-:W-:Y:S02]  /*8e90*/  WARPGROUP.DEPBAR.LE gsb0, 0x0 ;  /* 0x00008000000079c5 */ /* 0x000fe40000010000 */
[----:B------:R-:W-:-:S03]  /*8ea0*/  WARPGROUP.ARRIVE ;  /* 0x00000000000079c5 */ /* 0x000fc60000000000 */
[----:B------:R-:W1:Y:S01]  /*8eb0*/  MUFU.EX2 R34, R34 ;  /* 0x0000002200227308 */ /* 0x000e620000000800 */
[----:B--2---:R-:W-:Y:S01]  /*8ec0*/  FADD.FTZ R50, R32, R5 ;  /* 0x0000000520327221 */ /* 0x004fe20000010000 */
[-CC-:B------:R-:W-:Y:S01]  /*8ed0*/  FFMA.FTZ R129, R66, R0.reuse, -R11.reuse ;  /* 0x0000000042817223 */ /* 0x180fe2000001080b */
[----:B------:R-:W-:Y:S01]  /*8ee0*/  F2FP.BF16.F32.PACK_AB R145, R32, R145 ;  /* 0x000000912091723e */ /* 0x000fe200000010ff */
[----:B------:R-:W-:Y:S01]  /*8ef0*/  FFMA.FTZ R131, R70, R0, -R11 ;  /* 0x0000000046837223 */ /* 0x000fe2000001080b */
[----:B------:R-:W-:Y:S01]  /*8f00*/  HGMMA.64x64x16.F32.BF16 R88, R124, gdesc[UR4].tnspB, R88, gsb0 ;  /* 0x40e000047c587df0 */ /* 0x000fe20008001858 */
[----:B------:R-:W-:Y:S01]  /*8f10*/  UIADD3 UR6, UR10, 0x380, URZ ;  /* 0x000003800a067890 */ /* 0x000fe2000fffe03f */
[----:B0-----:R-:W-:Y:S01]  /*8f20*/  FADD.FTZ R5, R147, R50 ;  /* 0x0000003293057221 */ /* 0x001fe20000010000 */
[----:B------:R-:W-:Y:S01]  /*8f30*/  UMOV UR7, 0x40000040 ;  /* 0x4000004000077882 */ /* 0x000fe20000000000 */
[----:B------:R-:W0:Y:S01]  /*8f40*/  MUFU.EX2 R141, R141 ;  /* 0x0000008d008d7308 */ /* 0x000e220000000800 */
[----:B------:R-:W-:-:S02]  /*8f50*/  F2FP.BF16.F32.PACK_AB R128, R53, R8 ;  /* 0x000000083580723e */ /* 0x000fc400000010ff */
[----:B------:R-:W-:-:S05]  /*8f60*/  F2FP.BF16.F32.PACK_AB R130, R57, R10 ;  /* 0x0000000a3982723e */ /* 0x000fca00000010ff */
[----:B------:R-:W2:Y:S01]  /*8f70*/  MUFU.EX2 R36, R36 ;  /* 0x0000002400247308 */ /* 0x000ea20000000800 */
[C---:B-1----:R-:W-:Y:S01]  /*8f80*/  FADD.FTZ R50, R34.reuse, R5 ;  /* 0x0000000522327221 */ /* 0x042fe20000010000 */
[----:B------:R-:W-:-:S06]  /*8f90*/  F2FP.BF16.F32.PACK_AB R147, R34, R147 ;  /* 0x000000932293723e */ /* 0x000fcc00000010ff */
[----:B------:R-:W1:Y:S01]  /*8fa0*/  MUFU.EX2 R143, R143 ;  /* 0x0000008f008f7308 */ /* 0x000e620000000800 */
[----:B0-----:R-:W-:-:S07]  /*8fb0*/  FADD.FTZ R5, R141, R50 ;  /* 0x000000328d057221 */ /* 0x001fce0000010000 */
[----:B------:R-:W0:Y:S01]  /*8fc0*/  MUFU.EX2 R38, R38 ;  /* 0x0000002600267308 */ /* 0x000e220000000800 */
[C---:B--2---:R-:W-:Y:S01]  /*8fd0*/  FADD.FTZ R50, R36.reuse, R5 ;  /* 0x0000000524327221 */ /* 0x044fe20000010000 */
[----:B------:R-:W-:-:S06]  /*8fe0*/  F2FP.BF16.F32.PACK_AB R141, R36, R141 ;  /* 0x0000008d248d723e */ /* 0x000fcc00000010ff */
[----:B------:R-:W2:Y:S01]  /*8ff0*/  MUFU.EX2 R137, R137 ;  /* 0x0000008900897308 */ /* 0x000ea20000000800 */
[----:B-1----:R-:W-:-:S07]  /*9000*/  FADD.FTZ R5, R143, R50 ;  /* 0x000000328f057221 */ /* 0x002fce0000010000 */
[----:B------:R-:W1:Y:S01]  /*9010*/  MUFU.EX2 R40, R40 ;  /* 0x0000002800287308 */ /* 0x000e620000000800 */
[C---:B0-----:R-:W-:Y:S01]  /*9020*/  FADD.FTZ R50, R38.reuse, R5 ;  /* 0x0000000526327221 */ /* 0x041fe20000010000 */
[----:B------:R-:W-:-:S06]  /*9030*/  F2FP.BF16.F32.PACK_AB R143, R38, R143 ;  /* 0x0000008f268f723e */ /* 0x000fcc00000010ff */
[----:B------:R-:W0:Y:S01]  /*9040*/  MUFU.EX2 R139, R139 ;  /* 0x0000008b008b7308 */ /* 0x000e220000000800 */
[----:B--2---:R-:W-:-:S07]  /*9050*/  FADD.FTZ R5, R137, R50 ;  /* 0x0000003289057221 */ /* 0x004fce0000010000 */
[----:B------:R-:W2:Y:S01]  /*9060*/  MUFU.EX2 R42, R42 ;  /* 0x0000002a002a7308 */ /* 0x000ea20000000800 */
[C---:B-1----:R-:W-:Y:S01]  /*9070*/  FADD.FTZ R50, R40.reuse, R5 ;  /* 0x0000000528327221 */ /* 0x042fe20000010000 */
[----:B------:R-:W-:-:S06]  /*9080*/  F2FP.BF16.F32.PACK_AB R137, R40, R137 ;  /* 0x000000892889723e */ /* 0x000fcc00000010ff */
[----:B------:R-:W1:Y:S01]  /*9090*/  MUFU.EX2 R133, R133 ;  /* 0x0000008500857308 */ /* 0x000e620000000800 */
[----:B0-----:R-:W-:-:S07]  /*90a0*/  FADD.FTZ R5, R139, R50 ;  /* 0x000000328b057221 */ /* 0x001fce0000010000 */
[----:B------:R-:W0:Y:S01]  /*90b0*/  MUFU.EX2 R44, R44 ;  /* 0x0000002c002c7308 */ /* 0x000e220000000800 */
[----:B--2---:R-:W-:Y:S01]  /*90c0*/  FADD.FTZ R30, R42, R5 ;  /* 0x000000052a1e7221 */ /* 0x004fe20000010000 */
[----:B------:R-:W-:Y:S02]  /*90d0*/  WARPGROUP.DEPBAR.LE gsb0, 0x0 ;  /* 0x00008000000079c5 */ /* 0x000fe40000010000 */
[----:B------:R-:W-:Y:S01]  /*90e0*/  WARPGROUP.ARRIVE ;  /* 0x00000000000079c5 */ /* 0x000fe20000000000 */
[-CC-:B------:R-:W-:Y:S01]  /*90f0*/  FFMA.FTZ R125, R74, R0.reuse, -R11.reuse ;  /* 0x000000004a7d7223 */ /* 0x180fe2000001080b */
[----:B------:R-:W-:Y:S01]  /*9100*/  FFMA.FTZ R127, R78, R0, -R11 ;  /* 0x000000004e7f7223 */ /* 0x000fe2000001080b */
[----:B------:R-:W-:Y:S01]  /*9110*/  F2FP.BF16.F32.PACK_AB R139, R42, R139 ;  /* 0x0000008b2a8b723e */ /* 0x000fe200000010ff */
[----:B------:R-:W-:Y:S01]  /*9120*/  MUFU.EX2 R134, R134 ;  /* 0x0000008600867308 */ /* 0x000fe20000000800 */
[----:B-1----:R-:W-:Y:S01]  /*9130*/  FADD.FTZ R5, R133, R30 ;  /* 0x0000001e85057221 */ /* 0x002fe20000010000 */
[----:B------:R-:W-:Y:S01]  /*9140*/  HGMMA.64x64x16.F32.BF16 R88, R120, gdesc[UR4].tnspB, R88, gsb0 ;  /* 0x40e0000478587df0 */ /* 0x000fe20008001858 */
[----:B------:R-:W-:-:S02]  /*9150*/  F2FP.BF16.F32.PACK_AB R124, R61, R12 ;  /* 0x0000000c3d7c723e */ /* 0x000fc400000010ff */
[----:B------:R-:W-:-:S03]  /*9160*/  F2FP.BF16.F32.PACK_AB R126, R65, R14 ;  /* 0x0000000e417e723e */ /* 0x000fc600000010ff */
[----:B------:R-:W1:Y:S01]  /*9170*/  MUFU.EX2 R135, R135 ;  /* 0x0000008700877308 */ /* 0x000e620000000800 */
[C---:B0-----:R-:W-:Y:S01]  /*9180*/  FADD.FTZ R30, R44.reuse, R5 ;  /* 0x000000052c1e7221 */ /* 0x041fe20000010000 */
[----:B------:R-:W-:-:S06]  /*9190*/  F2FP.BF16.F32.PACK_AB R133, R44, R133 ;  /* 0x000000852c85723e */ /* 0x000fcc00000010ff */
[----:B------:R-:W-:Y:S08]  /*91a0*/  MUFU.EX2 R129, R129 ;  /* 0x0000008100817308 */ /* 0x000ff00000000800 */
[----:B------:R-:W-:Y:S01]  /*91b0*/  MUFU.EX2 R46, R46 ;  /* 0x0000002e002e7308 */ /* 0x000fe20000000800 */
[----:B-1----:R-:W-:-:S07]  /*91c0*/  FADD.FTZ R5, R135, R30 ;  /* 0x0000001e87057221 */ /* 0x002fce0000010000 */
[----:B------:R-:W-:Y:S08]  /*91d0*/  MUFU.EX2 R131, R131 ;  /* 0x0000008300837308 */ /* 0x000ff00000000800 */
[----:B------:R-:W-:Y:S08]  /*91e0*/  MUFU.EX2 R125, R125 ;  /* 0x0000007d007d7308 */ /* 0x000ff00000000800 */
[----:B------:R-:W-:Y:S08]  /*91f0*/  MUFU.EX2 R26, R75 ;  /* 0x0000004b001a7308 */ /* 0x000ff00000000800 */
[----:B------:R-:W-:Y:S08]  /*9200*/  MUFU.EX2 R127, R127 ;  /* 0x0000007f007f7308 */ /* 0x000ff00000000800 */
[----:B------:R-:W-:Y:S08]  /*9210*/  MUFU.EX2 R79, R79 ;  /* 0x0000004f004f7308 */ /* 0x000ff00000000800 */
[----:B------:R-:W-:Y:S01]  /*9220*/  MUFU.EX2 R83, R83 ;  /* 0x0000005300537308 */ /* 0x000fe20000000800 */
[----:B------:R-:W-:-:S02]  /*9230*/  WARPGROUP.DEPBAR.LE gsb0, 0x0 ;  /* 0x00008000000079c5 */ /* 0x000fc40000010000 */
[----:B------:R0:W-:Y:S06]  /*9240*/  BAR.ARV R31, 0x100 ;  /* 0x0004001f0000751d */ /* 0x0001ec0000002000 */
[----:B------:R1:W-:Y:S01]  /*9250*/  @!P1 SYNCS.ARRIVE.TRANS64.RED.A1T0 RZ, [R27+URZ], RZ ;  /* 0x000000ff1bff99a7 */ /* 0x0003e2000810043f */
[----:B------:R-:W-:Y:S01]  /*9260*/  MUFU.EX2 R121, R82 ;  /* 0x0000005200797308 */ /* 0x000fe20000000800 */
[----:B0-----:R-:W-:Y:S01]  /*9270*/  @!P1 VIADD R31, R35, 0x16860 ;  /* 0x00016860231f9836 */ /* 0x001fe20000000000 */
[----:B------:R-:W-:Y:S01]  /*9280*/  F2FP.BF16.F32.PACK_AB R120, R69, R20 ;  /* 0x000000144578723e */ /* 0x000fe200000010ff */
[-C--:B------:R-:W-:Y:S01]  /*9290*/  FMUL.FTZ R88, R88, R9.reuse ;  /* 0x0000000958587220 */ /* 0x080fe20000410000 */
[-C--:B------:R-:W-:Y:S01]  /*92a0*/  FMUL.FTZ R89, R89, R9.reuse ;  /* 0x0000000959597220 */ /* 0x080fe20000410000 */
[-C--:B------:R-:W-:Y:S01]  /*92b0*/  FMUL.FTZ R92, R92, R9.reuse ;  /* 0x000000095c5c7220 */ /* 0x080fe20000410000 */
[----:B------:R-:W-:Y:S01]  /*92c0*/  @!P1 PRMT R31, RZ, 0x654, R31 ;  /* 0x00000654ff1f9816 */ /* 0x000fe2000000001f */
[----:B-1----:R-:W-:Y:S01]  /*92d0*/  FADD.FTZ R27, R13, R6 ;  /* 0x000000060d1b7221 */ /* 0x002fe20000010000 */
[----:B------:R-:W-:Y:S01]  /*92e0*/  FFMA.FTZ R6, R63, R0, -R11 ;  /* 0x000000003f067223 */ /* 0x000fe2000001080b */
[----:B------:R-:W-:Y:S01]  /*92f0*/  MUFU.EX2 R24, R84 ;  /* 0x0000005400187308 */ /* 0x000fe20000000800 */
[----:B------:R0:W-:Y:S01]  /*9300*/  @!P1 SYNCS.ARRIVE.TRANS64.RED.A1T0 RZ, [R31+URZ], RZ ;  /* 0x000000ff1fff99a7 */ /* 0x0001e2000810043f */
[----:B------:R-:W-:Y:S01]  /*9310*/  FADD.FTZ R48, R150, R27 ;  /* 0x0000001b96307221 */ /* 0x000fe20000010000 */
[----:B------:R-:W-:Y:S01]  /*9320*/  F2FP.BF16.F32.PACK_AB R150, R15, R150 ;  /* 0x000000960f96723e */ /* 0x000fe200000010ff */
[-C--:B------:R-:W-:Y:S01]  /*9330*/  FMUL.FTZ R93, R93, R9.reuse ;  /* 0x000000095d5d7220 */ /* 0x080fe20000410000 */
[-C--:B------:R-:W-:Y:S01]  /*9340*/  FMUL.FTZ R96, R96, R9.reuse ;  /* 0x0000000960607220 */ /* 0x080fe20000410000 */
[----:B------:R-:W-:Y:S01]  /*9350*/  FADD.FTZ R27, R15, R48 ;  /* 0x000000300f1b7221 */ /* 0x000fe20000010000 */
[-C--:B------:R-:W-:Y:S01]  /*9360*/  FMUL.FTZ R97, R97, R9.reuse ;  /* 0x0000000961617220 */ /* 0x080fe20000410000 */
[----:B------:R-:W1:Y:S01]  /*9370*/  MUFU.EX2 R6, R6 ;  /* 0x0000000600067308 */ /* 0x000e620000000800 */
[-C--:B------:R-:W-:Y:S01]  /*9380*/  FMUL.FTZ R100, R100, R9.reuse ;  /* 0x0000000964647220 */ /* 0x080fe20000410000 */
[----:B------:R-:W-:Y:S01]  /*9390*/  FADD.FTZ R48, R144, R27 ;  /* 0x0000001b90307221 */ /* 0x000fe20000010000 */
[----:B------:R-:W-:Y:S01]  /*93a0*/  F2FP.BF16.F32.PACK_AB R144, R21, R144 ;  /* 0x000000901590723e */ /* 0x000fe200000010ff */
[-C--:B------:R-:W-:Y:S01]  /*93b0*/  FMUL.FTZ R101, R101, R9.reuse ;  /* 0x0000000965657220 */ /* 0x080fe20000410000 */
[-C--:B------:R-:W-:Y:S01]  /*93c0*/  FMUL.FTZ R104, R104, R9.reuse ;  /* 0x0000000968687220 */ /* 0x080fe20000410000 */
[----:B------:R-:W-:Y:S01]  /*93d0*/  FADD.FTZ R27, R21, R48 ;  /* 0x00000030151b7221 */ /* 0x000fe20000010000 */
[-CC-:B------:R-:W-:Y:S01]  /*93e0*/  FFMA.FTZ R48, R71, R0.reuse, -R11.reuse ;  /* 0x0000000047307223 */ /* 0x180fe2000001080b */
[----:B------:R-:W-:Y:S01]  /*93f0*/  FFMA.FTZ R11, R87, R0, -R11 ;  /* 0x00000000570b7223 */ /* 0x000fe2000001080b */
[----:B------:R-:W-:Y:S01]  /*9400*/  MUFU.EX2 R123, R86 ;  /* 0x00000056007b7308 */ /* 0x000fe20000000800 */
        /* <DEDUP_REMOVED lines=9> */
[C---:B-1----:R-:W-:Y:S01]  /*94a0*/  FADD.FTZ R30, R6.reuse, R5 ;  /* 0x00000005061e7221 */ /* 0x042fe20000010000 */
[----:B------:R-:W-:Y:S01]  /*94b0*/  F2FP.BF16.F32.PACK_AB R135, R6, R135 ;  /* 0x000000870687723e */ /* 0x000fe200000010ff */
[-C--:B------:R-:W-:Y:S01]  /*94c0*/  FMUL.FTZ R113, R113, R9.reuse ;  /* 0x0000000971717220 */ /* 0x080fe20000410000 */
[----:B------:R-:W-:Y:S01]  /*94d0*/  FADD.FTZ R27, R33, R52 ;  /* 0x00000034211b7221 */ /* 0x000fe20000010000 */
[----:B------:R-:W-:Y:S01]  /*94e0*/  FADD.FTZ R5, R129, R30 ;  /* 0x0000001e81057221 */ /* 0x000fe20000010000 */
[----:B------:R-:W-:Y:S01]  /*94f0*/  F2FP.BF16.F32.PACK_AB R140, R33, R140 ;  /* 0x0000008c218c723e */ /* 0x000fe200000010ff */
[----:B------:R-:W1:Y:S01]  /*9500*/  MUFU.EX2 R7, R85 ;  /* 0x0000005500077308 */ /* 0x000e620000000800 */
[----:B------:R-:W-:Y:S01]  /*9510*/  FADD.FTZ R52, R142, R27 ;  /* 0x0000001b8e347221 */ /* 0x000fe20000010000 */
[----:B------:R-:W-:Y:S01]  /*9520*/  FADD.FTZ R30, R46, R5 ;  /* 0x000000052e1e7221 */ /* 0x000fe20000010000 */
[C---:B------:R-:W-:Y:S01]  /*9530*/  F2FP.BF16.F32.PACK_AB R142, R25.reuse, R142 ;  /* 0x0000008e198e723e */ /* 0x040fe200000010ff */
[----:B------:R-:W-:Y:S01]  /*9540*/  FMUL.FTZ R116, R116, R9 ;  /* 0x0000000974747220 */ /* 0x000fe20000410000 */
[----:B------:R-:W-:Y:S01]  /*9550*/  FADD.FTZ R27, R25, R52 ;  /* 0x00000034191b7221 */ /* 0x000fe20000010000 */
[----:B------:R-:W-:Y:S01]  /*9560*/  FADD.FTZ R5, R131, R30 ;  /* 0x0000001e83057221 */ /* 0x000fe20000010000 */
[----:B------:R-:W-:Y:S01]  /*9570*/  F2FP.BF16.F32.PACK_AB R129, R46, R129 ;  /* 0x000000812e81723e */ /* 0x000fe200000010ff */
[----:B------:R-:W-:Y:S01]  /*9580*/  FMUL.FTZ R117, R117, R9 ;  /* 0x0000000975757220 */ /* 0x000fe20000410000 */
[----:B------:R-:W-:Y:S01]  /*9590*/  FADD.FTZ R52, R136, R27 ;  /* 0x0000001b88347221 */ /* 0x000fe20000010000 */
[----:B--2---:R-:W-:Y:S01]  /*95a0*/  FADD.FTZ R30, R48, R5 ;  /* 0x00000005301e7221 */ /* 0x004fe20000010000 */
[C---:B------:R-:W-:Y:S01]  /*95b0*/  F2FP.BF16.F32.PACK_AB R136, R37.reuse, R136 ;  /* 0x000000882588723e */ /* 0x040fe200000010ff */
[-C--:B------:R-:W-:Y:S01]  /*95c0*/  FMUL.FTZ R90, R90, R28.reuse ;  /* 0x0000001c5a5a7220 */ /* 0x080fe20000410000 */
[----:B------:R-:W-:Y:S01]  /*95d0*/  FADD.FTZ R13, R37, R52 ;  /* 0x00000034250d7221 */ /* 0x000fe20000010000 */
[----:B------:R-:W-:Y:S01]  /*95e0*/  FADD.FTZ R5, R125, R30 ;  /* 0x0000001e7d057221 */ /* 0x000fe20000010000 */
[----:B------:R-:W-:Y:S01]  /*95f0*/  F2FP.BF16.F32.PACK_AB R131, R48, R131 ;  /* 0x000000833083723e */ /* 0x000fe200000010ff */
[----:B------:R-:W-:Y:S01]  /*9600*/  FMUL.FTZ R91, R91, R28 ;  /* 0x0000001c5b5b7220 */ /* 0x000fe20000410000 */
[----:B------:R-:W-:Y:S01]  /*9610*/  FADD.FTZ R52, R138, R13 ;  /* 0x0000000d8a347221 */ /* 0x000fe20000010000 */
[----:B------:R-:W-:Y:S01]  /*9620*/  FADD.FTZ R6, R26, R5 ;  /* 0x000000051a067221 */ /* 0x000fe20000010000 */
[----:B-1----:R-:W-:Y:S01]  /*9630*/  F2FP.BF16.F32.PACK_AB R122, R7, R24 ;  /* 0x00000018077a723e */ /* 0x002fe200000010ff */
[----:B------:R-:W-:Y:S01]  /*9640*/  FMUL.FTZ R94, R94, R28 ;  /* 0x0000001c5e5e7220 */ /* 0x000fe20000410000 */
[----:B------:R-:W-:Y:S01]  /*9650*/  FADD.FTZ R13, R45, R52 ;  /* 0x000000342d0d7221 */ /* 0x000fe20000010000 */
[----:B------:R-:W-:Y:S01]  /*9660*/  FADD.FTZ R6, R127, R6 ;  /* 0x000000067f067221 */ /* 0x000fe20000010000 */
[----:B------:R-:W-:Y:S01]  /*9670*/  F2FP.BF16.F32.PACK_AB R138, R45, R138 ;  /* 0x0000008a2d8a723e */ /* 0x000fe200000010ff */
[----:B------:R-:W-:Y:S01]  /*9680*/  FMUL.FTZ R95, R95, R28 ;  /* 0x0000001c5f5f7220 */ /* 0x000fe20000410000 */
[----:B------:R-:W-:Y:S01]  /*9690*/  FADD.FTZ R32, R132, R13 ;  /* 0x0000000d84207221 */ /* 0x000fe20000010000 */
[----:B------:R-:W-:Y:S01]  /*96a0*/  FADD.FTZ R6, R79, R6 ;  /* 0x000000064f067221 */ /* 0x000fe20000010000 */
        /* <DEDUP_REMOVED lines=11> */
[----:B------:R-:W-:Y:S01]  /*9760*/  F2FP.BF16.F32.PACK_AB R127, R79, R127 ;  /* 0x0000007f4f7f723e */ /* 0x000fe200000010ff */
[-C--:B------:R-:W-:Y:S01]  /*9770*/  FMUL.FTZ R103, R103, R28.reuse ;  /* 0x0000001c67677220 */ /* 0x080fe20000410000 */
[----:B------:R-:W-:Y:S01]  /*9780*/  F2FP.BF16.F32.PACK_AB R121, R83, R121 ;  /* 0x000000795379723e */ /* 0x000fe200000010ff */
[----:B------:R-:W-:Y:S01]  /*9790*/  FADD.FTZ R32, R8, R13 ;  /* 0x0000000d08207221 */ /* 0x000fe20000010000 */
[-C--:B------:R-:W-:Y:S01]  /*97a0*/  FMUL.FTZ R106, R106, R28.reuse ;  /* 0x0000001c6a6a7220 */ /* 0x080fe20000410000 */
[-C--:B------:R-:W-:Y:S01]  /*97b0*/  FMUL.FTZ R107, R107, R28.reuse ;  /* 0x0000001c6b6b7220 */ /* 0x080fe20000410000 */
[-C--:B------:R-:W-:Y:S01]  /*97c0*/  FMUL.FTZ R110, R110, R28.reuse ;  /* 0x0000001c6e6e7220 */ /* 0x080fe20000410000 */
[----:B------:R-:W-:Y:S01]  /*97d0*/  FADD.FTZ R13, R53, R32 ;  /* 0x00000020350d7221 */ /* 0x000fe20000010000 */
[-C--:B------:R-:W-:Y:S01]  /*97e0*/  FMUL.FTZ R111, R111, R28.reuse ;  /* 0x0000001c6f6f7220 */ /* 0x080fe20000410000 */
[-C--:B------:R-:W-:Y:S01]  /*97f0*/  FMUL.FTZ R114, R114, R28.reuse ;  /* 0x0000001c72727220 */ /* 0x080fe20000410000 */
[-C--:B------:R-:W-:Y:S01]  /*9800*/  FMUL.FTZ R115, R115, R28.reuse ;  /* 0x0000001c73737220 */ /* 0x080fe20000410000 */
[----:B------:R-:W-:Y:S01]  /*9810*/  FADD.FTZ R32, R10, R13 ;  /* 0x0000000d0a207221 */ /* 0x000fe20000010000 */
[-C--:B------:R-:W-:Y:S01]  /*9820*/  FMUL.FTZ R118, R118, R28.reuse ;  /* 0x0000001c76767220 */ /* 0x080fe20000410000 */
[----:B------:R-:W1:Y:S01]  /*9830*/  MUFU.EX2 R10, R11 ;  /* 0x0000000b000a7308 */ /* 0x000e620000000800 */
[----:B------:R-:W-:Y:S01]  /*9840*/  FMUL.FTZ R119, R119, R28 ;  /* 0x0000001c77777220 */ /* 0x000fe20000410000 */
[----:B------:R-:W-:-:S04]  /*9850*/  FADD.FTZ R13, R57, R32 ;  /* 0x00000020390d7221 */ /* 0x000fc80000010000 */
[----:B------:R-:W-:-:S04]  /*9860*/  FADD.FTZ R32, R12, R13 ;  /* 0x0000000d0c207221 */ /* 0x000fc80000010000 */
[----:B------:R-:W-:-:S04]  /*9870*/  FADD.FTZ R13, R61, R32 ;  /* 0x000000203d0d7221 */ /* 0x000fc80000010000 */
[----:B------:R-:W-:-:S04]  /*9880*/  FADD.FTZ R8, R14, R13 ;  /* 0x0000000d0e087221 */ /* 0x000fc80000010000 */
[----:B------:R-:W-:-:S04]  /*9890*/  FADD.FTZ R5, R65, R8 ;  /* 0x0000000841057221 */ /* 0x000fc80000010000 */
[----:B------:R-:W-:-:S04]  /*98a0*/  FADD.FTZ R8, R20, R5 ;  /* 0x0000000514087221 */ /* 0x000fc80000010000 */
[----:B------:R-:W-:-:S04]  /*98b0*/  FADD.FTZ R5, R69, R8 ;  /* 0x0000000845057221 */ /* 0x000fc80000010000 */
[----:B------:R-:W-:Y:S01]  /*98c0*/  FADD.FTZ R8, R24, R5 ;  /* 0x0000000518087221 */ /* 0x000fe20000010000 */
[----:B------:R-:W-:Y:S01]  /*98d0*/  FADD.FTZ R5, R123, R6 ;  /* 0x000000067b057221 */ /* 0x000fe20000010000 */
[C---:B-1----:R-:W-:Y:S02]  /*98e0*/  F2FP.BF16.F32.PACK_AB R123, R10.reuse, R123 ;  /* 0x0000007b0a7b723e */ /* 0x042fe400000010ff */
[----:B------:R-:W-:Y:S01]  /*98f0*/  FADD.FTZ R6, R7, R8 ;  /* 0x0000000807067221 */ /* 0x000fe20000010000 */
[----:B------:R-:W-:Y:S01]  /*9900*/  FADD.FTZ R5, R10, R5 ;  /* 0x000000050a057221 */ /* 0x000fe20000010000 */
[----:B------:R-:W-:Y:S02]  /*9910*/  IMAD.MOV.U32 R7, RZ, RZ, R2 ;  /* 0x000000ffff077224 */ /* 0x000fe400078e0002 */
[----:B------:R-:W-:Y:S01]  /*9920*/  IMAD.MOV.U32 R8, RZ, RZ, R3 ;  /* 0x000000ffff087224 */ /* 0x000fe200078e0003 */
[----:B0-----:R-:W-:Y:S06]  /*9930*/  @P2 BRA `(.L_x_1085) ;  /* 0xffffffe000e42947 */ /* 0x001fec000383ffff */
.L_x_1076:
        /* <DEDUP_REMOVED lines=8> */
[----:B------:R-:W-:-:S05]  /*99c0*/  ULDC UR22, c[0x0][0x9e0] ;  /* 0x0002780000167ab9 */ /* 0x000fca0000000800 */
.L_x_1103:
        /* <DEDUP_REMOVED lines=9> */
.L_x_1088:
[----:B------:R-:W-:Y:S01]  /*9a60*/  ULEA UR6, UR37, UR45, 0x3 ;  /* 0x0000002d25067291 */ /* 0x000fe2000f8e183f */
[----:B------:R-:W-:-:S05]  /*9a70*/  IMAD.U32 R0, RZ, RZ, UR46 ;  /* 0x0000002eff007e24 */ /* 0x000fca000f8e00ff */
[----:B------:R-:W-:-:S04]  /*9a80*/  SHF.L.U32 R0, R0, 0x1f, RZ ;  /* 0x0000001f00007819 */ /* 0x000fc800000006ff */
[----:B------:R0:W1:Y:S01]  /*9a90*/  SYNCS.PHASECHK.TRANS64.TRYWAIT P2, [UR6+0x16830], R0 ;  /* 0x01683000ff0075a7 */ /* 0x0000620008040146 */
[----:B------:R-:W-:Y:S05]  /*9aa0*/  @!P0 BRA `(.L_x_1089) ;  /* 0x0000000000048947 */ /* 0x000fea0003800000 */
[----:B------:R-:W-:Y:S01]  /*9ab0*/  BPT.TRAP 0x1 ;  /* 0x000000040000795c */ /* 0x000fe20000300000 */
.L_x_1089:
[----:B-1----:R-:W-:Y:S05]  /*9ac0*/  @P2 BRA `(.L_x_1087) ;  /* 0x0000000000082947 */ /* 0x002fea0003800000 */
[----:B------:R-:W1:Y:S02]  /*9ad0*/  SYNCS.PHASECHK.TRANS64.TRYWAIT P2, [UR6+0x16830], R0 ;  /* 0x01683000ff0075a7 */ /* 0x000e640008040146 */
[----:B-1----:R-:W-:Y:S05]  /*9ae0*/  @!P2 BRA `(.L_x_1090) ;  /* 0x000000a80040a947 */ /* 0x002fea0003800000 */
.L_x_1087:
        /* <DEDUP_REMOVED lines=25> */
.L_x_1092:
[----:B------:R-:W-:Y:S01]  /*9c80*/  ULEA UR6, UR24, UR45, 0x3 ;  /* 0x0000002d18067291 */ /* 0x000fe2000f8e183f */
[----:B------:R-:W-:-:S05]  /*9c90*/  IMAD.U32 R0, RZ, RZ, UR25 ;  /* 0x00000019ff007e24 */ /* 0x000fca000f8e00ff */
[----:B------:R-:W-:-:S04]  /*9ca0*/  SHF.L.U32 R0, R0, 0x1f, RZ ;  /* 0x0000001f00007819 */ /* 0x000fc800000006ff */
[----:B------:R0:W1:Y:S01]  /*9cb0*/  SYNCS.PHASECHK.TRANS64.TRYWAIT P2, [UR6+0x16850], R0 ;  /* 0x01685000ff0075a7 */ /* 0x0000620008040146 */
[----:B------:R-:W-:Y:S05]  /*9cc0*/  @!P0 BRA `(.L_x_1093) ;  /* 0x0000000000048947 */ /* 0x000fea0003800000 */
[----:B------:R-:W-:Y:S01]  /*9cd0*/  BPT.TRAP 0x1 ;  /* 0x000000040000795c */ /* 0x000fe20000300000 */
.L_x_1093:
[----:B-1----:R-:W-:Y:S05]  /*9ce0*/  @P2 BRA `(.L_x_1091) ;  /* 0x0000000000082947 */ /* 0x002fea0003800000 */
[----:B------:R-:W1:Y:S02]  /*9cf0*/  SYNCS.PHASECHK.TRANS64.TRYWAIT P2, [UR6+0x16850], R0 ;  /* 0x01685000ff0075a7 */ /* 0x000e640008040146 */
[----:B-1----:R-:W-:Y:S05]  /*9d00*/  @!P2 BRA `(.L_x_1094) ;  /* 0x000000a400d0a947 */ /* 0x002fea0003800000 */
.L_x_1091:
[----:B------:R-:W-:Y:S01]  /*9d10*/  UIADD3 UR6, UR45, 0x400, URZ ;  /* 0x000004002d067890 */ /* 0x000fe2000fffe03f */
[----:B------:R-:W-:Y:S01]  /*9d20*/  WARPGROUP.ARRIVE ;  /* 0x00000000000079c5 */ /* 0x000fe20000000000 */
[----:B------:R-:W-:-:S05]  /*9d30*/  UMOV UR7, 0x40000040 ;  /* 0x4000004000077882 */ /* 0x000fca0000000000 */
[----:B------:R-:W2:Y:S01]  /*9d40*/  S2R R2, SR_TID.X ;  /* 0x0000000000027919 */ /* 0x000ea20000002100 */
[----:B------:R-:W-:Y:S01]  /*9d50*/  USHF.R.U32.HI UR6, URZ, 0x4, UR6 ;  /* 0x000000043f067899 */ /* 0x000fe20008011606 */
[----:B------:R-:W-:Y:S01]  /*9d60*/  PLOP3.LUT P2, PT, PT, PT, UP0, 0x80, 0x0 ;  /* 0x000000000000781c */ /* 0x000fe20003f4f008 */
[----:B------:R-:W-:Y:S02]  /*9d70*/  VIADD R14, R17, UR41 ;  /* 0x00000029110e7c36 */ /* 0x000fe40008000000 */
[----:B------:R-:W-:Y:S01]  /*9d80*/  ULOP3.LUT UR6, UR6, 0x3fff, URZ, 0xc0, !UPT ;  /* 0x00003fff06067892 */ /* 0x000fe2000f8ec03f */
[----:B-1----:R-:W-:-:S03]  /*9d90*/  IMAD.U32 R3, RZ, RZ, UR37 ;  /* 0x00000025ff037e24 */ /* 0x002fc6000f8e00ff */
        /* <DEDUP_REMOVED lines=43> */
[----:B------:R-:W-:-:S04]  /*a050*/  @UP0 ULDC UR6, c[0x0][0x450] ;  /* 0x0001140000060ab9 */ /* 0x000fc80000000800 */
[----:B------:R-:W-:Y:S01]  /*a060*/  @P2 SHF.R.U32.HI R14, RZ, UR6, R0 ;  /* 0x00000006ff0e2c19 */ /* 0x000fe20008011600 */
[----:B------:R-:W-:Y:S01]  /*a070*/  IMAD.SHL.U32 R0, R4, 0x80, RZ ;  /* 0x0000008004007824 */ /* 0x000fe200078e00ff */
[----:B--2---:R-:W-:Y:S01]  /*a080*/  ISETP.GE.U32.AND P2, PT, R2, 0x180, PT ;  /* 0x000001800200780c */ /* 0x004fe20003f46070 */
[----:B------:R-:W-:Y:S01]  /*a090*/  VIADD R2, R22, 0x9 ;  /* 0x0000000916027836 */ /* 0x000fe20000000000 */
[----:B------:R-:W-:Y:S01]  /*a0a0*/  ULOP3.LUT UR6, URZ, UR23, URZ, 0x33, !UPT ;  /* 0x000000173f067292 */ /* 0x000fe2000f8e333f */
[----:B------:R-:W0:Y:S01]  /*a0b0*/  SHFL.IDX PT, R9, R14, RZ, 0x1c1f ;  /* 0x001c1fff0e097589 */ /* 0x000e2200000e0000 */
[----:B------:R-:W-:Y:S02]  /*a0c0*/  IADD3 R3, -R0, 0x1, RZ ;  /* 0x0000000100037810 */ /* 0x000fe40007ffe1ff */
[----:B------:R-:W-:Y:S01]  /*a0d0*/  SEL R11, R2, 0x9, !P2 ;  /* 0x00000009020b7807 */ /* 0x000fe20005000000 */
[----:B------:R-:W-:Y:S02]  /*a0e0*/  IMAD.U32 R2, RZ, RZ, UR38 ;  /* 0x00000026ff027e24 */ /* 0x000fe4000f8e00ff */
[----:B------:R-:W-:-:S05]  /*a0f0*/  IMAD R3, R16, -0x2, R3 ;  /* 0xfffffffe10037824 */ /* 0x000fca00078e0203 */
[----:B------:R-:W-:-:S05]  /*a100*/  IADD3 R3, -R2, UR42, R3 ;  /* 0x0000002a02037c10 */ /* 0x000fca000fffe103 */
[----:B------:R-:W-:-:S04]  /*a110*/  VIADD R12, R3, UR6 ;  /* 0x00000006030c7c36 */ /* 0x000fc80008000000 */
[----:B0-----:R-:W-:Y:S01]  /*a120*/  IMAD.IADD R2, R12, 0x1, R9 ;  /* 0x000000010c027824 */ /* 0x001fe200078e0209 */
[----:B------:R-:W-:Y:S02]  /*a130*/  WARPGROUP.DEPBAR.LE gsb0, 0x0 ;  /* 0x00008000000079c5 */ /* 0x000fe40000010000 */
[----:B------:R0:W-:Y:S06]  /*a140*/  BAR.ARV R11, 0x100 ;  /* 0x0004000b0000751d */ /* 0x0001ec0000002000 */
[----:B------:R1:W-:Y:S02]  /*a150*/  @!P1 SYNCS.ARRIVE.TRANS64.RED.A1T0 RZ, [R10+URZ], RZ ;  /* 0x000000ff0aff99a7 */ /* 0x0003e4000810043f */
[----:B-1----:R-:W-:-:S04]  /*a160*/  VIADD R10, R3, UR22 ;  /* 0x00000016030a7c36 */ /* 0x002fc80008000000 */
[----:B------:R-:W-:Y:S01]  /*a170*/  IMAD.IADD R3, R10, 0x1, R9 ;  /* 0x000000010a037824 */ /* 0x000fe200078e0209 */
[----:B0-----:R-:W-:Y:S06]  /*a180*/  @!P6 BRA `(.L_x_1095) ;  /* 0x00000000005ce947 */ /* 0x001fec0003800000 */
        /* <DEDUP_REMOVED lines=13> */
.L_x_1097:
[----:B------:R-:W-:-:S05]  /*a260*/  IMAD.U32 R120, RZ, RZ, UR21 ;  /* 0x00000015ff787e24 */ /* 0x000fca000f8e00ff */
[----:B------:R-:W-:-:S13]  /*a270*/  ISETP.NE.AND P2, PT, R120, 0x1, PT ;  /* 0x000000017800780c */ /* 0x000fda0003f45270 */
[----:B------:R-:W0:Y:S02]  /*a280*/  @P2 LDC.64 R20, c[0x0][0x9e8] ;  /* 0x00027a00ff142b82 */ /* 0x000e240000000a00 */
[----:B0-----:R-:W-:-:S05]  /*a290*/  @P2 IMAD.HI.U32 R20, R9, R20, RZ ;  /* 0x0000001409142227 */ /* 0x001fca00078e00ff */
[----:B------:R-:W-:-:S07]  /*a2a0*/  @P2 SHF.R.U32.HI R9, RZ, R21, R20 ;  /* 0x00000015ff092219 */ /* 0x000fce0000011614 */
.L_x_1098:
[----:B------:R-:W-:Y:S05]  /*a2b0*/  BSYNC B0 ;  /* 0x0000000000007941 */ /* 0x000fea0003800000 */
.L_x_1096:
[----:B------:R-:W-:-:S04]  /*a2c0*/  IMAD R9, R9, R120, -R0 ;  /* 0x0000007809097224 */ /* 0x000fc800078e0a00 */
[----:B------:R-:W-:-:S05]  /*a2d0*/  IMAD R9, R16, -0x2, R9 ;  /* 0xfffffffe10097824 */ /* 0x000fca00078e0209 */
[----:B------:R-:W-:Y:S02]  /*a2e0*/  VIADDMNMX R3, R9, R120, R3, PT ;  /* 0x0000007809037246 */ /* 0x000fe40003800103 */
[----:B------:R-:W-:-:S07]  /*a2f0*/  VIMNMX R2, R2, R9, !PT ;  /* 0x0000000902027248 */ /* 0x000fce0007fe0100 */
.L_x_1095:
        /* <DEDUP_REMOVED lines=9> */
[C---:B------:R-:W-:Y:S02]  /*a390*/  ISETP.GT.AND P4, PT, R2.reuse, 0x9, P2 ;  /* 0x000000090200780c */ /* 0x040fe40001784270 */
[----:B------:R-:W-:Y:S02]  /*a3a0*/  ISETP.GT.AND P5, PT, R2, 0x10, P2 ;  /* 0x000000100200780c */ /* 0x000fe400017a4270 */
[----:B------:R-:W-:-:S02]  /*a3b0*/  ISETP.LT.OR P3, PT, R3, 0x9, P3 ;  /* 0x000000090300780c */ /* 0x000fc40001f61670 */
[C---:B------:R-:W-:Y:S01]  /*a3c0*/  ISETP.LT.OR P4, PT, R3.reuse, 0xa, P4 ;  /* 0x0000000a0300780c */ /* 0x040fe20002781670 */
[--C-:B0-----:R-:W-:Y:S01]  /*a3d0*/  IMAD.IADD R10, R10, 0x1, R141.reuse ;  /* 0x000000010a0a7824 */ /* 0x101fe200078e028d */
[----:B------:R-:W-:Y:S01]  /*a3e0*/  ISETP.LT.OR P5, PT, R3, 0x11, P5 ;  /* 0x000000110300780c */ /* 0x000fe20002fa1670 */
[----:B------:R-:W-:Y:S01]  /*a3f0*/  IMAD.IADD R12, R12, 0x1, R141 ;  /* 0x000000010c0c7824 */ /* 0x000fe200078e028d */
[----:B------:R-:W-:Y:S02]  /*a400*/  FSEL R9, R28, -INF , !P3 ;  /* 0xff8000001c097808 */ /* 0x000fe40005800000 */
[----:B------:R-:W-:Y:S02]  /*a410*/  FSEL R29, R29, -INF , !P4 ;  /* 0xff8000001d1d7808 */ /* 0x000fe40006000000 */
[----:B------:R-:W-:Y:S02]  /*a420*/  FSEL R11, R32, -INF , !P5 ;  /* 0xff800000200b7808 */ /* 0x000fe40006800000 */
[----:B------:R-:W-:-:S02]  /*a430*/  ISETP.GT.AND P3, PT, R2, 0x11, P2 ;  /* 0x000000110200780c */ /* 0x000fc40001764270 */
[C---:B------:R-:W-:Y:S02]  /*a440*/  ISETP.GT.AND P4, PT, R2.reuse, 0x18, P2 ;  /* 0x000000180200780c */ /* 0x040fe40001784270 */
[----:B------:R-:W-:Y:S02]  /*a450*/  ISETP.GT.AND P5, PT, R2, 0x19, P2 ;  /* 0x000000190200780c */ /* 0x000fe400017a4270 */
[C---:B------:R-:W-:Y:S02]  /*a460*/  ISETP.LT.OR P3, PT, R3.reuse, 0x12, P3 ;  /* 0x000000120300780c */ /* 0x040fe40001f61670 */
[C---:B------:R-:W-:Y:S02]  /*a470*/  ISETP.LT.OR P4, PT, R3.reuse, 0x19, P4 ;  /* 0x000000190300780c */ /* 0x040fe40002781670 */
[----:B------:R-:W-:Y:S02]  /*a480*/  ISETP.LT.OR P5, PT, R3, 0x1a, P5 ;  /* 0x0000001a0300780c */ /* 0x000fe40002fa1670 */
[----:B------:R-:W-:-:S02]  /*a490*/  FSEL R33, R33, -INF , !P3 ;  /* 0xff80000021217808 */ /* 0x000fc40005800000 */
[----:B------:R-:W-:Y:S02]  /*a4a0*/  FSEL R13, R36, -INF , !P4 ;  /* 0xff800000240d7808 */ /* 0x000fe40006000000 */
[----:B------:R-:W-:Y:S02]  /*a4b0*/  FSEL R37, R37, -INF , !P5 ;  /* 0xff80000025257808 */ /* 0x000fe40006800000 */
[C---:B------:R-:W-:Y:S02]  /*a4c0*/  ISETP.GT.AND P3, PT, R2.reuse, 0x20, P2 ;  /* 0x000000200200780c */ /* 0x040fe40001764270 */
[C---:B------:R-:W-:Y:S02]  /*a4d0*/  ISETP.GT.AND P4, PT, R2.reuse, 0x21, P2 ;  /* 0x000000210200780c */ /* 0x040fe40001784270 */
[----:B------:R-:W-:Y:S02]  /*a4e0*/  ISETP.GT.AND P5, PT, R2, 0x28, P2 ;  /* 0x000000280200780c */ /* 0x000fe400017a4270 */
[----:B------:R-:W-:-:S02]  /*a4f0*/  ISETP.LT.OR P3, PT, R3, 0x21, P3 ;  /* 0x000000210300780c */ /* 0x000fc40001f61670 */
[C---:B------:R-:W-:Y:S02]  /*a500*/  ISETP.LT.OR P4, PT, R3.reuse, 0x22, P4 ;  /* 0x000000220300780c */ /* 0x040fe40002781670 */
[----:B------:R-:W-:Y:S02]  /*a510*/  ISETP.LT.OR P5, PT, R3, 0x29, P5 ;  /* 0x000000290300780c */ /* 0x000fe40002fa1670 */
        /* <DEDUP_REMOVED lines=65> */
[----:B------:R-:W-:Y:S01]  /*a930*/  FSEL R85, R85, -INF , !P5 ;  /* 0xff80000055557808 */ /* 0x000fe20006800000 */
[----:B------:R-:W-:Y:S06]  /*a940*/  @!P6 BRA `(.L_x_1099) ;  /* 0x00000000005ce947 */ /* 0x000fec0003800000 */
        /* <DEDUP_REMOVED lines=13> */
.L_x_1101:
[----:B------:R-:W-:-:S05]  /*aa20*/  IMAD.U32 R14, RZ, RZ, UR21 ;  /* 0x00000015ff0e7e24 */ /* 0x000fca000f8e00ff */
[----:B------:R-:W-:-:S13]  /*aa30*/  ISETP.NE.AND P3, PT, R14, 0x1, PT ;  /* 0x000000010e00780c */ /* 0x000fda0003f65270 */
[----:B------:R-:W0:Y:S02]  /*aa40*/  @P3 LDC.64 R2, c[0x0][0x9e8] ;  /* 0x00027a00ff023b82 */ /* 0x000e240000000a00 */
[----:B0-----:R-:W-:-:S05]  /*aa50*/  @P3 IMAD.HI.U32 R2, R141, R2, RZ ;  /* 0x000000028d023227 */ /* 0x001fca00078e00ff */
[----:B------:R-:W-:-:S07]  /*aa60*/  @P3 SHF.R.U32.HI R141, RZ, R3, R2 ;  /* 0x00000003ff8d3219 */ /* 0x000fce0000011602 */
.L_x_1102:
[----:B------:R-:W-:Y:S05]  /*aa70*/  BSYNC B0 ;  /* 0x0000000000007941 */ /* 0x000fea0003800000 */
.L_x_1100:
[----:B------:R-:W-:-:S04]  /*aa80*/  IMAD R141, R141, R14, -R0 ;  /* 0x0000000e8d8d7224 */ /* 0x000fc800078e0a00 */
[----:B------:R-:W-:-:S05]  /*aa90*/  IMAD R141, R16, -0x2, R141 ;  /* 0xfffffffe108d7824 */ /* 0x000fca00078e028d */
[----:B------:R-:W-:Y:S02]  /*aaa0*/  VIADDMNMX R10, R141, R14, R10, PT ;  /* 0x0000000e8d0a7246 */ /* 0x000fe4000380010a */
[----:B------:R-:W-:-:S07]  /*aab0*/  VIMNMX R12, R12, R141, !PT ;  /* 0x0000008d0c0c7248 */ /* 0x000fce0007fe0100 */
.L_x_1099:
[----:B------:R-:W-:Y:S01]  /*aac0*/  FMNMX.FTZ R0, R24, R7, !PT ;  /* 0x0000000718007209 */ /* 0x000fe20007810000 */
[----:B------:R-:W-:Y:S01]  /*aad0*/  UMOV UR25, UR46 ;  /* 0x0000002e00197c82 */ /* 0x000fe20008000000 */
        /* <DEDUP_REMOVED lines=24> */
[C---:B------:R-:W-:Y:S02]  /*ac60*/  ISETP.GT.AND P3, PT, R12.reuse, 0x9, P2 ;  /* 0x000000090c00780c */ /* 0x040fe40001764270 */
[----:B------:R-:W-:Y:S02]  /*ac70*/  FMNMX.FTZ R0, R49, R0, !PT ;  /* 0x0000000031007209 */ /* 0x000fe40007810000 */
[----:B------:R-:W-:Y:S02]  /*ac80*/  FSEL R43, R43, -INF , !P4 ;  /* 0xff8000002b2b7808 */ /* 0x000fe40006000000 */
[----:B------:R-:W-:Y:S02]  /*ac90*/  FMNMX.FTZ R0, R123, R0, !PT ;  /* 0x000000007b007209 */ /* 0x000fe40007810000 */
[----:B------:R-:W-:-:S02]  /*aca0*/  ISETP.GT.AND P4, PT, R12, RZ, P2 ;  /* 0x000000ff0c00720c */ /* 0x000fc40001784270 */
[----:B------:R-:W-:Y:S02]  /*acb0*/  FMNMX.FTZ R0, R53, R0, !PT ;  /* 0x0000000035007209 */ /* 0x000fe40007810000 */
[C---:B------:R-:W-:Y:S02]  /*acc0*/  ISETP.LT.OR P5, PT, R10.reuse, 0x2, P5 ;  /* 0x000000020a00780c */ /* 0x040fe40002fa1670 */
        /* <DEDUP_REMOVED lines=13> */
[----:B------:R-:W-:Y:S02]  /*ada0*/  FSEL R149, R26, -INF , !P4 ;  /* 0xff8000001a957808 */ /* 0x000fe40006000000 */
        /* <DEDUP_REMOVED lines=15> */
[----:B------:R-:W-:Y:S02]  /*aea0*/  ISETP.LT.OR P4, PT, R10, 0x31, P4 ;  /* 0x000000310a00780c */ /* 0x000fe40002781670 */
[----:B------:R-:W-:Y:S02]  /*aeb0*/  FMNMX.FTZ R2, R85, R0, !PT ;  /* 0x0000000055027209 */ /* 0x000fe40007810000 */
[----:B------:R-:W0:Y:S01]  /*aec0*/  LDC R0, c[0x0][0x988] ;  /* 0x00026200ff007b82 */ /* 0x000e220000000800 */
[----:B------:R-:W-:Y:S02]  /*aed0*/  FSEL R151, R50, -INF , !P4 ;  /* 0xff80000032977808 */ /* 0x000fe40006000000 */
[----:B------:R-:W1:Y:S01]  /*aee0*/  SHFL.BFLY PT, R3, R2, 0x2, 0x1f ;  /* 0x0c401f0002037f89 */ /* 0x000e6200000e0000 */
[----:B------:R-:W-:-:S04]  /*aef0*/  ISETP.GT.AND P4, PT, R12, 0x38, P2 ;  /* 0x000000380c00780c */ /* 0x000fc80001784270 */
[----:B------:R-:W-:Y:S02]  /*af00*/  ISETP.LT.OR P4, PT, R10, 0x39, P4 ;  /* 0x000000390a00780c */ /* 0x000fe40002781670 */
[----:B-1----:R-:W-:Y:S02]  /*af10*/  FMNMX.FTZ R14, R2, R3, !PT ;  /* 0x00000003020e7209 */ /* 0x002fe40007810000 */
[----:B------:R-:W-:-:S03]  /*af20*/  FMNMX.FTZ R2, R149, R8, !PT ;  /* 0x0000000895027209 */ /* 0x000fc60007810000 */
[----:B------:R-:W1:Y:S01]  /*af30*/  SHFL.BFLY PT, R3, R14, 0x1, 0x1f ;  /* 0x0c201f000e037f89 */ /* 0x000e6200000e0000 */
[----:B------:R-:W-:-:S04]  /*af40*/  FMNMX.FTZ R2, R27, R2, !PT ;  /* 0x000000021b027209 */ /* 0x000fc80007810000 */
[----:B------:R-:W-:-:S04]  /*af50*/  FMNMX.FTZ R2, R141, R2, !PT ;  /* 0x000000028d027209 */ /* 0x000fc80007810000 */
[----:B------:R-:W-:-:S04]  /*af60*/  FMNMX.FTZ R2, R31, R2, !PT ;  /* 0x000000021f027209 */ /* 0x000fc80007810000 */
[----:B------:R-:W-:-:S04]  /*af70*/  FMNMX.FTZ R2, R143, R2, !PT ;  /* 0x000000028f027209 */ /* 0x000fc80007810000 */
[----:B------:R-:W-:-:S04]  /*af80*/  FMNMX.FTZ R2, R35, R2, !PT ;  /* 0x0000000223027209 */ /* 0x000fc80007810000 */
[----:B------:R-:W-:Y:S02]  /*af90*/  FMNMX.FTZ R2, R145, R2, !PT ;  /* 0x0000000291027209 */ /* 0x000fe40007810000 */
[----:B-1----:R-:W-:Y:S02]  /*afa0*/  FMNMX.FTZ R3, R14, R3, !PT ;  /* 0x000000030e037209 */ /* 0x002fe40007810000 */
[----:B------:R-:W-:Y:S02]  /*afb0*/  FMNMX.FTZ R2, R39, R2, !PT ;  /* 0x0000000227027209 */ /* 0x000fe40007810000 */
[C---:B------:R-:W-:Y:S01]  /*afc0*/  FSETP.NEU.FTZ.AND P5, PT, R3.reuse, -INF , PT ;  /* 0xff8000000300780b */ /* 0x040fe20003fbd000 */
[----:B0-----:R-:W-:-:S05]  /*afd0*/  FMUL.FTZ R14, R3, R0 ;  /* 0x00000000030e7220 */ /* 0x001fca0000410000 */
[----:B------:R-:W-:-:S05]  /*afe0*/  FSEL R14, R14, RZ, P5 ;  /* 0x000000ff0e0e7208 */ /* 0x000fca0002800000 */
[-CC-:B------:R-:W-:Y:S01]  /*aff0*/  FFMA.FTZ R148, R25, R0.reuse, -R14.reuse ;  /* 0x0000000019947223 */ /* 0x180fe2000001080e */
[----:B------:R-:W-:Y:S01]  /*b000*/  FSEL R25, R42, -INF , !P3 ;  /* 0xff8000002a197808 */ /* 0x000fe20005800000 */
        /* <DEDUP_REMOVED lines=16> */
[-CC-:B------:R-:W-:Y:S01]  /*b110*/  FFMA.FTZ R15, R41, R0.reuse, -R14.reuse ;  /* 0x00000000290f7223 */ /* 0x180fe2000001080e */
[----:B------:R-:W-:Y:S01]  /*b120*/  FSEL R33, R54, -INF , !P4 ;  /* 0xff80000036217808 */ /* 0x000fe20006000000 */
        /* <DEDUP_REMOVED lines=9> */
[C---:B------:R-:W-:Y:S01]  /*b1c0*/  ISETP.GT.AND P4, PT, R12.reuse, 0x40, P2 ;  /* 0x000000400c00780c */ /* 0x040fe20001784270 */
[----:B------:R-:W-:Y:S01]  /*b1d0*/  MUFU.EX2 R148, R148 ;  /* 0x0000009400947308 */ /* 0x000fe20000000800 */
[----:B------:R-:W-:Y:S01]  /*b1e0*/  FSEL R51, R51, -INF , !P3 ;  /* 0xff80000033337808 */ /* 0x000fe20005800000 */
[-CC-:B------:R-:W-:Y:S01]  /*b1f0*/  FFMA.FTZ R29, R29, R0.reuse, -R14.reuse ;  /* 0x000000001d1d7223 */ /* 0x180fe2000001080e */
[----:B------:R-:W-:Y:S01]  /*b200*/  ISETP.GT.AND P3, PT, R12, 0x39, P2 ;  /* 0x000000390c00780c */ /* 0x000fe20001764270 */
[--C-:B------:R-:W-:Y:S01]  /*b210*/  FFMA.FTZ R128, R129, R0, -R14.reuse ;  /* 0x0000000081807223 */ /* 0x100fe2000001080e */
[----:B------:R-:W-:Y:S01]  /*b220*/  FMNMX.FTZ R2, R151, R2, !PT ;  /* 0x0000000297027209 */ /* 0x000fe20007810000 */
[-CC-:B------:R-:W-:Y:S01]  /*b230*/  FFMA.FTZ R130, R131, R0.reuse, -R14.reuse ;  /* 0x0000000083827223 */ /* 0x180fe2000001080e */
[C---:B------:R-:W-:Y:S01]  /*b240*/  ISETP.LT.OR P3, PT, R10.reuse, 0x3a, P3 ;  /* 0x0000003a0a00780c */ /* 0x040fe20001f61670 */
[----:B------:R-:W-:Y:S01]  /*b250*/  MUFU.EX2 R147, R147 ;  /* 0x0000009300937308 */ /* 0x000fe20000000800 */
[----:B------:R-:W-:Y:S01]  /*b260*/  ISETP.LT.OR P4, PT, R10, 0x41, P4 ;  /* 0x000000410a00780c */ /* 0x000fe20002781670 */
[-CC-:B------:R-:W-:Y:S01]  /*b270*/  FFMA.FTZ R124, R133, R0.reuse, -R14.reuse ;  /* 0x00000000857c7223 */ /* 0x180fe2000001080e */
[----:B------:R-:W-:Y:S01]  /*b280*/  FSEL R55, R55, -INF , !P3 ;  /* 0xff80000037377808 */ /* 0x000fe20005800000 */
[-CC-:B------:R-:W-:Y:S01]  /*b290*/  FFMA.FTZ R126, R135, R0.reuse, -R14.reuse ;  /* 0x00000000877e7223 */ /* 0x180fe2000001080e */
[----:B------:R-:W-:Y:S01]  /*b2a0*/  ISETP.GT.AND P3, PT, R12, 0x41, P2 ;  /* 0x000000410c00780c */ /* 0x000fe20001764270 */
[--C-:B------:R-:W-:Y:S01]  /*b2b0*/  FFMA.FTZ R120, R137, R0, -R14.reuse ;  /* 0x0000000089787223 */ /* 0x100fe2000001080e */
[----:B------:R-:W-:Y:S01]  /*b2c0*/  FMNMX.FTZ R2, R51, R2, !PT ;  /* 0x0000000233027209 */ /* 0x000fe20007810000 */
[----:B------:R-:W-:Y:S01]  /*b2d0*/  MUFU.EX2 R150, R150 ;  /* 0x0000009600967308 */ /* 0x000fe20000000800 */
[----:B------:R-:W-:Y:S01]  /*b2e0*/  FSEL R37, R58, -INF , !P4 ;  /* 0xff8000003a257808 */ /* 0x000fe20006000000 */
[----:B------:R-:W-:Y:S01]  /*b2f0*/  FFMA.FTZ R122, R139, R0, -R14 ;  /* 0x000000008b7a7223 */ /* 0x000fe2000001080e */
[----:B------:R-:W-:-:S02]  /*b300*/  ISETP.GT.AND P4, PT, R12, 0x48, P2 ;  /* 0x000000480c00780c */ /* 0x000fc40001784270 */
[C---:B------:R-:W-:Y:S02]  /*b310*/  ISETP.LT.OR P3, PT, R10.reuse, 0x42, P3 ;  /* 0x000000420a00780c */ /* 0x040fe40001f61670 */
[----:B------:R-:W-:Y:S01]  /*b320*/  FMNMX.FTZ R2, R33, R2, !PT ;  /* 0x0000000221027209 */ /* 0x000fe20007810000 */
[----:B------:R-:W-:Y:S01]  /*b330*/  MUFU.EX2 R29, R29 ;  /* 0x0000001d001d7308 */ /* 0x000fe20000000800 */
[----:B------:R-:W-:Y:S02]  /*b340*/  ISETP.LT.OR P4, PT, R10, 0x49, P4 ;  /* 0x000000490a00780c */ /* 0x000fe40002781670 */
[----:B------:R-:W-:Y:S02]  /*b350*/  FSEL R59, R59, -INF , !P3 ;  /* 0xff8000003b3b7808 */ /* 0x000fe40005800000 */
[----:B------:R-:W-:Y:S02]  /*b360*/  ISETP.GT.AND P3, PT, R12, 0x49, P2 ;  /* 0x000000490c00780c */ /* 0x000fe40001764270 */
[----:B------:R-:W-:Y:S01]  /*b370*/  FMNMX.FTZ R2, R55, R2, !PT ;  /* 0x0000000237027209 */ /* 0x000fe20007810000 */
[----:B------:R-:W-:Y:S01]  /*b380*/  MUFU.EX2 R144, R144 ;  /* 0x0000009000907308 */ /* 0x000fe20000000800 */
[----:B------:R-:W-:-:S02]  /*b390*/  FSEL R62, R62, -INF , !P4 ;  /* 0xff8000003e3e7808 */ /* 0x000fc40006000000 */
[----:B------:R-:W-:Y:S02]  /*b3a0*/  ISETP.GT.AND P4, PT, R12, 0x50, P2 ;  /* 0x000000500c00780c */ /* 0x000fe40001784270 */
[C---:B------:R-:W-:Y:S02]  /*b3b0*/  ISETP.LT.OR P3, PT, R10.reuse, 0x4a, P3 ;  /* 0x0000004a0a00780c */ /* 0x040fe40001f61670 */
[----:B------:R-:W-:Y:S01]  /*b3c0*/  FMNMX.FTZ R2, R37, R2, !PT ;  /* 0x0000000225027209 */ /* 0x000fe20007810000 */
[----:B------:R-:W-:Y:S01]  /*b3d0*/  MUFU.EX2 R11, R11 ;  /* 0x0000000b000b7308 */ /* 0x000fe20000000800 */
[----:B------:R-:W-:Y:S02]  /*b3e0*/  ISETP.LT.OR P4, PT, R10, 0x51, P4 ;  /* 0x000000510a00780c */ /* 0x000fe40002781670 */
[----:B------:R-:W-:Y:S02]  /*b3f0*/  FSEL R63, R63, -INF , !P3 ;  /* 0xff8000003f3f7808 */ /* 0x000fe40005800000 */
[----:B------:R-:W-:-:S02]  /*b400*/  ISETP.GT.AND P3, PT, R12, 0x51, P2 ;  /* 0x000000510c00780c */ /* 0x000fc40001764270 */
[----:B------:R-:W-:Y:S01]  /*b410*/  FMNMX.FTZ R45, R59, R2, !PT ;  /* 0x000000023b2d7209 */ /* 0x000fe20007810000 */
[----:B------:R-:W-:Y:S01]  /*b420*/  MUFU.EX2 R146, R146 ;  /* 0x0000009200927308 */ /* 0x000fe20000000800 */
[----:B------:R-:W-:Y:S02]  /*b430*/  FSEL R41, R66, -INF , !P4 ;  /* 0xff80000042297808 */ /* 0x000fe40006000000 */
[----:B------:R-:W-:Y:S02]  /*b440*/  ISETP.GT.AND P4, PT, R12, 0x58, P2 ;  /* 0x000000580c00780c */ /* 0x000fe40001784270 */
[----:B------:R-:W-:Y:S02]  /*b450*/  ISETP.LT.OR P3, PT, R10, 0x52, P3 ;  /* 0x000000520a00780c */ /* 0x000fe40001f61670 */
[----:B------:R-:W-:Y:S01]  /*b460*/  FMNMX.FTZ R2, R62, R45, !PT ;  /* 0x0000002d3e027209 */ /* 0x000fe20007810000 */
[----:B------:R-:W-:Y:S01]  /*b470*/  FFMA.FTZ R45, R49, R0, -R14 ;  /* 0x00000000312d7223 */ /* 0x000fe2000001080e */
[----:B------:R-:W-:Y:S01]  /*b480*/  ISETP.LT.OR P4, PT, R10, 0x59, P4 ;  /* 0x000000590a00780c */ /* 0x000fe20002781670 */
[----:B------:R-:W-:Y:S01]  /*b490*/  MUFU.EX2 R13, R13 ;  /* 0x0000000d000d7308 */ /* 0x000fe20000000800 */
[----:B------:R-:W-:-:S02]  /*b4a0*/  FSEL R67, R67, -INF , !P3 ;  /* 0xff80000043437808 */ /* 0x000fc40005800000 */
[----:B------:R-:W-:Y:S02]  /*b4b0*/  FMNMX.FTZ R2, R63, R2, !PT ;  /* 0x000000023f027209 */ /* 0x000fe40007810000 */
[----:B------:R-:W-:Y:S02]  /*b4c0*/  ISETP.GT.AND P3, PT, R12, 0x59, P2 ;  /* 0x000000590c00780c */ /* 0x000fe40001764270 */
[----:B------:R-:W-:Y:S01]  /*b4d0*/  FSEL R70, R70, -INF , !P4 ;  /* 0xff80000046467808 */ /* 0x000fe20006000000 */
[----:B------:R-:W-:Y:S01]  /*b4e0*/  MUFU.EX2 R140, R140 ;  /* 0x0000008c008c7308 */ /* 0x000fe20000000800 */
[----:B------:R-:W-:Y:S02]  /*b4f0*/  FMNMX.FTZ R2, R41, R2, !PT ;  /* 0x0000000229027209 */ /* 0x000fe40007810000 */
[----:B------:R-:W-:Y:S02]  /*b500*/  ISETP.GT.AND P4, PT, R12, 0x60, P2 ;  /* 0x000000600c00780c */ /* 0x000fe40001784270 */
[----:B------:R-:W-:-:S02]  /*b510*/  ISETP.LT.OR P3, PT, R10, 0x5a, P3 ;  /* 0x0000005a0a00780c */ /* 0x000fc40001f61670 */
[----:B------:R-:W-:Y:S01]  /*b520*/  FMNMX.FTZ R49, R67, R2, !PT ;  /* 0x0000000243317209 */ /* 0x000fe20007810000 */
[----:B------:R-:W-:Y:S01]  /*b530*/  MUFU.EX2 R15, R15 ;  /* 0x0000000f000f7308 */ /* 0x000fe20000000800 */
[----:B------:R-:W-:Y:S02]  /*b540*/  ISETP.LT.OR P4, PT, R10, 0x61, P4 ;  /* 0x000000610a00780c */ /* 0x000fe40002781670 */
[----:B------:R-:W-:Y:S02]  /*b550*/  FSEL R71, R71, -INF , !P3 ;  /* 0xff80000047477808 */ /* 0x000fe40005800000 */
[----:B------:R-:W-:Y:S02]  /*b560*/  ISETP.GT.AND P3, PT, R12, 0x61, P2 ;  /* 0x000000610c00780c */ /* 0x000fe40001764270 */
[----:B------:R-:W-:Y:S01]  /*b570*/  FMNMX.FTZ R2, R70, R49, !PT ;  /* 0x0000003146027209 */ /* 0x000fe20007810000 */
[-CC-:B------:R-:W-:Y:S01]  /*b580*/  FFMA.FTZ R49, R53, R0.reuse, -R14.reuse ;  /* 0x0000000035317223 */ /* 0x180fe2000001080e */
[----:B------:R-:W-:Y:S01]  /*b590*/  FSEL R121, R74, -INF , !P4 ;  /* 0xff8000004a797808 */ /* 0x000fe20006000000 */
[----:B------:R-:W-:Y:S01]  /*b5a0*/  FFMA.FTZ R53, R57, R0, -R14 ;  /* 0x0000000039357223 */ /* 0x000fe2000001080e */
[----:B------:R-:W-:Y:S01]  /*b5b0*/  ISETP.GT.AND P4, PT, R12, 0x68, P2 ;  /* 0x000000680c00780c */ /* 0x000fe20001784270 */
[----:B------:R-:W-:Y:S01]  /*b5c0*/  MUFU.EX2 R142, R142 ;  /* 0x0000008e008e7308 */ /* 0x000fe20000000800 */
[----:B------:R-:W-:-:S02]  /*b5d0*/  ISETP.LT.OR P3, PT, R10, 0x62, P3 ;  /* 0x000000620a00780c */ /* 0x000fc40001f61670 */
[----:B------:R-:W-:Y:S02]  /*b5e0*/  FMNMX.FTZ R2, R71, R2, !PT ;  /* 0x0000000247027209 */ /* 0x000fe40007810000 */
[----:B------:R-:W-:Y:S02]  /*b5f0*/  ISETP.LT.OR P4, PT, R10, 0x69, P4 ;  /* 0x000000690a00780c */ /* 0x000fe40002781670 */
[----:B------:R-:W-:Y:S01]  /*b600*/  FSEL R75, R75, -INF , !P3 ;  /* 0xff8000004b4b7808 */ /* 0x000fe20005800000 */
[----:B------:R-:W-:Y:S01]  /*b610*/  MUFU.EX2 R21, R21 ;  /* 0x0000001500157308 */ /* 0x000fe20000000800 */
[----:B------:R-:W-:Y:S02]  /*b620*/  ISETP.GT.AND P3, PT, R12, 0x69, P2 ;  /* 0x000000690c00780c */ /* 0x000fe40001764270 */
[----:B------:R-:W-:Y:S02]  /*b630*/  FMNMX.FTZ R2, R121, R2, !PT ;  /* 0x0000000279027209 */ /* 0x000fe40007810000 */
[----:B------:R-:W-:-:S02]  /*b640*/  FSEL R123, R78, -INF , !P4 ;  /* 0xff8000004e7b7808 */ /* 0x000fc40006000000 */
[----:B------:R-:W-:Y:S01]  /*b650*/  ISETP.GT.AND P4, PT, R12, 0x70, P2 ;  /* 0x000000700c00780c */ /* 0x000fe20001784270 */
[----:B------:R-:W-:Y:S01]  /*b660*/  MUFU.EX2 R136, R136 ;  /* 0x0000008800887308 */ /* 0x000fe20000000800 */
[C---:B------:R-:W-:Y:S02]  /*b670*/  ISETP.LT.OR P3, PT, R10.reuse, 0x6a, P3 ;  /* 0x0000006a0a00780c */ /* 0x040fe40001f61670 */
[----:B------:R-:W-:Y:S02]  /*b680*/  FMNMX.FTZ R2, R75, R2, !PT ;  /* 0x000000024b027209 */ /* 0x000fe40007810000 */
[----:B------:R-:W-:Y:S02]  /*b690*/  ISETP.LT.OR P4, PT, R10, 0x71, P4 ;  /* 0x000000710a00780c */ /* 0x000fe40002781670 */
[----:B------:R-:W-:Y:S01]  /*b6a0*/  FSEL R79, R79, -INF , !P3 ;  /* 0xff8000004f4f7808 */ /* 0x000fe20005800000 */
[----:B------:R-:W-:Y:S01]  /*b6b0*/  MUFU.EX2 R45, R45 ;  /* 0x0000002d002d7308 */ /* 0x000fe20000000800 */
[----:B------:R-:W-:-:S02]  /*b6c0*/  ISETP.GT.AND P3, PT, R12, 0x71, P2 ;  /* 0x000000710c00780c */ /* 0x000fc40001764270 */
[----:B------:R-:W-:Y:S02]  /*b6d0*/  FMNMX.FTZ R2, R123, R2, !PT ;  /* 0x000000027b027209 */ /* 0x000fe40007810000 */
[----:B------:R-:W-:Y:S02]  /*b6e0*/  FSEL R125, R82, -INF , !P4 ;  /* 0xff800000527d7808 */ /* 0x000fe40006000000 */
[----:B------:R-:W-:Y:S01]  /*b6f0*/  ISETP.GT.AND P4, PT, R12, 0x78, P2 ;  /* 0x000000780c00780c */ /* 0x000fe20001784270 */
[----:B------:R-:W-:Y:S01]  /*b700*/  MUFU.EX2 R138, R138 ;  /* 0x0000008a008a7308 */ /* 0x000fe20000000800 */
[----:B------:R-:W-:Y:S02]  /*b710*/  ISETP.LT.OR P3, PT, R10, 0x72, P3 ;  /* 0x000000720a00780c */ /* 0x000fe40001f61670 */
[----:B------:R-:W-:Y:S02]  /*b720*/  FMNMX.FTZ R2, R79, R2, !PT ;  /* 0x000000024f027209 */ /* 0x000fe40007810000 */
[----:B------:R-:W-:-:S02]  /*b730*/  ISETP.GT.AND P2, PT, R12, 0x79, P2 ;  /* 0x000000790c00780c */ /* 0x000fc40001744270 */
[C---:B------:R-:W-:Y:S01]  /*b740*/  ISETP.LT.OR P4, PT, R10.reuse, 0x79, P4 ;  /* 0x000000790a00780c */ /* 0x040fe20002781670 */
[----:B------:R-:W-:Y:S01]  /*b750*/  MUFU.EX2 R49, R49 ;  /* 0x0000003100317308 */ /* 0x000fe20000000800 */
[----:B------:R-:W-:Y:S02]  /*b760*/  FSEL R83, R83, -INF , !P3 ;  /* 0xff80000053537808 */ /* 0x000fe40005800000 */
[----:B------:R-:W-:Y:S02]  /*b770*/  FMNMX.FTZ R2, R125, R2, !PT ;  /* 0x000000027d027209 */ /* 0x000fe40007810000 */
[----:B------:R-:W-:Y:S02]  /*b780*/  ISETP.LT.OR P2, PT, R10, 0x7a, P2 ;  /* 0x0000007a0a00780c */ /* 0x000fe40001741670 */
[----:B------:R-:W-:Y:S01]  /*b790*/  FSEL R86, R86, -INF , !P4 ;  /* 0xff80000056567808 */ /* 0x000fe20006000000 */
[----:B------:R-:W-:Y:S01]  /*b7a0*/  MUFU.EX2 R132, R132 ;  /* 0x0000008400847308 */ /* 0x000fe20000000800 */
[----:B------:R-:W-:-:S02]  /*b7b0*/  FMNMX.FTZ R57, R83, R2, !PT ;  /* 0x0000000253397209 */ /* 0x000fc40007810000 */
[----:B------:R-:W-:Y:S02]  /*b7c0*/  FSEL R87, R87, -INF , !P2 ;  /* 0xff80000057577808 */ /* 0x000fe40005000000 */
[----:B------:R-:W-:Y:S01]  /*b7d0*/  FMNMX.FTZ R2, R86, R57, !PT ;  /* 0x0000003956027209 */ /* 0x000fe20007810000 */
[-CC-:B------:R-:W-:Y:S01]  /*b7e0*/  FFMA.FTZ R57, R61, R0.reuse, -R14.reuse ;  /* 0x000000003d397223 */ /* 0x180fe2000001080e */
[-CC-:B------:R-:W-:Y:S01]  /*b7f0*/  FFMA.FTZ R61, R65, R0.reuse, -R14.reuse ;  /* 0x00000000413d7223 */ /* 0x180fe2000001080e */
[----:B------:R-:W-:Y:S01]  /*b800*/  FSEL R10, R3, RZ, P5 ;  /* 0x000000ff030a7208 */ /* 0x000fe20002800000 */
[--C-:B------:R-:W-:Y:S01]  /*b810*/  FFMA.FTZ R65, R69, R0, -R14.reuse ;  /* 0x0000000045417223 */ /* 0x100fe2000001080e */
[----:B------:R-:W-:Y:S01]  /*b820*/  FMNMX.FTZ R2, R87, R2, !PT ;  /* 0x0000000257027209 */ /* 0x000fe20007810000 */
[-CC-:B------:R-:W-:Y:S01]  /*b830*/  FFMA.FTZ R69, R73, R0.reuse, -R14.reuse ;  /* 0x0000000049457223 */ /* 0x180fe2000001080e */
[-CC-:B------:R-:W-:Y:S01]  /*b840*/  FFMA.FTZ R73, R77, R0.reuse, -R14.reuse ;  /* 0x000000004d497223 */ /* 0x180fe2000001080e */
[-CC-:B------:R-:W-:Y:S01]  /*b850*/  FFMA.FTZ R77, R81, R0.reuse, -R14.reuse ;  /* 0x00000000514d7223 */ /* 0x180fe2000001080e */
[----:B------:R-:W-:Y:S01]  /*b860*/  FADD.FTZ R81, -R10, R7 ;  /* 0x000000070a517221 */ /* 0x000fe20000010100 */
[----:B------:R-:W0:Y:S01]  /*b870*/  SHFL.BFLY PT, R127, R2, 0x2, 0x1f ;  /* 0x0c401f00027f7f89 */ /* 0x000e2200000e0000 */
[-C--:B------:R-:W-:Y:S01]  /*b880*/  FFMA.FTZ R7, R85, R0.reuse, -R14 ;  /* 0x0000000055077223 */ /* 0x080fe2000001080e */
[----:B------:R-:W-:Y:S01]  /*b890*/  MUFU.EX2 R53, R53 ;  /* 0x0000003500357308 */ /* 0x000fe20000000800 */
[----:B------:R-:W-:-:S07]  /*b8a0*/  FMUL.FTZ R10, R81, R0 ;  /* 0x00000000510a7220 */ /* 0x000fce0000410000 */
[----:B------:R-:W1:Y:S08]  /*b8b0*/  MUFU.EX2 R10, R10 ;  /* 0x0000000a000a7308 */ /* 0x000e700000000800 */
[----:B------:R-:W-:Y:S01]  /*b8c0*/  MUFU.EX2 R134, R134 ;  /* 0x0000008600867308 */ /* 0x000fe20000000800 */
[----:B0-----:R-:W-:-:S07]  /*b8d0*/  FMNMX.FTZ R127, R2, R127, !PT ;  /* 0x0000007f027f7209 */ /* 0x001fce0007810000 */
[----:B------:R-:W-:Y:S01]  /*b8e0*/  MUFU.EX2 R57, R57 ;  /* 0x0000003900397308 */ /* 0x000fe20000000800 */
[-C--:B-1----:R-:W-:Y:S01]  /*b8f0*/  FMUL.FTZ R88, R88, R10.reuse ;  /* 0x0000000a58587220 */ /* 0x082fe20000410000 */
[-C--:B------:R-:W-:Y:S01]  /*b900*/  FMUL.FTZ R89, R89, R10.reuse ;  /* 0x0000000a59597220 */ /* 0x080fe20000410000 */
[----:B------:R-:W0:Y:S01]  /*b910*/  SHFL.BFLY PT, R2, R127, 0x1, 0x1f ;  /* 0x0c201f007f027f89 */ /* 0x000e2200000e0000 */
        /* <DEDUP_REMOVED lines=126> */
[-C--:B------:R-:W-:Y:S01]  /*c100*/  FMUL.FTZ R115, R115, R8.reuse ;  /* 0x0000000873737220 */ /* 0x080fe20000410000 */
[-C--:B------:R-:W-:Y:S01]  /*c110*/  FMUL.FTZ R118, R118, R8.reuse ;  /* 0x0000000876767220 */ /* 0x080fe20000410000 */
[----:B------:R-:W0:Y:S01]  /*c120*/  MUFU.EX2 R28, R28 ;  /* 0x0000001c001c7308 */ /* 0x000e220000000800 */
[----:B-1----:R-:W-:Y:S01]  /*c130*/  FADD.FTZ R6, R26, R9 ;  /* 0x000000091a067221 */ /* 0x002fe20000010000 */
[----:B------:R-:W-:Y:S01]  /*c140*/  FMUL.FTZ R119, R119, R8 ;  /* 0x0000000877777220 */ /* 0x000fe20000410000 */
[----:B------:R-:W-:Y:S01]  /*c150*/  F2FP.BF16.F32.PACK_AB R150, R29, R150 ;  /* 0x000000961d96723e */ /* 0x000fe200000010ff */
[----:B------:R-:W-:Y:S01]  /*c160*/  VIADD R4, R4, 0xffffffff ;  /* 0xffffffff04047836 */ /* 0x000fe20000000000 */
[----:B------:R-:W-:Y:S01]  /*c170*/  F2FP.BF16.F32.PACK_AB R146, R13, R146 ;  /* 0x000000920d92723e */ /* 0x000fe200000010ff */
[----:B------:R-:W-:Y:S01]  /*c180*/  IMAD.MOV.U32 R8, RZ, RZ, R2 ;  /* 0x000000ffff087224 */ /* 0x000fe200078e0002 */
[----:B------:R-:W-:Y:S01]  /*c190*/  F2FP.BF16.F32.PACK_AB R140, R15, R140 ;  /* 0x0000008c0f8c723e */ /* 0x000fe200000010ff */
        /* <DEDUP_REMOVED lines=21> */
[C---:B0-----:R-:W-:Y:S01]  /*c2f0*/  FADD.FTZ R11, R69.reuse, R44 ;  /* 0x0000002c450b7221 */ /* 0x041fe20000010000 */
[----:B------:R-:W-:Y:S02]  /*c300*/  F2FP.BF16.F32.PACK_AB R124, R69, R124 ;  /* 0x0000007c457c723e */ /* 0x000fe400000010ff */
[----:B------:R-:W-:Y:S02]  /*c310*/  F2FP.BF16.F32.PACK_AB R143, R28, R143 ;  /* 0x0000008f1c8f723e */ /* 0x000fe400000010ff */
[----:B------:R-:W-:-:S02]  /*c320*/  F2FP.BF16.F32.PACK_AB R137, R30, R137 ;  /* 0x000000891e89723e */ /* 0x000fc400000010ff */
        /* <DEDUP_REMOVED lines=44> */
[----:B------:R0:W3:Y:S01]  /*c5f0*/  MUFU.EX2 R121, R125 ;  /* 0x0000007d00797308 */ /* 0x0000e20000000800 */
[----:B-1----:R-:W-:-:S07]  /*c600*/  FADD.FTZ R44, R123, R44 ;  /* 0x0000002c7b2c7221 */ /* 0x002fce0000010000 */
[----:B------:R-:W1:Y:S01]  /*c610*/  MUFU.EX2 R83, R83 ;  /* 0x0000005300537308 */ /* 0x000e620000000800 */
[C---:B--2---:R-:W-:Y:S01]  /*c620*/  FADD.FTZ R44, R79.reuse, R44 ;  /* 0x0000002c4f2c7221 */ /* 0x044fe20000010000 */
[----:B------:R-:W-:Y:S02]  /*c630*/  F2FP.BF16.F32.PACK_AB R127, R79, R123 ;  /* 0x0000007b4f7f723e */ /* 0x000fe400000010ff */
[----:B0-----:R-:W-:-:S04]  /*c640*/  F2FP.BF16.F32.PACK_AB R125, R75, R5 ;  /* 0x000000054b7d723e */ /* 0x001fc800000010ff */
[----:B------:R-:W0:Y:S01]  /*c650*/  MUFU.EX2 R7, R86 ;  /* 0x0000005600077308 */ /* 0x000e220000000800 */
[----:B---3--:R-:W-:-:S07]  /*c660*/  FADD.FTZ R44, R121, R44 ;  /* 0x0000002c792c7221 */ /* 0x008fce0000010000 */
[----:B------:R-:W2:Y:S01]  /*c670*/  MUFU.EX2 R34, R34 ;  /* 0x0000002200227308 */ /* 0x000ea20000000800 */
[C---:B-1----:R-:W-:Y:S01]  /*c680*/  FADD.FTZ R44, R83.reuse, R44 ;  /* 0x0000002c532c7221 */ /* 0x042fe20000010000 */
[----:B------:R-:W-:-:S03]  /*c690*/  F2FP.BF16.F32.PACK_AB R121, R83, R121 ;  /* 0x000000795379723e */ /* 0x000fc600000010ff */
[----:B0-----:R-:W-:Y:S01]  /*c6a0*/  FADD.FTZ R44, R7, R44 ;  /* 0x0000002c072c7221 */ /* 0x001fe20000010000 */
[----:B--2---:R-:W-:-:S03]  /*c6b0*/  F2FP.BF16.F32.PACK_AB R123, R34, R7 ;  /* 0x00000007227b723e */ /* 0x004fc600000010ff */
[----:B------:R-:W-:Y:S01]  /*c6c0*/  FADD.FTZ R5, R34, R44 ;  /* 0x0000002c22057221 */ /* 0x000fe20000010000 */
[----:B------:R-:W-:Y:S01]  /*c6d0*/  IMAD.MOV.U32 R7, RZ, RZ, R3 ;  /* 0x000000ffff077224 */ /* 0x000fe200078e0003 */
[----:B------:R-:W-:Y:S06]  /*c6e0*/  @P2 BRA `(.L_x_1103) ;  /* 0xffffffd000b82947 */ /* 0x000fec000383ffff */
.L_x_1086:
[----:B------:R-:W-:Y:S06]  /*c6f0*/  BAR.ARV 0x8, 0x200 ;  /* 0x0208000000007b1d */ /* 0x000fec0000002000 */
[----:B------:R-:W-:Y:S05]  /*c700*/  @!P0 BRA `(.L_x_1104) ;  /* 0x0000000000048947 */ /* 0x000fea0003800000 */
[----:B------:R-:W-:Y:S01]  /*c710*/  BPT.TRAP 0x1 ;  /* 0x000000040000795c */ /* 0x000fe20000300000 */
.L_x_1104:
[----:B------:R-:W-:Y:S01]  /*c720*/  ULEA UR5, UR37, UR45, 0x3 ;  /* 0x0000002d25057291 */ /* 0x000fe2000f8e183f */
[----:B------:R-:W-:-:S05]  /*c730*/  IMAD.U32 R4, RZ, RZ, UR46 ;  /* 0x0000002eff047e24 */ /* 0x000fca000f8e00ff */
[----:B------:R-:W-:-:S04]  /*c740*/  SHF.L.U32 R4, R4, 0x1f, RZ ;  /* 0x0000001f04047819 */ /* 0x000fc800000006ff */
[----:B------:R0:W1:Y:S01]  /*c750*/  SYNCS.PHASECHK.TRANS64.TRYWAIT P2, [UR5+0x16850], R4 ;  /* 0x01685004ff0075a7 */ /* 0x0000620008040145 */
[----:B------:R-:W-:Y:S05]  /*c760*/  @!P0 BRA `(.L_x_1105) ;  /* 0x0000000000048947 */ /* 0x000fea0003800000 */
[----:B------:R-:W-:Y:S01]  /*c770*/  BPT.TRAP 0x1 ;  /* 0x000000040000795c */ /* 0x000fe20000300000 */
.L_x_1105:
[----:B-1----:R-:W-:Y:S05]  /*c780*/  @P2 BRA `(.L_x_1106) ;  /* 0x0000000000082947 */ /* 0x002fea0003800000 */
[----:B------:R-:W1:Y:S02]  /*c790*/  SYNCS.PHASECHK.TRANS64.TRYWAIT P0, [UR5+0x16850], R4 ;  /* 0x01685004ff0075a7 */ /* 0x000e640008000145 */
[----:B-1----:R-:W-:Y:S05]  /*c7a0*/  @!P0 BRA `(.L_x_1107) ;  /* 0x0000007c00408947 */ /* 0x002fea0003800000 */
.L_x_1106:
[----:B------:R-:W-:Y:S01]  /*c7b0*/  UIADD3 UR45, UR45, 0x400, URZ ;  /* 0x000004002d2d7890 */ /* 0x000fe2000fffe03f */
[----:B------:R-:W-:Y:S01]  /*c7c0*/  WARPGROUP.ARRIVE ;  /* 0x00000000000079c5 */ /* 0x000fe20000000000 */
[----:B------:R-:W-:Y:S01]  /*c7d0*/  UMOV UR7, 0x40000040 ;  /* 0x4000004000077882 */ /* 0x000fe20000000000 */
[----:B-1----:R-:W1:Y:S01]  /*c7e0*/  SHFL.BFLY PT, R7, R6, 0x2, 0x1f ;  /* 0x0c401f0006077f89 */ /* 0x002e6200000e0000 */
[----:B------:R-:W-:Y:S01]  /*c7f0*/  USHF.R.U32.HI UR45, URZ, 0x4, UR45 ;  /* 0x000000043f2d7899 */ /* 0x000fe2000801162d */
[----:B------:R-:W-:Y:S01]  /*c800*/  IMAD.U32 R12, RZ, RZ, UR5 ;  /* 0x00000005ff0c7e24 */ /* 0x000fe2000f8e00ff */
[----:B------:R-:W-:Y:S01]  /*c810*/  UIADD3 UR47, UR47, 0x1, URZ ;  /* 0x000000012f2f7890 */ /* 0x000fe2000fffe03f */
[----:B0-----:R-:W0:Y:S01]  /*c820*/  SHFL.BFLY PT, R4, R5, 0x2, 0x1f ;  /* 0x0c401f0005047f89 */ /* 0x001e2200000e0000 */
[----:B------:R-:W-:Y:S01]  /*c830*/  ULOP3.LUT UR4, UR45, 0x3fff, URZ, 0xc0, !UPT ;  /* 0x00003fff2d047892 */ /* 0x000fe2000f8ec03f */
[----:B------:R-:W-:Y:S02]  /*c840*/  IMAD.MOV.U32 R21, RZ, RZ, -0x800000 ;  /* 0xff800000ff157424 */ /* 0x000fe400078e00ff */
        /* <DEDUP_REMOVED lines=14> */
[----:B------:R-:W-:Y:S02]  /*c930*/  IMAD.MOV.U32 R4, RZ, RZ, RZ ;  /* 0x000000ffff047224 */ /* 0x000fe400078e00ff */
[----:B------:R-:W-:Y:S02]  /*c940*/  IMAD.MOV.U32 R7, RZ, RZ, RZ ;  /* 0x000000ffff077224 */ /* 0x000fe400078e00ff */
[----:B-1----:R-:W-:Y:S01]  /*c950*/  FADD.FTZ R11, R8, R9 ;  /* 0x00000009080b7221 */ /* 0x002fe20000010000 */
[----:B------:R-:W-:-:S04]  /*c960*/  FSETP.NE.FTZ.AND P0, PT, R10, RZ, PT ;  /* 0x000000ff0a00720b */ /* 0x000fc80003f15000 */
[----:B------:R-:W-:-:S09]  /*c970*/  FSETP.NE.FTZ.AND P2, PT, R11, RZ, PT ;  /* 0x000000ff0b00720b */ /* 0x000fd20003f55000 */
[C---:B------:R-:W-:Y:S01]  /*c980*/  @P0 FMUL.FTZ R6, R0.reuse, 0.69314718246459960938 ;  /* 0x3f31721800060820 */ /* 0x040fe20000410000 */
[----:B------:R-:W0:Y:S03]  /*c990*/  @P0 MUFU.LG2 R5, R10 ;  /* 0x0000000a00050308 */ /* 0x000e260000000c00 */
[----:B------:R-:W-:Y:S01]  /*c9a0*/  @P2 FMUL.FTZ R8, R0, 0.69314718246459960938 ;  /* 0x3f31721800082820 */ /* 0x000fe20000410000 */
[----:B------:R-:W-:-:S04]  /*c9b0*/  @!P1 VIADD R0, R12, 0x16860 ;  /* 0x000168600c009836 */ /* 0x000fc80000000000 */
[----:B------:R-:W1:Y:S01]  /*c9c0*/  @P2 MUFU.LG2 R9, R11 ;  /* 0x0000000b00092308 */ /* 0x000e620000000c00 */
[----:B------:R-:W-:-:S07]  /*c9d0*/  @!P1 PRMT R0, RZ, 0x654, R0 ;  /* 0x00000654ff009816 */ /* 0x000fce0000000000 */
[----:B------:R-:W2:Y:S01]  /*c9e0*/  @P0 MUFU.RCP R4, R10 ;  /* 0x0000000a00040308 */ /* 0x000ea20000001000 */
[----:B0-----:R-:W-:-:S04]  /*c9f0*/  @P0 FMUL.FTZ R5, R5, 0.69314718246459960938 ;  /* 0x3f31721805050820 */ /* 0x001fc80000410000 */
[----:B------:R-:W-:Y:S01]  /*ca00*/  @P0 FFMA.FTZ R21, R6, R3, R5 ;  /* 0x0000000306150223 */ /* 0x000fe20000010005 */
[----:B------:R-:W-:Y:S01]  /*ca10*/  PLOP3.LUT P0, PT, PT, PT, PT, 0x8, 0x0 ;  /* 0x000000000000781c */ /* 0x000fe20003f0e170 */
[----:B------:R-:W-:Y:S02]  /*ca20*/  WARPGROUP.DEPBAR.LE gsb0, 0x0 ;  /* 0x00008000000079c5 */ /* 0x000fe40000010000 */
[----:B------:R-:W-:Y:S01]  /*ca30*/  WARPGROUP.ARRIVE ;  /* 0x00000000000079c5 */ /* 0x000fe20000000000 */
[----:B------:R-:W0:Y:S01]  /*ca40*/  @P2 MUFU.RCP R7, R11 ;  /* 0x0000000b00072308 */ /* 0x000e220000001000 */
[----:B-1----:R-:W-:-:S04]  /*ca50*/  @P2 FMUL.FTZ R9, R9, 0.69314718246459960938 ;  /* 0x3f31721809092820 */ /* 0x002fc80000410000 */
[----:B------:R-:W-:Y:S01]  /*ca60*/  HGMMA.64x64x16.F32.BF16 R88, R144, gdesc[UR4].tnspB, R88, gsb0 ;  /* 0x40e0000490587df0 */ /* 0x000fe20008001858 */
[----:B------:R-:W-:Y:S01]  /*ca70*/  UIADD3 UR6, UR4, 0x100, URZ ;  /* 0x0000010004067890 */ /* 0x000fe2000fffe03f */
[----:B------:R-:W-:Y:S01]  /*ca80*/  @P2 FFMA.FTZ R20, R8, R2, R9 ;  /* 0x0000000208142223 */ /* 0x000fe20000010009 */
        /* <DEDUP_REMOVED lines=65> */
[----:B-1----:R-:W-:-:S07]  /*cea0*/  FMUL.FTZ R119, R119, R7 ;  /* 0x0000000777777220 */ /* 0x002fce0000410000 */
.L_x_1037:
[----:B------:R-:W0:Y:S01]  /*ceb0*/  S2R R3, SR_CgaCtaId ;  /* 0x0000000000037919 */ /* 0x000e220000008800 */
[----:B------:R-:W-:Y:S01]  /*cec0*/  MOV R0, 0x400 ;  /* 0x0000040000007802 */ /* 0x000fe20000000f00 */
[----:B------:R-:W-:Y:S01]  /*ced0*/  BSSY B0, `(.L_x_1108) ;  /* 0x000018a000007945 */ /* 0x000fe20003800000 */
[----:B------:R-:W-:Y:S02]  /*cee0*/  BAR.SYNC.DEFER_BLOCKING 0x5, 0x200 ;  /* 0x0148000000007b1d */ /* 0x000fe40000010000 */
[----:B0-----:R-:W-:-:S05]  /*cef0*/  LEA R0, R3, R0, 0x18 ;  /* 0x0000000003007211 */ /* 0x001fca00078ec0ff */
[----:B------:R-:W0:Y:S02]  /*cf00*/  LDS.128 R4, [R0+0x168d0] ;  /* 0x0168d00000047984 */ /* 0x000e240000000c00 */
[----:B0-----:R-:W-:Y:S02]  /*cf10*/  R2UR UR5, R5 ;  /* 0x00000000050572ca */ /* 0x001fe400000e0000 */
[----:B------:R-:W-:Y:S02]  /*cf20*/  R2UR UR7, R6 ;  /* 0x00000000060772ca */ /* 0x000fe400000e0000 */
[----:B------:R-:W-:Y:S01]  /*cf30*/  R2UR UR6, R7 ;  /* 0x00000000070672ca */ /* 0x000fe200000e0000 */
[----:B------:R-:W-:Y:S06]  /*cf40*/  BAR.ARV 0x4, 0x200 ;  /* 0x0108000000007b1d */ /* 0x000fec0000002000 */
[----:B------:R-:W-:Y:S08]  /*cf50*/  @P0 BRA `(.L_x_1109) ;  /* 0x0000000c00a40947 */ /* 0x000ff00003800000 */
[----:B------:R-:W0:Y:S01]  /*cf60*/  S2R R5, SR_SWINHI ;  /* 0x0000000000057919 */ /* 0x000e220000002f00 */
[----:B------:R-:W-:Y:S01]  /*cf70*/  F2FP.BF16.F32.PACK_AB R112, R113, R112 ;  /* 0x000000707170723e */ /* 0x000fe200000010ff */
[----:B------:R-:W-:Y:S01]  /*cf80*/  ULDC.64 UR8, c[0x0][0xc00] ;  /* 0x0003000000087ab9 */ /* 0x000fe20000000a00 */
[----:B------:R-:W-:Y:S01]  /*cf90*/  F2FP.BF16.F32.PACK_AB R12, R12, R27 ;  /* 0x0000001b0c0c723e */ /* 0x000fe200000010ff */
[----:B------:R-:W-:Y:S01]  /*cfa0*/  UISETP.NE.U32.AND UP0, UPT, UR8, URZ, UPT ;  /* 0x0000003f0800728c */ /* 0x000fe2000bf05070 */
[----:B------:R-:W-:Y:S01]  /*cfb0*/  F2FP.BF16.F32.PACK_AB R13, R13, R106 ;  /* 0x0000006a0d0d723e */ /* 0x000fe200000010ff */
[----:B------:R-:W1:Y:S01]  /*cfc0*/  LDC R33, c[0x0][0xbe8] ;  /* 0x0002fa00ff217b82 */ /* 0x000e620000000800 */
[----:B------:R-:W-:Y:S01]  /*cfd0*/  F2FP.BF16.F32.PACK_AB R14, R14, R25 ;  /* 0x000000190e0e723e */ /* 0x000fe200000010ff */
[----:B------:R-:W-:Y:S01]  /*cfe0*/  UISETP.NE.AND.EX UP0, UPT, UR9, URZ, UPT, UP0 ;  /* 0x0000003f0900728c */ /* 0x000fe2000bf05300 */
[----:B------:R-:W-:-:S05]  /*cff0*/  F2FP.BF16.F32.PACK_AB R15, R15, R110 ;  /* 0x0000006e0f0f723e */ /* 0x000fca00000010ff */
[----:B------:R-:W-:Y:S01]  /*d000*/  BAR.SYNC.DEFER_BLOCKING 0x1, 0x180 ;  /* 0x0046000000007b1d */ /* 0x000fe20000010000 */
[----:B------:R-:W-:Y:S02]  /*d010*/  F2FP.BF16.F32.PACK_AB R113, R115, R114 ;  /* 0x000000727371723e */ /* 0x000fe400000010ff */
[----:B------:R-:W-:Y:S02]  /*d020*/  F2FP.BF16.F32.PACK_AB R114, R117, R116 ;  /* 0x000000747572723e */ /* 0x000fe400000010ff */
[----:B------:R-:W-:Y:S01]  /*d030*/  F2FP.BF16.F32.PACK_AB R115, R119, R118 ;  /* 0x000000767773723e */ /* 0x000fe200000010ff */
[----:B------:R-:W-:Y:S01]  /*d040*/  ULDC.64 UR8, c[0x0][0xc00] ;  /* 0x0003000000087ab9 */ /* 0x000fe20000000a00 */
[----:B------:R-:W-:Y:S01]  /*d050*/  UMOV UR4, URZ ;  /* 0x0000003f00047c82 */ /* 0x000fe20008000000 */
[----:B------:R-:W-:Y:S02]  /*d060*/  UIMAD.WIDE UR8, UR40, 0x4, UR8 ;  /* 0x00000004280878a5 */ /* 0x000fe4000f8e0208 */
[----:B------:R-:W-:Y:S01]  /*d070*/  USHF.R.S32.HI UR18, URZ, 0x1f, UR39 ;  /* 0x0000001f3f127899 */ /* 0x000fe20008011427 */
[----:B------:R-:W-:Y:S01]  /*d080*/  ULDC.64 UR12, c[0x0][0xb90] ;  /* 0x0002e400000c7ab9 */ /* 0x000fe20000000a00 */
[----:B------:R-:W-:-:S02]  /*d090*/  USHF.R.S32.HI UR11, URZ, 0x1f, UR40 ;  /* 0x0000001f3f0b7899 */ /* 0x000fc40008011428 */
[----:B------:R-:W-:Y:S01]  /*d0a0*/  IMAD.U32 R25, RZ, RZ, UR9 ;  /* 0x00000009ff197e24 */ /* 0x000fe2000f8e00ff */
[----:B------:R-:W-:Y:S01]  /*d0b0*/  ULDC.64 UR16, c[0x0][0xb98] ;  /* 0x0002e60000107ab9 */ /* 0x000fe20000000a00 */
[----:B------:R-:W-:Y:S01]  /*d0c0*/  ULDC.64 UR20, c[0x0][0xc08] ;  /* 0x0003020000147ab9 */ /* 0x000fe20000000a00 */
[----:B------:R-:W-:Y:S02]  /*d0d0*/  MOV R2, R0 ;  /* 0x0000000000027202 */ /* 0x000fe40000000f00 */
[----:B0-----:R-:W-:-:S03]  /*d0e0*/  MOV R3, R5 ;  /* 0x0000000500037202 */ /* 0x001fc60000000f00 */
[----:B------:R-:W-:-:S03]  /*d0f0*/  IMAD.WIDE R4, R155, 0x2, R2 ;  /* 0x000000029b047825 */ /* 0x000fc600078e0202 */
        /* <DEDUP_REMOVED lines=22> */
[----:B------:R-:W-:Y:S01]  /*d260*/  F2FP.BF16.F32.PACK_AB R8, R89, R24 ;  /* 0x000000185908723e */ /* 0x000fe200000010ff */
[----:B------:R-:W-:Y:S01]  /*d270*/  IMAD.U32 R24, RZ, RZ, UR8 ;  /* 0x00000008ff187e24 */ /* 0x000fe2000f8e00ff */
[----:B------:R-:W-:-:S02]  /*d280*/  F2FP.BF16.F32.PACK_AB R9, R91, R90 ;  /* 0x0000005a5b09723e */ /* 0x000fc400000010ff */
[----:B------:R-:W-:Y:S02]  /*d290*/  F2FP.BF16.F32.PACK_AB R10, R93, R92 ;  /* 0x0000005c5d0a723e */ /* 0x000fe400000010ff */
[----:B------:R-:W-:Y:S02]  /*d2a0*/  F2FP.BF16.F32.PACK_AB R11, R95, R94 ;  /* 0x0000005e5f0b723e */ /* 0x000fe400000010ff */
[----:B------:R-:W-:Y:S02]  /*d2b0*/  F2FP.BF16.F32.PACK_AB R4, R97, R96 ;  /* 0x000000606104723e */ /* 0x000fe400000010ff */
[----:B------:R-:W-:Y:S01]  /*d2c0*/  F2FP.BF16.F32.PACK_AB R5, R99, R98 ;  /* 0x000000626305723e */ /* 0x000fe200000010ff */
[----:B------:R0:W-:Y:S01]  /*d2d0*/  STSM.16.M88.4 [R31], R8 ;  /* 0x000000081f007844 */ /* 0x0001e20000000200 */
[----:B------:R-:W-:Y:S02]  /*d2e0*/  F2FP.BF16.F32.PACK_AB R6, R101, R100 ;  /* 0x000000646506723e */ /* 0x000fe400000010ff */
[----:B------:R-:W-:-:S02]  /*d2f0*/  F2FP.BF16.F32.PACK_AB R7, R103, R102 ;  /* 0x000000666707723e */ /* 0x000fc400000010ff */
[----:B------:R-:W-:-:S03]  /*d300*/  PLOP3.LUT P2, PT, PT, PT, UP0, 0x80, 0x0 ;  /* 0x000000000000781c */ /* 0x000fc60003f4f008 */
[----:B------:R2:W-:Y:S04]  /*d310*/  STSM.16.M88.4 [R30], R4 ;  /* 0x000000041e007844 */ /* 0x0005e80000000200 */
[----:B------:R3:W-:Y:S04]  /*d320*/  STSM.16.M88.4 [R29], R12 ;  /* 0x0000000c1d007844 */ /* 0x0007e80000000200 */
[----:B------:R3:W-:Y:S01]  /*d330*/  STSM.16.M88.4 [R28], R112 ;  /* 0x000000701c007844 */ /* 0x0007e20000000200 */
[----:B------:R-:W-:Y:S06]  /*d340*/  BAR.SYNC.DEFER_BLOCKING 0x1, 0x180 ;  /* 0x0046000000007b1d */ /* 0x000fec0000010000 */
[----:B------:R-:W4:Y:S01]  /*d350*/  @P2 LDG.E R26, desc[UR50][R24.64] ;  /* 0x00000032181a2981 */ /* 0x000f22000c1e1900 */
[----:B-1----:R-:W-:Y:S01]  /*d360*/  ISETP.NE.AND P1, PT, R33, 0x1, PT ;  /* 0x000000012100780c */ /* 0x002fe20003f25270 */
[----:B0-----:R-:W-:Y:S01]  /*d370*/  VIADD R8, R17, UR41 ;  /* 0x0000002911087c36 */ /* 0x001fe20008000000 */
[----:B------:R-:W-:-:S02]  /*d380*/  UIMAD UR8, UR18, UR12, URZ ;  /* 0x0000000c120872a4 */ /* 0x000fc4000f8e023f */
[----:B------:R-:W-:Y:S01]  /*d390*/  USEL UR11, UR11, URZ, !UP0 ;  /* 0x0000003f0b0b7287 */ /* 0x000fe2000c000000 */
[----:B--2---:R-:W-:Y:S01]  /*d3a0*/  IMAD.MOV.U32 R4, RZ, RZ, R8 ;  /* 0x000000ffff047224 */ /* 0x004fe200078e0008 */
[----:B------:R-:W-:Y:S02]  /*d3b0*/  UIMAD UR14, UR39, UR13, UR8 ;  /* 0x0000000d270e72a4 */ /* 0x000fe4000f8e0208 */
[----:B------:R-:W-:Y:S02]  /*d3c0*/  USEL UR10, UR40, URZ, !UP0 ;  /* 0x0000003f280a7287 */ /* 0x000fe4000c000000 */
[----:B------:R-:W-:-:S03]  /*d3d0*/  UISETP.NE.U32.AND UP0, UPT, UR20, URZ, UPT ;  /* 0x0000003f1400728c */ /* 0x000fc6000bf05070 */
[----:B------:R-:W0:Y:S01]  /*d3e0*/  @P1 LDC R27, c[0x0][0xbec] ;  /* 0x0002fb00ff1b1b82 */ /* 0x000e220000000800 */
[----:B------:R-:W-:-:S06]  /*d3f0*/  UISETP.NE.AND.EX UP0, UPT, UR21, URZ, UPT, UP0 ;  /* 0x0000003f1500728c */ /* 0x000fcc000bf05300 */
[----:B------:R-:W-:Y:S01]  /*d400*/  PLOP3.LUT P3, PT, PT, PT, UP0, 0x80, 0x0 ;  /* 0x000000000000781c */ /* 0x000fe20003f6f008 */
[----:B------:R-:W1:Y:S01]  /*d410*/  @P1 LDC R32, c[0x0][0xbf0] ;  /* 0x0002fc00ff201b82 */ /* 0x000e620000000800 */
[----:B0-----:R-:W-:-:S05]  /*d420*/  @P1 IMAD.HI.U32 R5, R8, R27, RZ ;  /* 0x0000001b08051227 */ /* 0x001fca00078e00ff */
[----:B-1----:R-:W-:-:S05]  /*d430*/  @P1 SHF.R.U32.HI R4, RZ, R32, R5 ;  /* 0x00000020ff041219 */ /* 0x002fca0000011605 */
[----:B------:R-:W-:-:S04]  /*d440*/  IMAD.MOV R6, RZ, RZ, -R4 ;  /* 0x000000ffff067224 */ /* 0x000fc800078e0a04 */
[----:B------:R-:W-:Y:S01]  /*d450*/  IMAD R7, R33, R6, R8 ;  /* 0x0000000621077224 */ /* 0x000fe200078e0208 */
[----:B------:R-:W-:-:S04]  /*d460*/  SHF.R.S32.HI R6, RZ, 0x1f, R4 ;  /* 0x0000001fff067819 */ /* 0x000fc80000011404 */
[----:B------:R-:W-:Y:S02]  /*d470*/  SHF.R.S32.HI R5, RZ, 0x1f, R7 ;  /* 0x0000001fff057819 */ /* 0x000fe40000011407 */
[----:B----4-:R-:W-:-:S13]  /*d480*/  @P2 R2UR UR4, R26 ;  /* 0x000000001a0422ca */ /* 0x010fda00000e0000 */
[----:B------:R-:W-:Y:S02]  /*d490*/  USHF.R.S32.HI UR9, URZ, 0x1f, UR4 ;  /* 0x0000001f3f097899 */ /* 0x000fe40008011404 */
[----:B------:R-:W-:Y:S02]  /*d4a0*/  UMOV UR8, UR4 ;  /* 0x0000000400087c82 */ /* 0x000fe40008000000 */
[----:B------:R-:W-:-:S04]  /*d4b0*/  UIMAD.WIDE.U32 UR12, UR39, UR12, UR8 ;  /* 0x0000000c270c72a5 */ /* 0x000fc8000f8e0008 */
[----:B------:R-:W-:Y:S02]  /*d4c0*/  UIADD3 UR13, UR13, UR14, URZ ;  /* 0x0000000e0d0d7290 */ /* 0x000fe4000fffe03f */
[----:B------:R-:W-:Y:S02]  /*d4d0*/  UIMAD UR14, UR11, UR16, URZ ;  /* 0x000000100b0e72a4 */ /* 0x000fe4000f8e023f */
[----:B------:R-:W-:Y:S02]  /*d4e0*/  UIMAD.WIDE.U32 UR12, UR10, UR16, UR12 ;  /* 0x000000100a0c72a5 */ /* 0x000fe4000f8e000c */
[----:B------:R-:W-:Y:S01]  /*d4f0*/  UIMAD UR14, UR10, UR17, UR14 ;  /* 0x000000110a0e72a4 */ /* 0x000fe2000f8e020e */
[----:B------:R-:W-:-:S03]  /*d500*/  ULDC UR16, c[0x0][0xa88] ;  /* 0x0002a20000107ab9 */ /* 0x000fc60000000800 */
[----:B------:R-:W-:Y:S02]  /*d510*/  IADD3 R4, P0, R4, UR12, RZ ;  /* 0x0000000c04047c10 */ /* 0x000fe4000ff1e0ff */
[----:B------:R-:W-:Y:S01]  /*d520*/  IMAD.U32 R9, RZ, RZ, UR14 ;  /* 0x0000000eff097e24 */ /* 0x000fe2000f8e00ff */
[----:B------:R-:W-:Y:S02]  /*d530*/  ULDC.64 UR14, c[0x0][0xb88] ;  /* 0x0002e200000e7ab9 */ /* 0x000fe40000000a00 */
[----:B------:R-:W-:Y:S02]  /*d540*/  IMAD R8, R5, UR14, RZ ;  /* 0x0000000e05087c24 */ /* 0x000fe4000f8e02ff */
[----:B------:R-:W-:Y:S01]  /*d550*/  IADD3.X R5, R6, UR13, R9, P0, !PT ;  /* 0x0000000d06057c10 */ /* 0x000fe200087fe409 */
[----:B------:R-:W-:Y:S01]  /*d560*/  @UP0 ULDC.64 UR12, c[0x0][0xc08] ;  /* 0x00030200000c0ab9 */ /* 0x000fe20000000a00 */
[----:B------:R-:W-:Y:S01]  /*d570*/  IMAD R9, R7, UR15, R8 ;  /* 0x0000000f07097c24 */ /* 0x000fe2000f8e0208 */
[----:B------:R-:W-:Y:S01]  /*d580*/  @UP0 UIMAD.WIDE UR12, UR40, 0x4, UR12 ;  /* 0x00000004280c08a5 */ /* 0x000fe2000f8e020c */
[----:B------:R-:W-:-:S02]  /*d590*/  IMAD.U32 R6, RZ, RZ, UR16 ;  /* 0x00000010ff067e24 */ /* 0x000fc4000f8e00ff */
[----:B------:R-:W-:Y:S01]  /*d5a0*/  IMAD.WIDE.U32 R4, R7, UR14, R4 ;  /* 0x0000000e07047c25 */ /* 0x000fe2000f8e0004 */
[----:B------:R-:W-:-:S03]  /*d5b0*/  ULDC.64 UR14, c[0x0][0xb50] ;  /* 0x0002d400000e7ab9 */ /* 0x000fc60000000a00 */
[----:B------:R-:W-:Y:S01]  /*d5c0*/  IMAD.IADD R5, R5, 0x1, R9 ;  /* 0x0000000105057824 */ /* 0x000fe200078e0209 */
[C---:B------:R-:W-:Y:S01]  /*d5d0*/  LEA R7, P0, R4.reuse, UR14, 0x2 ;  /* 0x0000000e04077c11 */ /* 0x040fe2000f8010ff */
[----:B------:R-:W-:Y:S02]  /*d5e0*/  IMAD.U32 R8, RZ, RZ, UR12 ;  /* 0x0000000cff087e24 */ /* 0x000fe4000f8e00ff */
[----:B------:R-:W-:Y:S01]  /*d5f0*/  IMAD.U32 R9, RZ, RZ, UR13 ;  /* 0x0000000dff097e24 */ /* 0x000fe2000f8e00ff */
[----:B------:R-:W-:Y:S01]  /*d600*/  LEA.HI.X R10, R4, UR15, R5, 0x2, P0 ;  /* 0x0000000f040a7c11 */ /* 0x000fe200080f1405 */
[----:B------:R-:W-:-:S03]  /*d610*/  IMAD R5, R23, 0x40, R19 ;  /* 0x0000004017057824 */ /* 0x000fc600078e0213 */
[----:B------:R3:W5:Y:S01]  /*d620*/  @P3 LDG.E R6, desc[UR50][R8.64] ;  /* 0x0000003208063981 */ /* 0x000762000c1e1900 */
[----:B------:R-:W-:Y:S05]  /*d630*/  @P3 BRA `(.L_x_1110) ;  /* 0x0000000000103947 */ /* 0x000fea0003800000 */
[----:B------:R-:W-:Y:S05]  /*d640*/  @!P2 BRA `(.L_x_1110) ;  /* 0x00000000000ca947 */ /* 0x000fea0003800000 */
[----:B---3--:R-:W2:Y:S04]  /*d650*/  LDG.E R9, desc[UR50][R24.64] ;  /* 0x0000003218097981 */ /* 0x008ea8000c1e1900 */
[----:B-----5:R-:W2:Y:S02]  /*d660*/  LDG.E R6, desc[UR50][R24.64+0x4] ;  /* 0x0000043218067981 */ /* 0x020ea4000c1e1900 */
[----:B--2---:R-:W-:-:S07]  /*d670*/  IMAD.IADD R6, R6, 0x1, -R9 ;  /* 0x0000000106067824 */ /* 0x004fce00078e0a09 */
.L_x_1110:
[----:B---3--:R-:W-:Y:S01]  /*d680*/  SHFL.IDX PT, R12, R7, RZ, 0x1c1f ;  /* 0x001c1fff070c7589 */ /* 0x008fe200000e0000 */
[----:B------:R-:W-:Y:S01]  /*d690*/  IMAD.WIDE R2, R5, 0x2, R2 ;  /* 0x0000000205027825 */ /* 0x000fe200078e0202 */
[----:B------:R-:W-:Y:S01]  /*d6a0*/  LOP3.LUT P0, RZ, R152, 0x3, RZ, 0xc0, !PT ;  /* 0x0000000398ff7812 */ /* 0x000fe2000780c0ff */
[----:B------:R-:W-:Y:S01]  /*d6b0*/  ULDC.64 UR14, c[0x0][0xaa0] ;  /* 0x0002a800000e7ab9 */ /* 0x000fe20000000a00 */
[----:B------:R-:W0:Y:S01]  /*d6c0*/  SHFL.IDX PT, R13, R10, RZ, 0x1c1f ;  /* 0x001c1fff0a0d7589 */ /* 0x000e2200000e0000 */
[----:B------:R-:W-:Y:S01]  /*d6d0*/  VIADD R8, R154, UR41 ;  /* 0x000000299a087c36 */ /* 0x000fe20008000000 */
[----:B------:R-:W-:Y:S01]  /*d6e0*/  IADD3 R9, P3, R2, 0x1800, RZ ;  /* 0x0000180002097810 */ /* 0x000fe20007f7e0ff */
[----:B-----5:R-:W-:Y:S01]  /*d6f0*/  IMAD R35, R6, R33, RZ ;  /* 0x0000002106237224 */ /* 0x020fe200078e02ff */
[----:B------:R-:W-:Y:S01]  /*d700*/  SHFL.IDX PT, R14, R7, 0x1, 0x1c1f ;  /* 0x003c1f00070e7f89 */ /* 0x000fe200000e0000 */
[----:B------:R-:W-:Y:S01]  /*d710*/  VIADD R4, R8, 0x8 ;  /* 0x0000000808047836 */ /* 0x000fe20000000000 */
[----:B------:R-:W-:-:S02]  /*d720*/  IADD3 R25, P4, R2, 0x3000, RZ ;  /* 0x0000300002197810 */ /* 0x000fc40007f9e0ff */
[----:B------:R-:W1:Y:S01]  /*d730*/  SHFL.IDX PT, R15, R10, 0x1, 0x1c1f ;  /* 0x003c1f000a0f7f89 */ /* 0x000e6200000e0000 */
[-C--:B------:R-:W-:Y:S02]  /*d740*/  ISETP.GE.OR P2, PT, R8, R35.reuse, P0 ;  /* 0x000000230800720c */ /* 0x080fe40000746670 */
[----:B------:R-:W-:Y:S02]  /*d750*/  LOP3.LUT R5, R2, 0x380, RZ, 0xc0, !PT ;  /* 0x0000038002057812 */ /* 0x000fe400078ec0ff */
[----:B------:R-:W-:Y:S02]  /*d760*/  LOP3.LUT R8, R9, 0x380, RZ, 0xc0, !PT ;  /* 0x0000038009087812 */ /* 0x000fe400078ec0ff */
[----:B------:R-:W-:Y:S02]  /*d770*/  ISETP.GE.OR P0, PT, R4, R35, P0 ;  /* 0x000000230400720c */ /* 0x000fe40000706670 */
[----:B------:R-:W-:Y:S02]  /*d780*/  LOP3.LUT R24, R25, 0x380, RZ, 0xc0, !PT ;  /* 0x0000038019187812 */ /* 0x000fe400078ec0ff */
[----:B------:R-:W-:-:S02]  /*d790*/  SHF.R.U64 R5, R5, 0x3, RZ ;  /* 0x0000000305057819 */ /* 0x000fc400000012ff */
[----:B------:R-:W-:Y:S02]  /*d7a0*/  SHF.R.U64 R8, R8, 0x3, RZ ;  /* 0x0000000308087819 */ /* 0x000fe400000012ff */
[----:B------:R-:W-:Y:S01]  /*d7b0*/  SHF.R.U64 R24, R24, 0x3, RZ ;  /* 0x0000000318187819 */ /* 0x000fe200000012ff */
[----:B0-----:R-:W-:Y:S01]  /*d7c0*/  @!P2 ST.E desc[UR50][R12.64], R21 ;  /* 0x000000150c00a985 */ /* 0x001fe2000c101932 */
[----:B------:R-:W-:Y:S01]  /*d7d0*/  LOP3.LUT R4, R5, R2, RZ, 0x3c, !PT ;  /* 0x0000000205047212 */ /* 0x000fe200078e3cff */
[--C-:B------:R-:W-:Y:S01]  /*d7e0*/  IMAD.MOV.U32 R5, RZ, RZ, R3.reuse ;  /* 0x000000ffff057224 */ /* 0x100fe200078e0003 */
[----:B------:R-:W-:Y:S01]  /*d7f0*/  LOP3.LUT R8, R8, R9, RZ, 0x3c, !PT ;  /* 0x0000000908087212 */ /* 0x000fe200078e3cff */
[--C-:B------:R-:W-:Y:S01]  /*d800*/  IMAD.X R9, RZ, RZ, R3.reuse, P3 ;  /* 0x000000ffff097224 */ /* 0x100fe200018e0603 */
[----:B------:R-:W-:Y:S01]  /*d810*/  LOP3.LUT R24, R24, R25, RZ, 0x3c, !PT ;  /* 0x0000001918187212 */ /* 0x000fe200078e3cff */
[--C-:B------:R-:W-:Y:S01]  /*d820*/  IMAD.X R25, RZ, RZ, R3.reuse, P4 ;  /* 0x000000ffff197224 */ /* 0x100fe200020e0603 */
[----:B-1----:R0:W-:Y:S04]  /*d830*/  @!P0 ST.E desc[UR50][R14.64], R20 ;  /* 0x000000140e008985 */ /* 0x0021e8000c101932 */
[----:B------:R-:W2:Y:S04]  /*d840*/  LD.E.128 R4, desc[UR50][R4.64] ;  /* 0x0000003204047980 */ /* 0x000ea8000c101d00 */
[----:B------:R-:W3:Y:S04]  /*d850*/  LD.E.128 R8, desc[UR50][R8.64] ;  /* 0x0000003208087980 */ /* 0x000ee8000c101d00 */
[----:B------:R-:W4:Y:S01]  /*d860*/  LD.E.128 R24, desc[UR50][R24.64] ;  /* 0x0000003218187980 */ /* 0x000f22000c101d00 */
[----:B------:R-:W-:Y:S01]  /*d870*/  IADD3 R29, P0, R2, 0x4800, RZ ;  /* 0x00004800021d7810 */ /* 0x000fe20007f1e0ff */
[----:B0-----:R-:W0:Y:S03]  /*d880*/  @P1 LDC R20, c[0x0][0xbec] ;  /* 0x0002fb00ff141b82 */ /* 0x001e260000000800 */
[----:B------:R-:W-:Y:S01]  /*d890*/  LOP3.LUT R2, R29, 0x380, RZ, 0xc0, !PT ;  /* 0x000003801d027812 */ /* 0x000fe200078ec0ff */
[----:B------:R-:W-:Y:S01]  /*d8a0*/  IMAD.X R13, RZ, RZ, R3, P0 ;  /* 0x000000ffff0d7224 */ /* 0x000fe200000e0603 */
[----:B------:R-:W-:-:S02]  /*d8b0*/  UIMAD UR12, UR9, UR14, URZ ;  /* 0x0000000e090c72a4 */ /* 0x000fc4000f8e023f */
[----:B------:R-:W-:Y:S01]  /*d8c0*/  SHF.R.U64 R2, R2, 0x3, RZ ;  /* 0x0000000302027819 */ /* 0x000fe200000012ff */
[----:B------:R-:W1:Y:S01]  /*d8d0*/  @P1 LDC R3, c[0x0][0xbf0] ;  /* 0x0002fc00ff031b82 */ /* 0x000e620000000800 */
[----:B------:R-:W-:Y:S02]  /*d8e0*/  UIMAD.WIDE.U32 UR8, UR4, UR14, URZ ;  /* 0x0000000e040872a5 */ /* 0x000fe4000f8e003f */
[----:B------:R-:W-:Y:S01]  /*d8f0*/  UIMAD UR12, UR4, UR15, UR12 ;  /* 0x0000000f040c72a4 */ /* 0x000fe2000f8e020c */
[----:B------:R-:W-:Y:S01]  /*d900*/  LOP3.LUT R12, R2, R29, RZ, 0x3c, !PT ;  /* 0x0000001d020c7212 */ /* 0x000fe200078e3cff */
[----:B------:R-:W-:Y:S01]  /*d910*/  IMAD R2, R18, 0x30, R23 ;  /* 0x0000003012027824 */ /* 0x000fe200078e0217 */
[----:B------:R-:W-:Y:S01]  /*d920*/  ULDC.64 UR14, c[0x0][0xae8] ;  /* 0x0002ba00000e7ab9 */ /* 0x000fe20000000a00 */
[----:B------:R-:W-:Y:S02]  /*d930*/  UIADD3 UR9, UR9, UR12, URZ ;  /* 0x0000000c09097290 */ /* 0x000fe4000fffe03f */
[----:B------:R-:W-:Y:S01]  /*d940*/  UIMAD UR4, UR18, UR14, URZ ;  /* 0x0000000e120472a4 */ /* 0x000fe2000f8e023f */
[----:B------:R-:W-:Y:S01]  /*d950*/  VIADD R29, R2, UR41 ;  /* 0x00000029021d7c36 */ /* 0x000fe20008000000 */
[----:B------:R-:W-:Y:S01]  /*d960*/  UIMAD.WIDE.U32 UR8, UR39, UR14, UR8 ;  /* 0x0000000e270872a5 */ /* 0x000fe2000f8e0008 */
[----:B------:R-:W-:Y:S01]  /*d970*/  VIADD R32, R23, UR41 ;  /* 0x0000002917207c36 */ /* 0x000fe20008000000 */
[----:B------:R-:W-:Y:S01]  /*d980*/  UIMAD UR4, UR39, UR15, UR4 ;  /* 0x0000000f270472a4 */ /* 0x000fe2000f8e0204 */
[----:B------:R-:W5:Y:S01]  /*d990*/  LD.E.128 R12, desc[UR50][R12.64] ;  /* 0x000000320c0c7980 */ /* 0x000f62000c101d00 */
[----:B------:R-:W-:Y:S01]  /*d9a0*/  ULDC.64 UR12, c[0x0][0xaf0] ;  /* 0x0002bc00000c7ab9 */ /* 0x000fe20000000a00 */
[----:B0-----:R-:W-:Y:S01]  /*d9b0*/  @P1 IMAD.HI.U32 R2, R29, R20, RZ ;  /* 0x000000141d021227 */ /* 0x001fe200078e00ff */
[----:B------:R-:W-:Y:S01]  /*d9c0*/  UIMAD UR11, UR11, UR12, URZ ;  /* 0x0000000c0b0b72a4 */ /* 0x000fe2000f8e023f */
[----:B------:R-:W-:Y:S01]  /*d9d0*/  @!PT LDS RZ, [RZ] ;  /* 0x00000000fffff984 */ /* 0x000fe20000000800 */
[----:B------:R-:W-:Y:S01]  /*d9e0*/  @!PT LDS RZ, [RZ] ;  /* 0x00000000fffff984 */ /* 0x000fe20000000800 */
[----:B------:R-:W-:Y:S01]  /*d9f0*/  @!PT LDS RZ, [RZ] ;  /* 0x00000000fffff984 */ /* 0x000fe20000000800 */
[----:B------:R-:W-:Y:S01]  /*da00*/  @!PT LDS RZ, [RZ] ;  /* 0x00000000fffff984 */ /* 0x000fe20000000800 */
[----:B------:R0:W-:Y:S06]  /*da10*/  MEMBAR.ALL.CTA ;  /* 0x0000000000007992 */ /* 0x0001ec0000008000 */
[----:B0-----:R-:W0:Y:S01]  /*da20*/  FENCE.VIEW.ASYNC.S ;  /* 0x00000000000073c6 */ /* 0x001e220000000000 */
[----:B------:R-:W-:Y:S01]  /*da30*/  UIADD3 UR9, UR9, UR4, URZ ;  /* 0x0000000409097290 */ /* 0x000fe2000fffe03f */
[----:B------:R-:W-:Y:S01]  /*da40*/  IMAD.MOV.U32 R21, RZ, RZ, R29 ;  /* 0x000000ffff157224 */ /* 0x000fe200078e001d */
[----:B------:R-:W-:Y:S01]  /*da50*/  UIMAD UR4, UR10, UR13, UR11 ;  /* 0x0000000d0a0472a4 */ /* 0x000fe2000f8e020b */
[----:B------:R-:W-:Y:S01]  /*da60*/  VIADD R0, R0, 0x16820 ;  /* 0x0001682000007836 */ /* 0x000fe20000000000 */
[----:B------:R-:W-:Y:S01]  /*da70*/  UIMAD.WIDE.U32 UR10, UR10, UR12, UR8 ;  /* 0x0000000c0a0a72a5 */ /* 0x000fe2000f8e0008 */
[----:B-1----:R-:W-:-:S02]  /*da80*/  @P1 SHF.R.U32.HI R21, RZ, R3, R2 ;  /* 0x00000003ff151219 */ /* 0x002fc40000011602 */
[----:B------:R-:W-:Y:S01]  /*da90*/  ULDC.64 UR8, c[0x0][0xae0] ;  /* 0x0002b80000087ab9 */ /* 0x000fe20000000a00 */
[----:B------:R-:W-:Y:S01]  /*daa0*/  UIADD3 UR4, UR11, UR4, URZ ;  /* 0x000000040b047290 */ /* 0x000fe2000fffe03f */
[--C-:B------:R-:W-:Y:S01]  /*dab0*/  SHF.R.S32.HI R20, RZ, 0x1f, R21.reuse ;  /* 0x0000001fff147819 */ /* 0x100fe20000011415 */
[----:B------:R-:W-:Y:S01]  /*dac0*/  IMAD.MOV R28, RZ, RZ, -R21 ;  /* 0x000000ffff1c7224 */ /* 0x000fe200078e0a15 */
[----:B------:R-:W-:Y:S01]  /*dad0*/  PRMT R0, RZ, 0x654, R0 ;  /* 0x00000654ff007816 */ /* 0x000fe20000000000 */
        /* <DEDUP_REMOVED lines=9> */
[----:B------:R-:W-:Y:S01]  /*db70*/  ULDC.64 UR8, c[0x0][0xad8] ;  /* 0x0002b60000087ab9 */ /* 0x000fe20000000a00 */
[----:B0-----:R0:W-:Y:S02]  /*db80*/  SYNCS.ARRIVE.TRANS64.RED.A1T0 RZ, [R0+URZ], RZ ;  /* 0x000000ff00ff79a7 */ /* 0x0011e4000810043f */
[----:B------:R-:W-:Y:S02]  /*db90*/  IMAD.IADD R3, R3, 0x1, R31 ;  /* 0x0000000103037824 */ /* 0x000fe400078e021f */
[----:B------:R-:W-:-:S02]  /*dba0*/  IMAD R20, R20, UR8, RZ ;  /* 0x0000000814147c24 */ /* 0x000fc4000f8e02ff */
[----:B------:R-:W-:-:S04]  /*dbb0*/  IMAD.WIDE.U32 R2, R29, UR8, R2 ;  /* 0x000000081d027c25 */ /* 0x000fc8000f8e0002 */
[----:B------:R-:W-:Y:S01]  /*dbc0*/  IMAD R21, R29, UR9, R20 ;  /* 0x000000091d157c24 */ /* 0x000fe2000f8e0214 */
[----:B------:R-:W-:Y:S01]  /*dbd0*/  ULDC.64 UR8, c[0x0][0xa80] ;  /* 0x0002a00000087ab9 */ /* 0x000fe20000000a00 */
[----:B0-----:R-:W-:Y:S01]  /*dbe0*/  VIADD R0, R32, 0x90 ;  /* 0x0000009020007836 */ /* 0x001fe20000000000 */
[----:B------:R-:W-:Y:S01]  /*dbf0*/  LEA R30, P0, R2, UR8, 0x1 ;  /* 0x00000008021e7c11 */ /* 0x000fe2000f8008ff */
[----:B------:R-:W-:-:S04]  /*dc00*/  IMAD.IADD R3, R3, 0x1, R21 ;  /* 0x0000000103037824 */ /* 0x000fc800078e0215 */
[----:B------:R-:W0:Y:S01]  /*dc10*/  SHFL.IDX PT, R20, R30, RZ, 0x181f ;  /* 0x00181fff1e147589 */ /* 0x000e2200000e0000 */
[----:B------:R-:W-:Y:S01]  /*dc20*/  LEA.HI.X R31, R2, UR9, R3, 0x1, P0 ;  /* 0x00000009021f7c11 */ /* 0x000fe200080f0c03 */
[C---:B------:R-:W-:Y:S01]  /*dc30*/  VIADD R2, R32.reuse, 0x30 ;  /* 0x0000003020027836 */ /* 0x040fe20000000000 */
[----:B------:R-:W-:Y:S01]  /*dc40*/  ISETP.GE.AND P0, PT, R19, UR4, PT ;  /* 0x0000000413007c0c */ /* 0x000fe2000bf06270 */
[----:B------:R-:W1:Y:S01]  /*dc50*/  SHFL.IDX PT, R28, R30, 0x1, 0x181f ;  /* 0x00381f001e1c7f89 */ /* 0x000e6200000e0000 */
[C---:B------:R-:W-:Y:S02]  /*dc60*/  VIADD R3, R32.reuse, 0x60 ;  /* 0x0000006020037836 */ /* 0x040fe40000000000 */
[-C--:B------:R-:W-:Y:S01]  /*dc70*/  ISETP.GE.OR P1, PT, R32, R35.reuse, P0 ;  /* 0x000000232000720c */ /* 0x080fe20000726670 */
[----:B------:R-:W1:Y:S01]  /*dc80*/  SHFL.IDX PT, R34, R30, 0x2, 0x181f ;  /* 0x00581f001e227f89 */ /* 0x000e6200000e0000 */
[-C--:B------:R-:W-:Y:S02]  /*dc90*/  ISETP.GE.OR P2, PT, R2, R35.reuse, P0 ;  /* 0x000000230200720c */ /* 0x080fe40000746670 */
[-C--:B------:R-:W-:Y:S01]  /*dca0*/  ISETP.GE.OR P3, PT, R3, R35.reuse, P0 ;  /* 0x000000230300720c */ /* 0x080fe20000766670 */
[----:B------:R-:W1:Y:S01]  /*dcb0*/  SHFL.IDX PT, R21, R31, RZ, 0x181f ;  /* 0x00181fff1f157589 */ /* 0x000e6200000e0000 */
[----:B------:R-:W-:-:S03]  /*dcc0*/  ISETP.GE.OR P0, PT, R0, R35, P0 ;  /* 0x000000230000720c */ /* 0x000fc60000706670 */
[----:B------:R-:W1:Y:S04]  /*dcd0*/  SHFL.IDX PT, R29, R31, 0x1, 0x181f ;  /* 0x00381f001f1d7f89 */ /* 0x000e6800000e0000 */
[----:B------:R-:W1:Y:S01]  /*dce0*/  SHFL.IDX PT, R33, R31, 0x2, 0x181f ;  /* 0x00581f001f217f89 */ /* 0x000e6200000e0000 */
[----:B0-----:R-:W-:-:S03]  /*dcf0*/  @!P1 LEA R2, P4, R19, R20, 0x1 ;  /* 0x0000001413029211 */ /* 0x001fc600078808ff */
[----:B------:R-:W0:Y:S01]  /*dd00*/  SHFL.IDX PT, R30, R30, 0x3, 0x181f ;  /* 0x00781f001e1e7f89 */ /* 0x000e2200000e0000 */
[----:B-1----:R-:W-:-:S03]  /*dd10*/  @!P2 LEA R20, P5, R19, R28, 0x1 ;  /* 0x0000001c1314a211 */ /* 0x002fc600078a08ff */
[----:B------:R-:W1:Y:S01]  /*dd20*/  SHFL.IDX PT, R31, R31, 0x3, 0x181f ;  /* 0x00781f001f1f7f89 */ /* 0x000e6200000e0000 */
[C---:B------:R-:W-:Y:S02]  /*dd30*/  @!P3 LEA R28, P6, R19.reuse, R34, 0x1 ;  /* 0x00000022131cb211 */ /* 0x040fe400078c08ff */
[C-C-:B------:R-:W-:Y:S02]  /*dd40*/  @!P1 LEA.HI.X R3, R19.reuse, R21, R156.reuse, 0x1, P4 ;  /* 0x0000001513039211 */ /* 0x140fe400020f0c9c */
[C-C-:B------:R-:W-:Y:S02]  /*dd50*/  @!P2 LEA.HI.X R21, R19.reuse, R29, R156.reuse, 0x1, P5 ;  /* 0x0000001d1315a211 */ /* 0x140fe400028f0c9c */
[----:B------:R-:W-:Y:S01]  /*dd60*/  @!P3 LEA.HI.X R29, R19, R33, R156, 0x1, P6 ;  /* 0x00000021131db211 */ /* 0x000fe200030f0c9c */
[----:B--2---:R2:W-:Y:S04]  /*dd70*/  @!P1 ST.E.128 desc[UR50][R2.64], R4 ;  /* 0x0000000402009985 */ /* 0x0045e8000c101d32 */
[----:B---3--:R2:W-:Y:S04]  /*dd80*/  @!P2 ST.E.128 desc[UR50][R20.64], R8 ;  /* 0x000000081400a985 */ /* 0x0085e8000c101d32 */
[----:B----4-:R2:W-:Y:S01]  /*dd90*/  @!P3 ST.E.128 desc[UR50][R28.64], R24 ;  /* 0x000000181c00b985 */ /* 0x0105e2000c101d32 */
[----:B01----:R-:W-:Y:S05]  /*dda0*/  @P0 BRA `(.L_x_1111) ;  /* 0x0000000800700947 */ /* 0x003fea0003800000 */
[----:B--2---:R-:W-:-:S04]  /*ddb0*/  LEA R2, P0, R19, R30, 0x1 ;  /* 0x0000001e13027211 */ /* 0x004fc800078008ff */
[----:B------:R-:W-:-:S05]  /*ddc0*/  LEA.HI.X R3, R19, R31, R156, 0x1, P0 ;  /* 0x0000001f13037211 */ /* 0x000fca00000f0c9c */
[----:B-----5:R0:W-:Y:S01]  /*ddd0*/  ST.E.128 desc[UR50][R2.64], R12 ;  /* 0x0000000c02007985 */ /* 0x0201e2000c101d32 */
[----:B------:R-:W-:Y:S05]  /*dde0*/  BRA `(.L_x_1111) ;  /* 0x0000000800607947 */ /* 0x000fea0003800000 */
.L_x_1109:
        /* <DEDUP_REMOVED lines=11> */
[----:B------:R-:W-:Y:S01]  /*dea0*/  UISETP.NE.U32.AND UP1, UPT, UR8, URZ, UPT ;  /* 0x0000003f0800728c */ /* 0x000fe2000bf25070 */
[----:B------:R-:W-:Y:S02]  /*deb0*/  IMAD.U32 R0, RZ, RZ, UR4 ;  /* 0x00000004ff007e24 */ /* 0x000fe4000f8e00ff */
[----:B------:R-:W2:Y:S01]  /*dec0*/  @P2 LDG.E R6, desc[UR50][R2.64] ;  /* 0x0000003202062981 */ /* 0x000ea2000c1e1900 */
[----:B------:R-:W-:-:S06]  /*ded0*/  UISETP.NE.AND.EX UP1, UPT, UR9, URZ, UPT, UP1 ;  /* 0x0000003f0900728c */ /* 0x000fcc000bf25310 */
        /* <DEDUP_REMOVED lines=9> */
[----:B------:R-:W-:-:S10]  /*df70*/  ISETP.GE.AND P1, PT, R157, 0xc0, PT ;  /* 0x000000c09d00780c */ /* 0x000fd40003f26270 */
[----:B------:R-:W0:Y:S01]  /*df80*/  @P0 LDC R9, c[0x0][0xbec] ;  /* 0x0002fb00ff090b82 */ /* 0x000e220000000800 */
[----:B--2---:R-:W-:Y:S01]  /*df90*/  @P2 R2UR UR4, R6 ;  /* 0x00000000060422ca */ /* 0x004fe200000e0000 */
[----:B01----:R-:W-:-:S14]  /*dfa0*/  @P3 BRA `(.L_x_1112) ;  /* 0x0000000000103947 */ /* 0x003fdc0003800000 */
[----:B------:R-:W-:Y:S05]  /*dfb0*/  @!P2 BRA `(.L_x_1112) ;  /* 0x00000000000ca947 */ /* 0x000fea0003800000 */
[----:B------:R-:W2:Y:S04]  /*dfc0*/  LDG.E R5, desc[UR50][R2.64] ;  /* 0x0000003202057981 */ /* 0x000ea8000c1e1900 */
[----:B-----5:R-:W2:Y:S02]  /*dfd0*/  LDG.E R0, desc[UR50][R2.64+0x4] ;  /* 0x0000043202007981 */ /* 0x020ea4000c1e1900 */
[----:B--2---:R-:W-:-:S07]  /*dfe0*/  IMAD.IADD R0, R0, 0x1, -R5 ;  /* 0x0000000100007824 */ /* 0x004fce00078e0a05 */
.L_x_1112:
[----:B------:R-:W-:Y:S01]  /*dff0*/  USHF.R.S32.HI UR8, URZ, 0x1f, UR40 ;  /* 0x0000001f3f087899 */ /* 0x000fe20008011428 */
[----:B------:R-:W-:Y:S01]  /*e000*/  BSSY B1, `(.L_x_1113) ;  /* 0x000002e000017945 */ /* 0x000fe20003800000 */
[----:B------:R-:W-:Y:S02]  /*e010*/  USHF.R.S32.HI UR11, URZ, 0x1f, UR4 ;  /* 0x0000001f3f0b7899 */ /* 0x000fe40008011404 */
[----:B------:R-:W-:Y:S02]  /*e020*/  USEL UR13, UR40, URZ, !UP0 ;  /* 0x0000003f280d7287 */ /* 0x000fe4000c000000 */
[----:B------:R-:W-:Y:S01]  /*e030*/  USEL UR14, UR8, URZ, !UP0 ;  /* 0x0000003f080e7287 */ /* 0x000fe2000c000000 */
[----:B------:R-:W-:Y:S11]  /*e040*/  @P1 BRA `(.L_x_1114) ;  /* 0x0000000000a41947 */ /* 0x000ff60003800000 */
[----:B------:R-:W0:Y:S01]  /*e050*/  S2R R3, SR_TID.X ;  /* 0x0000000000037919 */ /* 0x000e220000002100 */
[----:B------:R-:W1:Y:S01]  /*e060*/  LDC R7, c[0x0][0xbe8] ;  /* 0x0002fa00ff077b82 */ /* 0x000e620000000800 */
[----:B------:R-:W-:Y:S02]  /*e070*/  IMAD.U32 R4, RZ, RZ, UR41 ;  /* 0x00000029ff047e24 */ /* 0x000fe4000f8e00ff */
[----:B-1---5:R-:W-:-:S03]  /*e080*/  IMAD R2, R0, R7, RZ ;  /* 0x0000000700027224 */ /* 0x022fc600078e02ff */
[----:B0-----:R-:W-:-:S04]  /*e090*/  IADD3 R4, R4, -0x80, R3 ;  /* 0xffffff8004047810 */ /* 0x001fc80007ffe003 */
[----:B------:R-:W-:-:S13]  /*e0a0*/  ISETP.GE.AND P1, PT, R4, R2, PT ;  /* 0x000000020400720c */ /* 0x000fda0003f26270 */
[----:B------:R-:W-:Y:S05]  /*e0b0*/  @P1 BRA `(.L_x_1114) ;  /* 0x0000000000881947 */ /* 0x000fea0003800000 */
[----:B------:R-:W-:Y:S01]  /*e0c0*/  ISETP.NE.AND P1, PT, R7, 0x1, PT ;  /* 0x000000010700780c */ /* 0x000fe20003f25270 */
[----:B------:R-:W-:Y:S01]  /*e0d0*/  ULDC.64 UR16, c[0x0][0xb90] ;  /* 0x0002e40000107ab9 */ /* 0x000fe20000000a00 */
[----:B------:R-:W-:Y:S01]  /*e0e0*/  UMOV UR8, UR4 ;  /* 0x0000000400087c82 */ /* 0x000fe20008000000 */
[----:B------:R-:W-:Y:S01]  /*e0f0*/  UIMAD UR10, UR12, UR16, URZ ;  /* 0x000000100c0a72a4 */ /* 0x000fe2000f8e023f */
[----:B------:R-:W-:Y:S01]  /*e100*/  IMAD.MOV.U32 R2, RZ, RZ, R4 ;  /* 0x000000ffff027224 */ /* 0x000fe200078e0004 */
[----:B------:R-:W-:Y:S02]  /*e110*/  UMOV UR9, UR11 ;  /* 0x0000000b00097c82 */ /* 0x000fe40008000000 */
[----:B------:R-:W-:Y:S02]  /*e120*/  UIMAD.WIDE.U32 UR8, UR39, UR16, UR8 ;  /* 0x00000010270872a5 */ /* 0x000fe4000f8e0008 */
[----:B------:R-:W-:-:S03]  /*e130*/  UIMAD UR10, UR39, UR17, UR10 ;  /* 0x00000011270a72a4 */ /* 0x000fc6000f8e020a */
[----:B------:R-:W-:Y:S01]  /*e140*/  ULDC.64 UR16, c[0x0][0xb98] ;  /* 0x0002e60000107ab9 */ /* 0x000fe20000000a00 */
[----:B------:R-:W0:Y:S01]  /*e150*/  @P1 LDC R3, c[0x0][0xbec] ;  /* 0x0002fb00ff031b82 */ /* 0x000e220000000800 */
[----:B------:R-:W-:Y:S02]  /*e160*/  UIADD3 UR9, UR9, UR10, URZ ;  /* 0x0000000a09097290 */ /* 0x000fe4000fffe03f */
[----:B------:R-:W-:Y:S02]  /*e170*/  UIMAD UR10, UR14, UR16, URZ ;  /* 0x000000100e0a72a4 */ /* 0x000fe4000f8e023f */
[----:B------:R-:W-:Y:S02]  /*e180*/  UIMAD.WIDE.U32 UR8, UR13, UR16, UR8 ;  /* 0x000000100d0872a5 */ /* 0x000fe4000f8e0008 */
[----:B------:R-:W-:Y:S01]  /*e190*/  UIMAD UR10, UR13, UR17, UR10 ;  /* 0x000000110d0a72a4 */ /* 0x000fe2000f8e020a */
[----:B------:R-:W1:Y:S02]  /*e1a0*/  @P1 LDC R6, c[0x0][0xbf0] ;  /* 0x0002fc00ff061b82 */ /* 0x000e640000000800 */
[----:B------:R-:W-:Y:S01]  /*e1b0*/  ULDC.64 UR16, c[0x0][0xb88] ;  /* 0x0002e20000107ab9 */ /* 0x000fe20000000a00 */
[----:B0-----:R-:W-:-:S05]  /*e1c0*/  @P1 IMAD.HI.U32 R3, R4, R3, RZ ;  /* 0x0000000304031227 */ /* 0x001fca00078e00ff */
[----:B-1----:R-:W-:Y:S01]  /*e1d0*/  @P1 SHF.R.U32.HI R2, RZ, R6, R3 ;  /* 0x00000006ff021219 */ /* 0x002fe20000011603 */
[----:B------:R-:W-:-:S03]  /*e1e0*/  IMAD.U32 R6, RZ, RZ, UR10 ;  /* 0x0000000aff067e24 */ /* 0x000fc6000f8e00ff */
[--C-:B------:R-:W-:Y:S01]  /*e1f0*/  SHF.R.S32.HI R3, RZ, 0x1f, R2.reuse ;  /* 0x0000001fff037819 */ /* 0x100fe20000011402 */
[----:B------:R-:W-:Y:S01]  /*e200*/  IMAD.MOV R5, RZ, RZ, -R2 ;  /* 0x000000ffff057224 */ /* 0x000fe200078e0a02 */
[----:B------:R-:W-:-:S03]  /*e210*/  IADD3 R2, P1, R2, UR8, RZ ;  /* 0x0000000802027c10 */ /* 0x000fc6000ff3e0ff */
[----:B------:R-:W-:Y:S01]  /*e220*/  IMAD R5, R7, R5, R4 ;  /* 0x0000000507057224 */ /* 0x000fe200078e0204 */
[----:B------:R-:W-:Y:S01]  /*e230*/  IADD3.X R3, R3, UR9, R6, P1, !PT ;  /* 0x0000000903037c10 */ /* 0x000fe20008ffe406 */
[----:B------:R-:W-:-:S03]  /*e240*/  ULDC.64 UR8, c[0x0][0xb50] ;  /* 0x0002d40000087ab9 */ /* 0x000fc60000000a00 */
[----:B------:R-:W-:Y:S01]  /*e250*/  SHF.R.S32.HI R4, RZ, 0x1f, R5 ;  /* 0x0000001fff047819 */ /* 0x000fe20000011405 */
[----:B------:R-:W-:-:S04]  /*e260*/  IMAD.WIDE.U32 R2, R5, UR16, R2 ;  /* 0x0000001005027c25 */ /* 0x000fc8000f8e0002 */
[----:B------:R-:W-:-:S04]  /*e270*/  IMAD R4, R4, UR16, RZ ;  /* 0x0000001004047c24 */ /* 0x000fc8000f8e02ff */
[----:B------:R-:W-:Y:S01]  /*e280*/  IMAD R7, R5, UR17, R4 ;  /* 0x0000001105077c24 */ /* 0x000fe2000f8e0204 */
[----:B------:R-:W-:-:S03]  /*e290*/  LEA R4, P1, R2, UR8, 0x2 ;  /* 0x0000000802047c11 */ /* 0x000fc6000f8210ff */
[----:B------:R-:W-:-:S05]  /*e2a0*/  IMAD.IADD R3, R3, 0x1, R7 ;  /* 0x0000000103037824 */ /* 0x000fca00078e0207 */
[----:B------:R-:W-:Y:S01]  /*e2b0*/  LEA.HI.X R5, R2, UR9, R3, 0x2, P1 ;  /* 0x0000000902057c11 */ /* 0x000fe200088f1403 */
[----:B------:R-:W-:-:S05]  /*e2c0*/  IMAD.MOV.U32 R3, RZ, RZ, -0x800000 ;  /* 0xff800000ff037424 */ /* 0x000fca00078e00ff */
[----:B------:R0:W-:Y:S02]  /*e2d0*/  STG.E desc[UR50][R4.64], R3 ;  /* 0x0000000304007986 */ /* 0x0001e4000c101932 */
.L_x_1114:
[----:B------:R-:W-:Y:S05]  /*e2e0*/  BSYNC B1 ;  /* 0x0000000000017941 */ /* 0x000fea0003800000 */
.L_x_1113:
[----:B0-----:R-:W0:Y:S01]  /*e2f0*/  @P0 LDC R3, c[0x0][0xbf0] ;  /* 0x0002fc00ff030b82 */ /* 0x001e220000000800 */
[----:B------:R-:W-:Y:S01]  /*e300*/  ULDC.64 UR16, c[0x0][0xaa0] ;  /* 0x0002a80000107ab9 */ /* 0x000fe20000000a00 */
[----:B------:R-:W-:Y:S01]  /*e310*/  IMAD R2, R18, 0x30, R23 ;  /* 0x0000003012027824 */ /* 0x000fe200078e0217 */
[----:B------:R-:W-:Y:S01]  /*e320*/  UIMAD UR10, UR11, UR16, URZ ;  /* 0x000000100b0a72a4 */ /* 0x000fe2000f8e023f */
[----:B------:R-:W-:Y:S01]  /*e330*/  VIADD R20, R23, UR41 ;  /* 0x0000002917147c36 */ /* 0x000fe20008000000 */
[----:B------:R-:W-:Y:S01]  /*e340*/  UIMAD.WIDE.U32 UR8, UR4, UR16, URZ ;  /* 0x00000010040872a5 */ /* 0x000fe2000f8e003f */
[----:B------:R-:W-:Y:S01]  /*e350*/  VIADD R4, R2, UR41 ;  /* 0x0000002902047c36 */ /* 0x000fe20008000000 */
[----:B------:R-:W-:Y:S01]  /*e360*/  UIMAD UR10, UR4, UR17, UR10 ;  /* 0x00000011040a72a4 */ /* 0x000fe2000f8e020a */
[----:B-----5:R-:W-:Y:S02]  /*e370*/  IMAD R13, R0, R11, RZ ;  /* 0x0000000b000d7224 */ /* 0x020fe400078e02ff */
[----:B------:R-:W-:Y:S01]  /*e380*/  ULDC.64 UR16, c[0x0][0xae8] ;  /* 0x0002ba0000107ab9 */ /* 0x000fe20000000a00 */
[----:B------:R-:W-:Y:S01]  /*e390*/  UIADD3 UR9, UR9, UR10, URZ ;  /* 0x0000000a09097290 */ /* 0x000fe2000fffe03f */
[----:B------:R-:W-:Y:S01]  /*e3a0*/  @P0 IMAD.HI.U32 R2, R4, R9, RZ ;  /* 0x0000000904020227 */ /* 0x000fe200078e00ff */
[----:B------:R-:W-:-:S02]  /*e3b0*/  UIMAD UR4, UR12, UR16, URZ ;  /* 0x000000100c0472a4 */ /* 0x000fc4000f8e023f */
[----:B------:R-:W-:Y:S01]  /*e3c0*/  UIMAD.WIDE.U32 UR8, UR39, UR16, UR8 ;  /* 0x00000010270872a5 */ /* 0x000fe2000f8e0008 */
[----:B------:R-:W-:Y:S01]  /*e3d0*/  IMAD.MOV.U32 R5, RZ, RZ, R4 ;  /* 0x000000ffff057224 */ /* 0x000fe200078e0004 */
[----:B------:R-:W-:Y:S01]  /*e3e0*/  UIMAD UR4, UR39, UR17, UR4 ;  /* 0x00000011270472a4 */ /* 0x000fe2000f8e0204 */
[----:B------:R-:W-:Y:S01]  /*e3f0*/  VIADD R0, R20, 0x30 ;  /* 0x0000003014007836 */ /* 0x000fe20000000000 */
[----:B------:R-:W-:Y:S02]  /*e400*/  ULDC.64 UR10, c[0x0][0xaf0] ;  /* 0x0002bc00000a7ab9 */ /* 0x000fe40000000a00 */
[----:B------:R-:W-:Y:S02]  /*e410*/  UIADD3 UR9, UR9, UR4, URZ ;  /* 0x0000000409097290 */ /* 0x000fe4000fffe03f */
[----:B------:R-:W-:Y:S01]  /*e420*/  UIMAD UR4, UR14, UR10, URZ ;  /* 0x0000000a0e0472a4 */ /* 0x000fe2000f8e023f */
[----:B0-----:R-:W-:Y:S01]  /*e430*/  @P0 SHF.R.U32.HI R5, RZ, R3, R2 ;  /* 0x00000003ff050219 */ /* 0x001fe20000011602 */
[----:B------:R-:W-:-:S02]  /*e440*/  UIMAD.WIDE.U32 UR8, UR13, UR10, UR8 ;  /* 0x0000000a0d0872a5 */ /* 0x000fc4000f8e0008 */
[----:B------:R-:W-:Y:S01]  /*e450*/  UIMAD UR4, UR13, UR11, UR4 ;  /* 0x0000000b0d0472a4 */ /* 0x000fe2000f8e0204 */
[--C-:B------:R-:W-:Y:S01]  /*e460*/  SHF.R.S32.HI R2, RZ, 0x1f, R5.reuse ;  /* 0x0000001fff027819 */ /* 0x100fe20000011405 */
[----:B------:R-:W-:Y:S01]  /*e470*/  IMAD.MOV R7, RZ, RZ, -R5 ;  /* 0x000000ffff077224 */ /* 0x000fe200078e0a05 */
[----:B------:R-:W-:Y:S01]  /*e480*/  ULDC.64 UR10, c[0x0][0xae0] ;  /* 0x0002b800000a7ab9 */ /* 0x000fe20000000a00 */
[----:B------:R-:W-:Y:S02]  /*e490*/  UIADD3 UR4, UR9, UR4, URZ ;  /* 0x0000000409047290 */ /* 0x000fe4000fffe03f */
[----:B------:R-:W-:Y:S02]  /*e4a0*/  IMAD.U32 R3, RZ, RZ, UR9 ;  /* 0x00000009ff037e24 */ /* 0x000fe4000f8e00ff */
[----:B------:R-:W-:Y:S02]  /*e4b0*/  IMAD R7, R11, R7, R4 ;  /* 0x000000070b077224 */ /* 0x000fe400078e0204 */
[----:B------:R-:W-:-:S02]  /*e4c0*/  IMAD R6, R2, UR10, RZ ;  /* 0x0000000a02067c24 */ /* 0x000fc4000f8e02ff */
        /* <DEDUP_REMOVED lines=13> */
[----:B------:R-:W-:-:S04]  /*e5a0*/  LEA R4, P0, R2, UR8, 0x1 ;  /* 0x0000000802047c11 */ /* 0x000fc8000f8008ff */
[----:B------:R-:W-:Y:S01]  /*e5b0*/  LEA.HI.X R8, R2, UR9, R3, 0x1, P0 ;  /* 0x0000000902087c11 */ /* 0x000fe200080f0c03 */
[----:B------:R-:W0:Y:S01]  /*e5c0*/  SHFL.IDX PT, R6, R4, RZ, 0x181f ;  /* 0x00181fff04067589 */ /* 0x000e2200000e0000 */
[----:B------:R-:W-:Y:S01]  /*e5d0*/  ISETP.GE.AND P0, PT, R19, UR4, PT ;  /* 0x0000000413007c0c */ /* 0x000fe2000bf06270 */
[C---:B------:R-:W-:Y:S02]  /*e5e0*/  VIADD R2, R20.reuse, 0x60 ;  /* 0x0000006014027836 */ /* 0x040fe40000000000 */
[----:B------:R-:W1:Y:S01]  /*e5f0*/  SHFL.IDX PT, R10, R4, 0x1, 0x181f ;  /* 0x00381f00040a7f89 */ /* 0x000e6200000e0000 */
[CC--:B------:R-:W-:Y:S01]  /*e600*/  ISETP.GE.OR P3, PT, R20.reuse, R13.reuse, P0 ;  /* 0x0000000d1400720c */ /* 0x0c0fe20000766670 */
[----:B------:R-:W-:Y:S01]  /*e610*/  VIADD R3, R20, 0x90 ;  /* 0x0000009014037836 */ /* 0x000fe20000000000 */
[-C--:B------:R-:W-:Y:S01]  /*e620*/  ISETP.GE.OR P2, PT, R0, R13.reuse, P0 ;  /* 0x0000000d0000720c */ /* 0x080fe20000746670 */
[----:B------:R-:W2:Y:S01]  /*e630*/  SHFL.IDX PT, R12, R4, 0x2, 0x181f ;  /* 0x00581f00040c7f89 */ /* 0x000ea200000e0000 */
[----:B------:R-:W-:-:S02]  /*e640*/  ISETP.GE.OR P1, PT, R2, R13, P0 ;  /* 0x0000000d0200720c */ /* 0x000fc40000726670 */
[----:B------:R-:W-:Y:S01]  /*e650*/  ISETP.GE.OR P0, PT, R3, R13, P0 ;  /* 0x0000000d0300720c */ /* 0x000fe20000706670 */
[----:B------:R-:W3:Y:S04]  /*e660*/  SHFL.IDX PT, R5, R8, RZ, 0x181f ;  /* 0x00181fff08057589 */ /* 0x000ee800000e0000 */
        /* <DEDUP_REMOVED lines=16> */
.L_x_1111:
[----:B------:R-:W-:Y:S05]  /*e770*/  BSYNC B0 ;  /* 0x0000000000007941 */ /* 0x000fea0003800000 */
.L_x_1108:
[----:B------:R-:W-:Y:S02]  /*e780*/  ULDC UR4, c[0x0][0xc3c] ;  /* 0x00030f0000047ab9 */ /* 0x000fe40000000800 */
[----:B------:R-:W-:-:S06]  /*e790*/  UISETP.GE.AND UP0, UPT, UR6, UR4, UPT ;  /* 0x000000040600728c */ /* 0x000fcc000bf06270 */
[----:B------:R-:W-:-:S13]  /*e7a0*/  PLOP3.LUT P0, PT, PT, PT, UP0, 0x80, 0x0 ;  /* 0x000000000000781c */ /* 0x000fda0003f0f008 */
[----:B------:R-:W-:Y:S05]  /*e7b0*/  @!P0 BRA `(.L_x_1115) ;  /* 0xffffff24008c8947 */ /* 0x000fea000383ffff */
[----:B------:R-:W-:Y:S05]  /*e7c0*/  EXIT ;  /* 0x000000000000794d */ /* 0x000fea0003800000 */
.L_x_1026:
[----:B------:R-:W-:-:S08]  /*e7d0*/  NOP ;  /* 0x0000000000007918 */ /* 0x000fd00000000000 */
[----:B------:R-:W0:-:S00]  /*e7e0*/  USETMAXREG.DEALLOC.CTAPOOL 0x20 ;  /* 0x00000020000079c8 */ /* 0x000e0000080e0500 */
        /* <DEDUP_REMOVED lines=16> */
.L_x_1116:
        /* <DEDUP_REMOVED lines=42> */
.L_x_1122:
        /* <DEDUP_REMOVED lines=12> */
.L_x_1121:
[----:B------:R-:W-:Y:S05]  /*ec50*/  BSYNC B0 ;  /* 0x0000000000007941 */ /* 0x000fea0003800000 */
.L_x_1120:
        /* <DEDUP_REMOVED lines=21> */
.L_x_1118:
[----:B------:R-:W-:-:S04]  /*edb0*/  IMAD.IADD R13, R4, 0x1, -R3 ;  /* 0x00000001040d7824 */ /* 0x000fc800078e0a03 */
[----:B------:R-:W-:-:S05]  /*edc0*/  IMAD R2, R6, UR5, R13 ;  /* 0x0000000506027c24 */ /* 0x000fca000f8e020d */
[----:B------:R-:W-:Y:S02]  /*edd0*/  ISETP.GT.AND P0, PT, R2, UR6, PT ;  /* 0x0000000602007c0c */ /* 0x000fe4000bf04270 */
[----:B------:R-:W0:Y:S11]  /*ede0*/  LDC.64 R2, c[0x0][0xc90] ;  /* 0x00032400ff027b82 */ /* 0x000e360000000a00 */
[----:B------:R-:W-:-:S04]  /*edf0*/  VOTE.ANY R9, PT, !P0 ;  /* 0x0000000000097806 */ /* 0x000fc800040e0100 */
[----:B------:R-:W1:Y:S02]  /*ee00*/  POPC R15, R9 ;  /* 0x00000009000f7309 */ /* 0x000e640000000000 */
[----:B-1----:R-:W-:-:S04]  /*ee10*/  VIADD R19, R15, UR4 ;  /* 0x000000040f137c36 */ /* 0x002fc80008000000 */
[----:B0-----:R-:W-:-:S05]  /*ee20*/  IMAD.WIDE R2, R19, 0x4, R2 ;  /* 0x0000000413027825 */ /* 0x001fca00078e0202 */
[----:B------:R-:W2:Y:S01]  /*ee30*/  LDG.E R7, desc[UR50][R2.64] ;  /* 0x0000003202077981 */ /* 0x000ea2000c1e1900 */
[----:B------:R-:W-:-:S03]  /*ee40*/  ISETP.NE.AND P0, PT, R9, RZ, PT ;  /* 0x000000ff0900720c */ /* 0x000fc60003f05270 */
[----:B------:R-:W2:Y:S02]  /*ee50*/  SHFL.IDX PT, R0, R0, R15, 0x1f ;  /* 0x00001f0f00007589 */ /* 0x000ea400000e0000 */
[----:B--2---:R-:W-:-:S05]  /*ee60*/  IMAD R4, R0, R7, RZ ;  /* 0x0000000700047224 */ /* 0x004fca00078e02ff */
[----:B------:R-:W-:-:S04]  /*ee70*/  IABS R8, R4 ;  /* 0x0000000400087213 */ /* 0x000fc80000000000 */
[----:B------:R-:W0:Y:S08]  /*ee80*/  I2F.RP R10, R8 ;  /* 0x00000008000a7306 */ /* 0x000e300000209400 */
[----:B0-----:R-:W0:Y:S02]  /*ee90*/  MUFU.RCP R10, R10 ;  /* 0x0000000a000a7308 */ /* 0x001e240000001000 */
[----:B0-----:R-:W-:-:S06]  /*eea0*/  VIADD R11, R10, 0xffffffe ;  /* 0x0ffffffe0a0b7836 */ /* 0x001fcc0000000000 */
[----:B------:R-:W0:Y:S02]  /*eeb0*/  F2I.FTZ.U32.TRUNC.NTZ R3, R11 ;  /* 0x0000000b00037305 */ /* 0x000e24000021f000 */
[----:B0-----:R-:W-:Y:S01]  /*eec0*/  IMAD.MOV R11, RZ, RZ, -R3 ;  /* 0x000000ffff0b7224 */ /* 0x001fe200078e0a03 */
[----:B------:R-:W-:Y:S06]  /*eed0*/  @!P0 BRA `(.L_x_1123) ;  /* 0x0000000000088947 */ /* 0x000fec0003800000 */
[----:B------:R-:W-:-:S05]  /*eee0*/  VIADD R9, R15, 0xffffffff ;  /* 0xffffffff0f097836 */ /* 0x000fca0000000000 */
[----:B------:R0:W1:Y:S02]  /*eef0*/  SHFL.IDX PT, R16, R6, R9, 0x1f ;  /* 0x00001f0906107589 */ /* 0x00006400000e0000 */
.L_x_1123:
[----:B-1----:R-:W-:Y:S01]  /*ef00*/  IMAD R16, R16, UR5, R13 ;  /* 0x0000000510107c24 */ /* 0x002fe2000f8e020d */
[----:B------:R-:W-:Y:S01]  /*ef10*/  IABS R10, R4 ;  /* 0x00000004000a7213 */ /* 0x000fe20000000000 */
[----:B------:R-:W-:Y:S02]  /*ef20*/  IMAD R11, R11, R8, RZ ;  /* 0x000000080b0b7224 */ /* 0x000fe400078e02ff */
[----:B------:R-:W-:Y:S01]  /*ef30*/  IMAD.MOV.U32 R2, RZ, RZ, RZ ;  /* 0x000000ffff027224 */ /* 0x000fe200078e00ff */
[----:B0-----:R-:W-:Y:S01]  /*ef40*/  IADD3 R9, -R16, UR6, RZ ;  /* 0x0000000610097c10 */ /* 0x001fe2000fffe1ff */
[----:B------:R-:W-:Y:S02]  /*ef50*/  IMAD.MOV R10, RZ, RZ, -R10 ;  /* 0x000000ffff0a7224 */ /* 0x000fe400078e0a0a */
[----:B------:R-:W-:Y:S01]  /*ef60*/  IMAD.HI.U32 R2, R3, R11, R2 ;  /* 0x0000000b03027227 */ /* 0x000fe200078e0002 */
[----:B------:R-:W-:-:S05]  /*ef70*/  IABS R6, R9 ;  /* 0x0000000900067213 */ /* 0x000fca0000000000 */
        /* <DEDUP_REMOVED lines=14> */
[----:B------:R-:W-:Y:S02]  /*f060*/  IMAD R6, R7, R2, RZ ;  /* 0x0000000207067224 */ /* 0x000fe400078e02ff */
[----:B------:R-:W-:Y:S02]  /*f070*/  IMAD.MOV R2, RZ, RZ, -R2 ;  /* 0x000000ffff027224 */ /* 0x000fe400078e0a02 */
[----:B------:R-:W-:Y:S02]  /*f080*/  IMAD.MOV R8, RZ, RZ, -R6 ;  /* 0x000000ffff087224 */ /* 0x000fe400078e0a06 */
[----:B------:R-:W-:Y:S02]  /*f090*/  IMAD R4, R4, R2, R9 ;  /* 0x0000000204047224 */ /* 0x000fe400078e0209 */
[----:B------:R-:W-:Y:S01]  /*f0a0*/  IMAD.MOV.U32 R2, RZ, RZ, RZ ;  /* 0x000000ffff027224 */ /* 0x000fe200078e00ff */
[----:B------:R-:W-:-:S04]  /*f0b0*/  VIADDMNMX R7, R8, UR5, R7, PT ;  /* 0x0000000508077c46 */ /* 0x000fc8000b800107 */
[-C--:B------:R-:W-:Y:S02]  /*f0c0*/  IABS R8, R7.reuse ;  /* 0x0000000700087213 */ /* 0x080fe40000000000 */
[----:B------:R-:W-:Y:S02]  /*f0d0*/  IABS R12, R7 ;  /* 0x00000007000c7213 */ /* 0x000fe40000000000 */
[----:B------:R-:W0:Y:S08]  /*f0e0*/  I2F.RP R10, R8 ;  /* 0x00000008000a7306 */ /* 0x000e300000209400 */
[----:B0-----:R-:W0:Y:S02]  /*f0f0*/  MUFU.RCP R10, R10 ;  /* 0x0000000a000a7308 */ /* 0x001e240000001000 */
[----:B0-----:R-:W-:-:S06]  /*f100*/  VIADD R3, R10, 0xffffffe ;  /* 0x0ffffffe0a037836 */ /* 0x001fcc0000000000 */
[----:B------:R-:W0:Y:S02]  /*f110*/  F2I.FTZ.U32.TRUNC.NTZ R3, R3 ;  /* 0x0000000300037305 */ /* 0x000e24000021f000 */
[----:B0-----:R-:W-:-:S04]  /*f120*/  IMAD.MOV R11, RZ, RZ, -R3 ;  /* 0x000000ffff0b7224 */ /* 0x001fc800078e0a03 */
[----:B------:R-:W-:Y:S01]  /*f130*/  IMAD R9, R11, R8, RZ ;  /* 0x000000080b097224 */ /* 0x000fe200078e02ff */
[----:B------:R-:W-:-:S03]  /*f140*/  IABS R11, R4 ;  /* 0x00000004000b7213 */ /* 0x000fc60000000000 */
[----:B------:R-:W-:-:S04]  /*f150*/  IMAD.HI.U32 R2, R3, R9, R2 ;  /* 0x0000000903027227 */ /* 0x000fc800078e0002 */
[----:B------:R-:W-:Y:S02]  /*f160*/  IMAD.MOV.U32 R9, RZ, RZ, R11 ;  /* 0x000000ffff097224 */ /* 0x000fe400078e000b */
[----:B------:R-:W-:Y:S02]  /*f170*/  IMAD.MOV R3, RZ, RZ, -R12 ;  /* 0x000000ffff037224 */ /* 0x000fe400078e0a0c */
        /* <DEDUP_REMOVED lines=8> */
[----:B------:R-:W-:Y:S01]  /*f200*/  ISETP.GE.AND P2, PT, R3, RZ, PT ;  /* 0x000000ff0300720c */ /* 0x000fe20003f46270 */
[----:B------:R-:W-:-:S06]  /*f210*/  IMAD.IADD R3, R4, 0x1, R6 ;  /* 0x0000000104037824 */ /* 0x000fcc00078e0206 */
[----:B------:R-:W-:-:S06]  /*f220*/  @P0 VIADD R2, R2, 0x1 ;  /* 0x0000000102020836 */ /* 0x000fcc0000000000 */
[----:B------:R-:W-:Y:S01]  /*f230*/  @!P2 IMAD.MOV R2, RZ, RZ, -R2 ;  /* 0x000000ffff02a224 */ /* 0x000fe200078e0a02 */
[----:B------:R-:W-:Y:S01]  /*f240*/  @!P1 LOP3.LUT R2, RZ, R7, RZ, 0x33, !PT ;  /* 0x00000007ff029212 */ /* 0x000fe200078e33ff */
[----:B------:R-:W-:-:S03]  /*f250*/  IMAD.MOV R7, RZ, RZ, -R7 ;  /* 0x000000ffff077224 */ /* 0x000fc600078e0a07 */
[----:B------:R-:W-:Y:S01]  /*f260*/  LOP3.LUT R17, RZ, R2, RZ, 0x33, !PT ;  /* 0x00000002ff117212 */ /* 0x000fe200078e33ff */
[----:B------:R-:W-:-:S04]  /*f270*/  IMAD R18, R2, R7, R3 ;  /* 0x0000000702127224 */ /* 0x000fc800078e0203 */
[----:B------:R-:W-:Y:S01]  /*f280*/  IMAD.IADD R17, R0, 0x1, R17 ;  /* 0x0000000100117824 */ /* 0x000fe200078e0211 */
[----:B------:R-:W-:Y:S06]  /*f290*/  BRA `(.L_x_1124) ;  /* 0x00000000000c7947 */ /* 0x000fec0003800000 */
.L_x_1119:
[----:B------:R-:W-:Y:S02]  /*f2a0*/  IMAD.MOV.U32 R17, RZ, RZ, RZ ;  /* 0x000000ffff117224 */ /* 0x000fe400078e00ff */
[----:B------:R-:W-:Y:S02]  /*f2b0*/  IMAD.U32 R16, RZ, RZ, UR6 ;  /* 0x00000006ff107e24 */ /* 0x000fe4000f8e00ff */
[----:B------:R-:W-:-:S07]  /*f2c0*/  IMAD.MOV.U32 R18, RZ, RZ, RZ ;  /* 0x000000ffff127224 */ /* 0x000fce00078e00ff */
.L_x_1124:
[----:B------:R-:W-:-:S13]  /*f2d0*/  ISETP.NE.AND P0, PT, R5, RZ, PT ;  /* 0x000000ff0500720c */ /* 0x000fda0003f05270 */
[----:B------:R-:W0:Y:S01]  /*f2e0*/  @!P0 S2R R3, SR_CgaCtaId ;  /* 0x0000000000038919 */ /* 0x000e220000008800 */
[----:B------:R-:W-:-:S04]  /*f2f0*/  @!P0 MOV R0, 0x400 ;  /* 0x0000040000008802 */ /* 0x000fc80000000f00 */
[----:B0-----:R-:W-:-:S05]  /*f300*/  @!P0 LEA R0, R3, R0, 0x18 ;  /* 0x0000000003008211 */ /* 0x001fca00078ec0ff */
[----:B------:R0:W-:Y:S01]  /*f310*/  @!P0 STS.128 [R0+0x168d0], R16 ;  /* 0x0168d01000008388 */ /* 0x0001e20000000c00 */
[----:B------:R-:W-:Y:S06]  /*f320*/  BAR.ARV 0x5, 0x200 ;  /* 0x0148000000007b1d */ /* 0x000fec0000002000 */
.L_x_1117:
        /* <DEDUP_REMOVED lines=28> */
.L_x_1223:
[----:B------:R-:W-:Y:S05]  /*f4f0*/  YIELD ;  /* 0x0000000000007946 */ /* 0x000fea0003800000 */
[----:B------:R-:W-:Y:S01]  /*f500*/  ULDC.64 UR4, c[0x0][0xa28] ;  /* 0x00028a0000047ab9 */ /* 0x000fe20000000a00 */
[----:B---3--:R-:W-:Y:S01]  /*f510*/  IMAD.MOV.U32 R0, RZ, RZ, RZ ;  /* 0x000000ffff007224 */ /* 0x008fe200078e00ff */
[----:B------:R-:W-:Y:S01]  /*f520*/  ISETP.NE.U32.AND P0, PT, RZ, UR4, PT ;  /* 0x00000004ff007c0c */ /* 0x000fe2000bf05070 */
[----:B0-----:R-:W0:Y:S01]  /*f530*/  LDC.64 R4, c[0x0][0xa00] ;  /* 0x00028000ff047b82 */ /* 0x001e220000000a00 */
[----:B-1----:R-:W-:Y:S01]  /*f540*/  IMAD.MOV.U32 R8, RZ, RZ, RZ ;  /* 0x000000ffff087224 */ /* 0x002fe200078e00ff */
[----:B------:R-:W-:Y:S01]  /*f550*/  ULDC.64 UR6, c[0x0][0xa08] ;  /* 0x0002820000067ab9 */ /* 0x000fe20000000a00 */
[----:B------:R-:W-:Y:S01]  /*f560*/  ISETP.NE.AND.EX P0, PT, RZ, UR5, PT, P0 ;  /* 0x00000005ff007c0c */ /* 0x000fe2000bf05300 */
[----:B------:R-:W-:-:S12]  /*f570*/  ULDC.64 UR4, c[0x0][0xa18] ;  /* 0x0002860000047ab9 */ /* 0x000fd80000000a00 */
[----:B------:R-:W1:Y:S02]  /*f580*/  @P0 LDC.64 R2, c[0x0][0xa28] ;  /* 0x00028a00ff020b82 */ /* 0x000e640000000a00 */
[----:B-1----:R-:W-:-:S05]  /*f590*/  @P0 IMAD.WIDE R2, R19, 0x4, R2 ;  /* 0x0000000413020825 */ /* 0x002fca00078e0202 */
[----:B------:R1:W5:Y:S01]  /*f5a0*/  @P0 LDG.E R0, desc[UR50][R2.64] ;  /* 0x0000003202000981 */ /* 0x000362000c1e1900 */
[----:B------:R-:W-:Y:S01]  /*f5b0*/  ISETP.NE.U32.AND P0, PT, RZ, UR4, PT ;  /* 0x00000004ff007c0c */ /* 0x000fe2000bf05070 */
[----:B0-----:R-:W-:Y:S01]  /*f5c0*/  IMAD.WIDE R4, R19, 0x4, R4 ;  /* 0x0000000413047825 */ /* 0x001fe200078e0204 */
[----:B------:R-:W-:Y:S02]  /*f5d0*/  ISETP.NE.U32.AND P1, PT, RZ, UR6, PT ;  /* 0x00000006ff007c0c */ /* 0x000fe4000bf25070 */
[----:B------:R-:W-:Y:S01]  /*f5e0*/  ISETP.NE.AND.EX P2, PT, RZ, UR5, PT, P0 ;  /* 0x00000005ff007c0c */ /* 0x000fe2000bf45300 */
[----:B------:R-:W-:Y:S01]  /*f5f0*/  ULDC.64 UR4, c[0x0][0xa00] ;  /* 0x0002800000047ab9 */ /* 0x000fe20000000a00 */
[----:B------:R-:W-:Y:S01]  /*f600*/  ISETP.NE.AND.EX P1, PT, RZ, UR7, PT, P1 ;  /* 0x00000007ff007c0c */ /* 0x000fe2000bf25310 */
[----:B------:R-:W-:Y:S01]  /*f610*/  IMAD.MOV.U32 R27, RZ, RZ, RZ ;  /* 0x000000ffff1b7224 */ /* 0x000fe200078e00ff */
[----:B------:R-:W-:Y:S01]  /*f620*/  ISETP.NE.U32.AND P0, PT, RZ, UR4, PT ;  /* 0x00000004ff007c0c */ /* 0x000fe2000bf05070 */
[----:B-1----:R-:W0:Y:S03]  /*f630*/  LDC.64 R2, c[0x0][0xa08] ;  /* 0x00028200ff027b82 */ /* 0x002e260000000a00 */
[----:B------:R-:W-:-:S05]  /*f640*/  ISETP.NE.AND.EX P0, PT, RZ, UR5, PT, P0 ;  /* 0x00000005ff007c0c */ /* 0x000fca000bf05300 */
[----:B------:R-:W1:Y:S08]  /*f650*/  @P2 LDC.64 R6, c[0x0][0xa18] ;  /* 0x00028600ff062b82 */ /* 0x000e700000000a00 */
[----:B--2---:R-:W2:Y:S01]  /*f660*/  @P0 LDG.E R8, desc[UR50][R4.64] ;  /* 0x0000003204080981 */ /* 0x004ea2000c1e1900 */
[----:B------:R-:W-:Y:S01]  /*f670*/  ULDC UR4, c[0x0][0x288] ;  /* 0x0000a20000047ab9 */ /* 0x000fe20000000800 */
[----:B0-----:R-:W-:-:S05]  /*f680*/  IMAD.WIDE R2, R19, 0x4, R2 ;  /* 0x0000000413027825 */ /* 0x001fca00078e0202 */
[----:B------:R0:W5:Y:S01]  /*f690*/  @P1 LDG.E R27, desc[UR50][R2.64] ;  /* 0x00000032021b1981 */ /* 0x000162000c1e1900 */
[----:B-1----:R-:W-:-:S03]  /*f6a0*/  @P2 IMAD.WIDE R6, R19, 0x4, R6 ;  /* 0x0000000413062825 */ /* 0x002fc600078e0206 */
[----:B--2---:R1:W-:Y:S02]  /*f6b0*/  STL [R1+0x18], R8 ;  /* 0x0000180801007387 */ /* 0x0043e40000100800 */
[----:B-1----:R-:W-:Y:S01]  /*f6c0*/  IMAD.U32 R8, RZ, RZ, UR4 ;  /* 0x00000004ff087e24 */ /* 0x002fe2000f8e00ff */
[----:B------:R-:W-:-:S05]  /*f6d0*/  ULDC.64 UR4, c[0x0][0x418] ;  /* 0x0001060000047ab9 */ /* 0x000fca0000000a00 */
[----:B------:R-:W2:Y:S01]  /*f6e0*/  @P2 LDG.E R8, desc[UR50][R6.64] ;  /* 0x0000003206082981 */ /* 0x000ea2000c1e1900 */
[----:B------:R-:W-:-:S03]  /*f6f0*/  UISETP.NE.U32.AND UP0, UPT, UR4, URZ, UPT ;  /* 0x0000003f0400728c */ /* 0x000fc6000bf05070 */
[----:B------:R-:W-:Y:S01]  /*f700*/  ULDC UR4, c[0x0][0x424] ;  /* 0x0001090000047ab9 */ /* 0x000fe20000000800 */
[----:B------:R-:W-:-:S03]  /*f710*/  UISETP.NE.AND.EX UP0, UPT, UR5, URZ, UPT, UP0 ;  /* 0x0000003f0500728c */ /* 0x000fc6000bf05300 */
[----:B------:R-:W-:Y:S01]  /*f720*/  ULDC UR5, c[0x0][0x2f0] ;  /* 0x0000bc0000057ab9 */ /* 0x000fe20000000800 */
[----:B------:R-:W-:-:S04]  /*f730*/  USEL UR4, UR4, 0x1, UP0 ;  /* 0x0000000104047887 */ /* 0x000fc80008000000 */
[----:B------:R-:W-:-:S06]  /*f740*/  UIMAD UR4, UR4, UR5, URZ ;  /* 0x00000005040472a4 */ /* 0x000fcc000f8e023f */
[----:B------:R-:W-:Y:S01]  /*f750*/  IMAD.U32 R9, RZ, RZ, UR4 ;  /* 0x00000004ff097e24 */ /* 0x000fe2000f8e00ff */
[----:B--2---:R0:W-:Y:S01]  /*f760*/  STL [R1+0x10], R8 ;  /* 0x0000100801007387 */ /* 0x0041e20000100800 */
[----:B------:R-:W-:Y:S05]  /*f770*/  @P2 BRA `(.L_x_1126) ;  /* 0x0000000000142947 */ /* 0x000fea0003800000 */
[----:B------:R-:W-:Y:S05]  /*f780*/  @!P0 BRA `(.L_x_1126) ;  /* 0x0000000000108947 */ /* 0x000fea0003800000 */
[----:B------:R-:W0:Y:S04]  /*f790*/  LDG.E R7, desc[UR50][R4.64] ;  /* 0x0000003204077981 */ /* 0x000e28000c1e1900 */
[----:B------:R-:W0:Y:S02]  /*f7a0*/  LDG.E R6, desc[UR50][R4.64+0x4] ;  /* 0x0000043204067981 */ /* 0x000e24000c1e1900 */
[----:B0-----:R-:W-:-:S05]  /*f7b0*/  IMAD.IADD R8, R6, 0x1, -R7 ;  /* 0x0000000106087824 */ /* 0x001fca00078e0a07 */
[----:B------:R1:W-:Y:S02]  /*f7c0*/  STL [R1+0x10], R8 ;  /* 0x0000100801007387 */ /* 0x0003e40000100800 */
.L_x_1126:
[----:B------:R-:W-:Y:S01]  /*f7d0*/  ULDC.64 UR4, c[0x0][0xa20] ;  /* 0x0002880000047ab9 */ /* 0x000fe20000000a00 */
[----:B-----5:R-:W-:Y:S01]  /*f7e0*/  IMAD.IADD R27, R27, 0x1, R0 ;  /* 0x000000011b1b7824 */ /* 0x020fe200078e0200 */
[----:B------:R-:W-:-:S04]  /*f7f0*/  ISETP.NE.U32.AND P0, PT, RZ, UR4, PT ;  /* 0x00000004ff007c0c */ /* 0x000fc8000bf05070 */
[----:B------:R-:W-:-:S13]  /*f800*/  ISETP.NE.AND.EX P0, PT, RZ, UR5, PT, P0 ;  /* 0x00000005ff007c0c */ /* 0x000fda000bf05300 */
[----:B------:R-:W-:Y:S05]  /*f810*/  @!P0 BRA `(.L_x_1127) ;  /* 0x0000000000108947 */ /* 0x000fea0003800000 */
[----:B0-----:R-:W0:Y:S02]  /*f820*/  LDC.64 R2, c[0x0][0xa20] ;  /* 0x00028800ff027b82 */ /* 0x001e240000000a00 */
[----:B0-----:R-:W-:-:S05]  /*f830*/  IMAD.WIDE R2, R19, 0x4, R2 ;  /* 0x0000000413027825 */ /* 0x001fca00078e0202 */
[----:B------:R2:W5:Y:S01]  /*f840*/  LDG.E R9, desc[UR50][R2.64] ;  /* 0x0000003202097981 */ /* 0x000562000c1e1900 */
[----:B------:R-:W-:Y:S05]  /*f850*/  BRA `(.L_x_1128) ;  /* 0x0000000000107947 */ /* 0x000fea0003800000 */
.L_x_1127:
[----:B------:R-:W-:Y:S05]  /*f860*/  @!P1 BRA `(.L_x_1128) ;  /* 0x00000000000c9947 */ /* 0x000fea0003800000 */
[----:B------:R-:W2:Y:S04]  /*f870*/  LDG.E R4, desc[UR50][R2.64] ;  /* 0x0000003202047981 */ /* 0x000ea8000c1e1900 */
[----:B------:R-:W2:Y:S02]  /*f880*/  LDG.E R9, desc[UR50][R2.64+0x4] ;  /* 0x0000043202097981 */ /* 0x000ea4000c1e1900 */
[----:B--2---:R-:W-:-:S07]  /*f890*/  IMAD.IADD R9, R9, 0x1, -R4 ;  /* 0x0000000109097824 */ /* 0x004fce00078e0a04 */
.L_x_1128:
[----:B0-2---:R-:W0:Y:S01]  /*f8a0*/  LDC R2, c[0x0][0x448] ;  /* 0x00011200ff027b82 */ /* 0x005e220000000800 */
[----:B------:R-:W-:Y:S02]  /*f8b0*/  IMAD R6, R17, 0xc0, RZ ;  /* 0x000000c011067824 */ /* 0x000fe400078e02ff */
[----:B-----5:R-:W-:Y:S02]  /*f8c0*/  IMAD.IADD R9, R9, 0x1, -R0 ;  /* 0x0000000109097824 */ /* 0x020fe400078e0a00 */
[----:B------:R-:W-:Y:S01]  /*f8d0*/  VIADD R0, R6, 0xbf ;  /* 0x000000bf06007836 */ /* 0x000fe20000000000 */
[----:B------:R2:W-:Y:S01]  /*f8e0*/  STL [R1+0xc], R6 ;  /* 0x00000c0601007387 */ /* 0x0005e20000100800 */
[----:B0-----:R-:W-:Y:S02]  /*f8f0*/  ISETP.NE.AND P1, PT, R2, 0x1, PT ;  /* 0x000000010200780c */ /* 0x001fe40003f25270 */
[----:B------:R-:W0:Y:S11]  /*f900*/  LDC.64 R2, c[0x0][0x9e0] ;  /* 0x00027800ff027b82 */ /* 0x000e360000000a00 */
[----:B------:R-:W3:Y:S08]  /*f910*/  @P1 LDC R5, c[0x0][0x44c] ;  /* 0x00011300ff051b82 */ /* 0x000ef00000000800 */
[----:B------:R-:W4:Y:S01]  /*f920*/  @P1 LDC R4, c[0x0][0x450] ;  /* 0x00011400ff041b82 */ /* 0x000f220000000800 */
[----:B0-----:R-:W-:Y:S01]  /*f930*/  ISETP.GE.AND P2, PT, R3, 0x1, PT ;  /* 0x000000010300780c */ /* 0x001fe20003f46270 */
[----:B---3--:R-:W-:-:S05]  /*f940*/  @P1 IMAD.HI.U32 R5, R0, R5, RZ ;  /* 0x0000000500051227 */ /* 0x008fca00078e00ff */
[----:B----4-:R-:W-:Y:S02]  /*f950*/  @P1 SHF.R.U32.HI R0, RZ, R4, R5 ;  /* 0x00000004ff001219 */ /* 0x010fe40000011605 */
[----:B------:R-:W-:-:S05]  /*f960*/  IADD3 R5, R9, 0x1, -R8 ;  /* 0x0000000109057810 */ /* 0x000fca0007ffe808 */
[----:B------:R-:W-:-:S04]  /*f970*/  IMAD.IADD R7, R5, 0x1, R0 ;  /* 0x0000000105077824 */ /* 0x000fc800078e0200 */
[----:B------:R-:W-:Y:S01]  /*f980*/  IMAD.IADD R2, R7, 0x1, R2 ;  /* 0x0000000107027824 */ /* 0x000fe200078e0202 */
[----:B--2---:R-:W-:Y:S06]  /*f990*/  @!P2 BRA `(.L_x_1129) ;  /* 0x000000000048a947 */ /* 0x004fec0003800000 */
[C---:B------:R-:W-:Y:S01]  /*f9a0*/  ISETP.GT.AND P0, PT, R7.reuse, RZ, PT ;  /* 0x000000ff0700720c */ /* 0x040fe20003f04270 */
[----:B------:R-:W-:Y:S01]  /*f9b0*/  BSSY B0, `(.L_x_1130) ;  /* 0x000000e000007945 */ /* 0x000fe20003800000 */
[----:B------:R-:W-:-:S11]  /*f9c0*/  VIADD R0, R7, 0xffffffff ;  /* 0xffffffff07007836 */ /* 0x000fd60000000000 */
[----:B------:R-:W-:Y:S05]  /*f9d0*/  @P0 BRA `(.L_x_1131) ;  /* 0x00000000001c0947 */ /* 0x000fea0003800000 */
[----:B------:R-:W-:Y:S01]  /*f9e0*/  ISETP.NE.AND P0, PT, R3, 0x1, PT ;  /* 0x000000010300780c */ /* 0x000fe20003f05270 */
[----:B------:R-:W-:-:S12]  /*f9f0*/  IMAD.MOV R7, RZ, RZ, -R7 ;  /* 0x000000ffff077224 */ /* 0x000fd800078e0a07 */
[----:B------:R-:W0:Y:S02]  /*fa00*/  @P0 LDC.64 R4, c[0x0][0x9e8] ;  /* 0x00027a00ff040b82 */ /* 0x000e240000000a00 */
[----:B0-----:R-:W-:-:S05]  /*fa10*/  @P0 IMAD.HI.U32 R4, R7, R4, RZ ;  /* 0x0000000407040227 */ /* 0x001fca00078e00ff */
[----:B------:R-:W-:-:S04]  /*fa20*/  @P0 SHF.R.U32.HI R7, RZ, R5, R4 ;  /* 0x00000005ff070219 */ /* 0x000fc80000011604 */
[----:B------:R-:W-:Y:S01]  /*fa30*/  LOP3.LUT R0, RZ, R7, RZ, 0x33, !PT ;  /* 0x00000007ff007212 */ /* 0x000fe200078e33ff */
[----:B------:R-:W-:Y:S06]  /*fa40*/  BRA `(.L_x_1132) ;  /* 0x0000000000107947 */ /* 0x000fec0003800000 */
.L_x_1131:
[----:B------:R-:W-:-:S13]  /*fa50*/  ISETP.NE.AND P0, PT, R3, 0x1, PT ;  /* 0x000000010300780c */ /* 0x000fda0003f05270 */
[----:B------:R-:W0:Y:S02]  /*fa60*/  @P0 LDC.64 R4, c[0x0][0x9e8] ;  /* 0x00027a00ff040b82 */ /* 0x000e240000000a00 */
[----:B0-----:R-:W-:-:S05]  /*fa70*/  @P0 IMAD.HI.U32 R4, R0, R4, RZ ;  /* 0x0000000400040227 */ /* 0x001fca00078e00ff */
[----:B------:R-:W-:-:S07]  /*fa80*/  @P0 SHF.R.U32.HI R0, RZ, R5, R4 ;  /* 0x00000005ff000219 */ /* 0x000fce0000011604 */
.L_x_1132:
[----:B------:R-:W-:Y:S05]  /*fa90*/  BSYNC B0 ;  /* 0x0000000000007941 */ /* 0x000fea0003800000 */
.L_x_1130:
[----:B------:R-:W-:-:S05]  /*faa0*/  IMAD R5, R0, R3, R3 ;  /* 0x0000000300057224 */ /* 0x000fca00078e0203 */
[----:B------:R-:W-:-:S07]  /*fab0*/  VIMNMX R2, R2, R5, PT ;  /* 0x0000000502027248 */ /* 0x000fce0003fe0100 */
.L_x_1129:
[----:B------:R-:W0:Y:S01]  /*fac0*/  @P1 LDC R4, c[0x0][0x44c] ;  /* 0x00011300ff041b82 */ /* 0x000e220000000800 */
[----:B------:R-:W-:Y:S01]  /*fad0*/  VIADD R2, R2, 0x7f ;  /* 0x0000007f02027836 */ /* 0x000fe20000000000 */
[----:B------:R-:W-:Y:S01]  /*fae0*/  ULDC UR4, c[0x0][0x9dc] ;  /* 0x0002770000047ab9 */ /* 0x000fe20000000800 */
[----:B------:R-:W-:-:S05]  /*faf0*/  IMAD.MOV.U32 R0, RZ, RZ, R6 ;  /* 0x000000ffff007224 */ /* 0x000fca00078e0006 */
[----:B------:R-:W2:Y:S01]  /*fb00*/  @P1 LDC R5, c[0x0][0x450] ;  /* 0x00011400ff051b82 */ /* 0x000ea20000000800 */
[----:B0-----:R-:W-:-:S05]  /*fb10*/  @P1 IMAD.HI.U32 R4, R6, R4, RZ ;  /* 0x0000000406041227 */ /* 0x001fca00078e00ff */
[----:B--2---:R-:W-:Y:S02]  /*fb20*/  @P1 SHF.R.U32.HI R0, RZ, R5, R4 ;  /* 0x00000005ff001219 */ /* 0x004fe40000011604 */
[----:B------:R-:W-:-:S04]  /*fb30*/  SHF.R.S32.HI R5, RZ, 0x1f, R2 ;  /* 0x0000001fff057819 */ /* 0x000fc80000011402 */
[----:B------:R-:W-:Y:S01]  /*fb40*/  LEA.HI R4, R5, R2, RZ, 0x7 ;  /* 0x0000000205047211 */ /* 0x000fe200078f38ff */
[----:B------:R-:W-:Y:S01]  /*fb50*/  VIADD R2, R9, 0x7f ;  /* 0x0000007f09027836 */ /* 0x000fe20000000000 */
[----:B------:R-:W-:Y:S02]  /*fb60*/  IADD3 R9, R0, R9, -R8 ;  /* 0x0000000900097210 */ /* 0x000fe40007ffe808 */
[----:B------:R-:W-:Y:S02]  /*fb70*/  SHF.R.S32.HI R4, RZ, 0x7, R4 ;  /* 0x00000007ff047819 */ /* 0x000fe40000011404 */
[----:B------:R-:W-:Y:S01]  /*fb80*/  SHF.R.S32.HI R5, RZ, 0x1f, R2 ;  /* 0x0000001fff057819 */ /* 0x000fe20000011402 */
[----:B------:R-:W-:-:S03]  /*fb90*/  VIADD R0, R9, -UR4 ;  /* 0x8000000409007c36 */ /* 0x000fc60008000000 */
[----:B------:R-:W-:-:S04]  /*fba0*/  LEA.HI R5, R5, R2, RZ, 0x7 ;  /* 0x0000000205057211 */ /* 0x000fc800078f38ff */
[----:B------:R-:W-:-:S04]  /*fbb0*/  SHF.R.S32.HI R5, RZ, 0x7, R5 ;  /* 0x00000007ff057819 */ /* 0x000fc80000011405 */
[----:B------:R-:W-:-:S05]  /*fbc0*/  VIMNMX R24, R5, R4, PT ;  /* 0x0000000405187248 */ /* 0x000fca0003fe0100 */
[----:B------:R0:W-:Y:S01]  /*fbd0*/  STL [R1+0x8], R24 ;  /* 0x0000081801007387 */ /* 0x0001e20000100800 */
[----:B------:R-:W-:Y:S05]  /*fbe0*/  @!P2 BRA `(.L_x_1133) ;  /* 0x000000000044a947 */ /* 0x000fea0003800000 */
[----:B------:R-:W-:Y:S01]  /*fbf0*/  ISETP.GT.AND P0, PT, R9, -0x1, PT ;  /* 0xffffffff0900780c */ /* 0x000fe20003f04270 */
[----:B------:R-:W-:-:S12]  /*fc00*/  BSSY B0, `(.L_x_1134) ;  /* 0x000000d000007945 */ /* 0x000fd80003800000 */
[----:B------:R-:W-:Y:S05]  /*fc10*/  @P0 BRA `(.L_x_1135) ;  /* 0x00000000001c0947 */ /* 0x000fea0003800000 */
[----:B------:R-:W-:Y:S02]  /*fc20*/  ISETP.NE.AND P0, PT, R3, 0x1, PT ;  /* 0x000000010300780c */ /* 0x000fe40003f05270 */
[----:B------:R-:W-:-:S11]  /*fc30*/  LOP3.LUT R9, RZ, R9, RZ, 0x33, !PT ;  /* 0x00000009ff097212 */ /* 0x000fd600078e33ff */
[----:B------:R-:W2:Y:S02]  /*fc40*/  @P0 LDC.64 R4, c[0x0][0x9e8] ;  /* 0x00027a00ff040b82 */ /* 0x000ea40000000a00 */
[----:B--2---:R-:W-:-:S05]  /*fc50*/  @P0 IMAD.HI.U32 R4, R9, R4, RZ ;  /* 0x0000000409040227 */ /* 0x004fca00078e00ff */
[----:B------:R-:W-:-:S04]  /*fc60*/  @P0 SHF.R.U32.HI R9, RZ, R5, R4 ;  /* 0x00000005ff090219 */ /* 0x000fc80000011604 */
[----:B------:R-:W-:Y:S01]  /*fc70*/  LOP3.LUT R9, RZ, R9, RZ, 0x33, !PT ;  /* 0x00000009ff097212 */ /* 0x000fe200078e33ff */
[----:B------:R-:W-:Y:S06]  /*fc80*/  BRA `(.L_x_1136) ;  /* 0x0000000000107947 */ /* 0x000fec0003800000 */
.L_x_1135:
[----:B------:R-:W-:-:S13]  /*fc90*/  ISETP.NE.AND P0, PT, R3, 0x1, PT ;  /* 0x000000010300780c */ /* 0x000fda0003f05270 */
[----:B------:R-:W2:Y:S02]  /*fca0*/  @P0 LDC.64 R4, c[0x0][0x9e8] ;  /* 0x00027a00ff040b82 */ /* 0x000ea40000000a00 */
[----:B--2---:R-:W-:-:S05]  /*fcb0*/  @P0 IMAD.HI.U32 R4, R9, R4, RZ ;  /* 0x0000000409040227 */ /* 0x004fca00078e00ff */
[----:B------:R-:W-:-:S07]  /*fcc0*/  @P0 SHF.R.U32.HI R9, RZ, R5, R4 ;  /* 0x00000005ff090219 */ /* 0x000fce0000011604 */
.L_x_1136:
[----:B------:R-:W-:Y:S05]  /*fcd0*/  BSYNC B0 ;  /* 0x0000000000007941 */ /* 0x000fea0003800000 */
.L_x_1134:
[----:B------:R-:W-:-:S05]  /*fce0*/  IMAD R3, R9, R3, RZ ;  /* 0x0000000309037224 */ /* 0x000fca00078e02ff */
[----:B------:R-:W-:-:S07]  /*fcf0*/  VIMNMX R0, R0, R3, !PT ;  /* 0x0000000300007248 */ /* 0x000fce0007fe0100 */
.L_x_1133:
[----:B------:R-:W-:Y:S01]  /*fd00*/  SHF.R.S32.HI R3, RZ, 0x1f, R0 ;  /* 0x0000001fff037819 */ /* 0x000fe20000011400 */
[----:B------:R-:W-:Y:S03]  /*fd10*/  BSSY B7, `(.L_x_1137) ;  /* 0x000034d000077945 */ /* 0x000fe60003800000 */
[----:B------:R-:W-:-:S04]  /*fd20*/  LEA.HI R3, R3, R0, RZ, 0x7 ;  /* 0x0000000003037211 */ /* 0x000fc800078f38ff */
[----:B------:R-:W-:-:S04]  /*fd30*/  SHF.R.S32.HI R3, RZ, 0x7, R3 ;  /* 0x00000007ff037819 */ /* 0x000fc80000011403 */
[----:B------:R-:W-:-:S04]  /*fd40*/  VIMNMX R29, RZ, R3, !PT ;  /* 0x00000003ff1d7248 */ /* 0x000fc80007fe0100 */
[----:B------:R-:W-:-:S13]  /*fd50*/  ISETP.GT.AND P0, PT, R24, R29, PT ;  /* 0x0000001d1800720c */ /* 0x000fda0003f04270 */
        /* <DEDUP_REMOVED lines=8> */
[----:B------:R-:W2:Y:S08]  /*fde0*/  FLO.U32 R0, UR4 ;  /* 0x0000000400007d00 */ /* 0x000eb000080e0000 */
[----:B------:R-:W3:Y:S01]  /*fdf0*/  POPC R5, UR4 ;  /* 0x0000000400057d09 */ /* 0x000ee20008000000 */
[----:B--2---:R-:W-:-:S13]  /*fe00*/  ISETP.EQ.U32.AND P0, PT, R0, R7, PT ;  /* 0x000000070000720c */ /* 0x004fda0003f02070 */
[----:B---3--:R-:W2:Y:S01]  /*fe10*/  @P0 ATOMG.E.ADD.STRONG.GPU PT, R3, desc[UR50][R2.64], R5 ;  /* 0x00000005020309a8 */ /* 0x008ea200081ee1f2 */
[----:B------:R-:W3:Y:S02]  /*fe20*/  S2R R4, SR_LTMASK ;  /* 0x0000000000047919 */ /* 0x000ee40000003900 */
[----:B---3--:R-:W-:-:S04]  /*fe30*/  LOP3.LUT R4, R4, UR4, RZ, 0xc0, !PT ;  /* 0x0000000404047c12 */ /* 0x008fc8000f8ec0ff */
[----:B------:R-:W3:Y:S01]  /*fe40*/  POPC R7, R4 ;  /* 0x0000000400077309 */ /* 0x000ee20000000000 */
[----:B--2---:R-:W3:Y:S02]  /*fe50*/  SHFL.IDX PT, R0, R3, R0, 0x1f ;  /* 0x00001f0003007589 */ /* 0x004ee400000e0000 */
[----:B---3--:R-:W-:Y:S01]  /*fe60*/  IADD3 R16, R0, UR37, R7 ;  /* 0x0000002500107c10 */ /* 0x008fe2000fffe007 */
[----:B------:R-:W-:Y:S06]  /*fe70*/  BRA `(.L_x_1139) ;  /* 0x0000003000d87947 */ /* 0x000fec0003800000 */
.L_x_1138:
        /* <DEDUP_REMOVED lines=9> */
[----:B------:R-:W2:Y:S01]  /*ff10*/  LDC.64 R2, c[0x4][R2] ;  /* 0x0100000002027b82 */ /* 0x000ea20000000a00 */
[----:B------:R-:W-:Y:S02]  /*ff20*/  IMAD.U32 R5, RZ, RZ, UR7 ;  /* 0x00000007ff057e24 */ /* 0x000fe4000f8e00ff */
[----:B------:R-:W-:Y:S02]  /*ff30*/  IMAD.U32 R6, RZ, RZ, UR8 ;  /* 0x00000008ff067e24 */ /* 0x000fe4000f8e00ff */
[----:B------:R-:W-:-:S02]  /*ff40*/  IMAD.U32 R7, RZ, RZ, UR9 ;  /* 0x00000009ff077e24 */ /* 0x000fc4000f8e00ff */
[----:B------:R-:W-:Y:S02]  /*ff50*/  IMAD.U32 R10, RZ, RZ, UR4 ;  /* 0x00000004ff0a7e24 */ /* 0x000fe4000f8e00ff */
[----:B------:R-:W-:Y:S02]  /*ff60*/  IMAD.U32 R11, RZ, RZ, UR5 ;  /* 0x00000005ff0b7e24 */ /* 0x000fe4000f8e00ff */
[----:B-1----:R-:W-:Y:S02]  /*ff70*/  IMAD.MOV.U32 R8, RZ, RZ, 0x70 ;  /* 0x00000070ff087424 */ /* 0x002fe400078e00ff */
[----:B------:R-:W-:Y:S02]  /*ff80*/  IMAD.MOV.U32 R12, RZ, RZ, 0x1 ;  /* 0x00000001ff0c7424 */ /* 0x000fe400078e00ff */
[----:B------:R-:W-:-:S07]  /*ff90*/  IMAD.MOV.U32 R13, RZ, RZ, RZ ;  /* 0x000000ffff0d7224 */ /* 0x000fce00078e00ff */
[----:B------:R-:W-:-:S07]  /*ffa0*/  LEPC R20, `(.L_x_1141) ;  /* 0x000000001014794e */ /* 0x000fce0000000000 */
[----:B0-2---:R-:W-:Y:S05]  /*ffb0*/  CALL.ABS.NOINC R2 ;  /* 0x0000000002007343 */ /* 0x005fea0003c00000 */
.L_x_1141:
[----:B------:R-:W-:Y:S05]  /*ffc0*/  BSYNC B6 ;  /* 0x0000000000067941 */ /* 0x000fea0003800000 */
.L_x_1140:
        /* <DEDUP_REMOVED lines=11> */
[----:B------:R-:W-:Y:S02]  /*10080*/  IMAD.U32 R6, RZ, RZ, UR8 ;  /* 0x00000008ff067e24 */ /* 0x000fe4000f8e00ff */
[----:B------:R-:W-:-:S02]  /*10090*/  IMAD.U32 R7, RZ, RZ, UR9 ;  /* 0x00000009ff077e24 */ /* 0x000fc4000f8e00ff */
[----:B------:R-:W-:Y:S02]  /*100a0*/  IMAD.U32 R10, RZ, RZ, UR4 ;  /* 0x00000004ff0a7e24 */ /* 0x000fe4000f8e00ff */
[----:B------:R-:W-:Y:S02]  /*100b0*/  IMAD.U32 R11, RZ, RZ, UR5 ;  /* 0x00000005ff0b7e24 */ /* 0x000fe4000f8e00ff */
[----:B-1----:R-:W-:Y:S02]  /*100c0*/  IMAD.MOV.U32 R8, RZ, RZ, 0x70 ;  /* 0x00000070ff087424 */ /* 0x002fe400078e00ff */
[----:B------:R-:W-:Y:S02]  /*100d0*/  IMAD.MOV.U32 R12, RZ, RZ, 0x1 ;  /* 0x00000001ff0c7424 */ /* 0x000fe400078e00ff */
[----:B--2---:R-:W-:-:S07]  /*100e0*/  IMAD.MOV.U32 R13, RZ, RZ, RZ ;  /* 0x000000ffff0d7224 */ /* 0x004fce00078e00ff */
[----:B------:R-:W-:-:S07]  /*100f0*/  LEPC R20, `(.L_x_1144) ;  /* 0x000000001014794e */ /* 0x000fce0000000000 */
[----:B0--3--:R-:W-:Y:S05]  /*10100*/  CALL.ABS.NOINC R2 ;  /* 0x0000000002007343 */ /* 0x009fea0003c00000 */
.L_x_1144:
[----:B------:R0:W1:Y:S01]  /*10110*/  LDC.64 R2, c[0x4][R17] ;  /* 0x0100000011027b82 */ /* 0x0000620000000a00 */
[----:B------:R-:W-:Y:S01]  /*10120*/  ULDC.64 UR6, c[0x4][0xa8] ;  /* 0x01002a0000067ab9 */ /* 0x000fe20000000a00 */
[----:B------:R-:W-:Y:S01]  /*10130*/  ULDC.64 UR8, c[0x4][0xb0] ;  /* 0x01002c0000087ab9 */ /* 0x000fe20000000a00 */
[----:B------:R-:W-:Y:S01]  /*10140*/  ULDC.64 UR4, c[0x4][0x18] ;  /* 0x0100060000047ab9 */ /* 0x000fe20000000a00 */
        /* <DEDUP_REMOVED lines=11> */
.L_x_1143:
[----:B------:R-:W-:Y:S05]  /*10200*/  BSYNC B6 ;  /* 0x0000000000067941 */ /* 0x000fea0003800000 */
.L_x_1142:
[----:B------:R-:W-:Y:S01]  /*10210*/  ULDC.64 UR4, c[0x0][0x9f8] ;  /* 0x00027e0000047ab9 */ /* 0x000fe20000000a00 */
[----:B------:R-:W-:Y:S01]  /*10220*/  IMAD.MOV.U32 R25, RZ, RZ, R19 ;  /* 0x000000ffff197224 */ /* 0x000fe200078e0013 */
[----:B------:R-:W-:-:S04]  /*10230*/  ISETP.NE.U32.AND P0, PT, RZ, UR4, PT ;  /* 0x00000004ff007c0c */ /* 0x000fc8000bf05070 */
[----:B------:R-:W-:Y:S01]  /*10240*/  ISETP.NE.AND.EX P0, PT, RZ, UR5, PT, P0 ;  /* 0x00000005ff007c0c */ /* 0x000fe2000bf05300 */
[----:B------:R-:W-:-:S12]  /*10250*/  ULDC.64 UR4, c[0x0][0xa08] ;  /* 0x0002820000047ab9 */ /* 0x000fd80000000a00 */
[----:B------:R-:W2:Y:S02]  /*10260*/  @P0 LDC.64 R2, c[0x0][0x9f8] ;  /* 0x00027e00ff020b82 */ /* 0x000ea40000000a00 */
[----:B--2---:R-:W-:-:S05]  /*10270*/  @P0 IMAD.WIDE R2, R19, 0x4, R2 ;  /* 0x0000000413020825 */ /* 0x004fca00078e0202 */
[----:B------:R2:W3:Y:S01]  /*10280*/  @P0 LDG.E R25, desc[UR50][R2.64] ;  /* 0x0000003202190981 */ /* 0x0004e2000c1e1900 */
[----:B0-----:R-:W-:Y:S01]  /*10290*/  VIADD R24, R24, 0xffffffff ;  /* 0xffffffff18187836 */ /* 0x001fe20000000000 */
[----:B--2---:R-:W0:Y:S02]  /*102a0*/  LDC.64 R2, c[0x0][0x418] ;  /* 0x00010600ff027b82 */ /* 0x004e240000000a00 */
[----:B0-----:R-:W-:Y:S01]  /*102b0*/  LOP3.LUT P0, RZ, R2, UR4, RZ, 0xfc, !PT ;  /* 0x0000000402ff7c12 */ /* 0x001fe2000f80fcff */
[----:B------:R-:W-:-:S03]  /*102c0*/  UMOV UR4, 0xffffffff ;  /* 0xffffffff00047882 */ /* 0x000fc60000000000 */
[----:B------:R-:W-:Y:S02]  /*102d0*/  LOP3.LUT P0, RZ, R3, UR5, RZ, 0xfc, P0 ;  /* 0x0000000503ff7c12 */ /* 0x000fe4000800fcff */
[----:B---3--:R-:W-:Y:S02]  /*102e0*/  SHF.R.S32.HI R28, RZ, 0x1f, R25 ;  /* 0x0000001fff1c7819 */ /* 0x008fe40000011419 */
[----:B------:R-:W-:Y:S01]  /*102f0*/  SEL R17, R25, RZ, !P0 ;  /* 0x000000ff19117207 */ /* 0x000fe20004000000 */
[----:B------:R-:W-:Y:S08]  /*10300*/  BRA.DIV UR4, `(.L_x_1145) ;  /* 0x0000004204807947 */ /* 0x000ff0000b800000 */
[----:B------:R-:W0:Y:S02]  /*10310*/  S2R R0, SR_TID.X ;  /* 0x0000000000007919 */ /* 0x000e240000002100 */
[----:B0-----:R-:W-:-:S04]  /*10320*/  SHF.R.U32.HI R0, RZ, 0x5, R0 ;  /* 0x00000005ff007819 */ /* 0x001fc80000011600 */
[----:B------:R-:W-:-:S05]  /*10330*/  LOP3.LUT R0, R0, 0x3, RZ, 0xc0, !PT ;  /* 0x0000000300007812 */ /* 0x000fca00078ec0ff */
[----:B------:R0:W2:Y:S02]  /*10340*/  SHFL.IDX PT, R14, R0, RZ, 0x1f ;  /* 0x00001fff000e7589 */ /* 0x0000a400000e0000 */
.L_x_1239:
[----:B0-----:R-:W3:Y:S01]  /*10350*/  LDL.LU R0, [R1] ;  /* 0x0000000001007983 */ /* 0x001ee20000300800 */
[----:B------:R-:W-:Y:S02]  /*10360*/  PLOP3.LUT P1, PT, PT, PT, PT, 0x8, 0x0 ;  /* 0x000000000000781c */ /* 0x000fe40003f2e170 */
[----:B--2---:R-:W-:Y:S02]  /*10370*/  ISETP.NE.AND P0, PT, R14, RZ, PT ;  /* 0x000000ff0e00720c */ /* 0x004fe40003f05270 */
[----:B---3--:R-:W-:-:S09]  /*10380*/  LOP3.LUT R0, R0, 0xfffffffe, RZ, 0xc0, !PT ;  /* 0xfffffffe00007812 */ /* 0x008fd200078ec0ff */
[----:B------:R-:W-:-:S05]  /*10390*/  @P1 LOP3.LUT R0, R0, 0x1, RZ, 0xfc, !PT ;  /* 0x0000000100001812 */ /* 0x000fca00078efcff */
[----:B------:R0:W-:Y:S01]  /*103a0*/  STL [R1], R0 ;  /* 0x0000000001007387 */ /* 0x0001e20000100800 */
[----:B------:R-:W-:Y:S05]  /*103b0*/  @P0 BRA `(.L_x_1146) ;  /* 0x0000000000f40947 */ /* 0x000fea0003800000 */
[----:B------:R-:W-:-:S03]  /*103c0*/  UMOV UR4, 0xffffffff ;  /* 0xffffffff00047882 */ /* 0x000fc60000000000 */
[----:B------:R-:W-:Y:S05]  /*103d0*/  BRA.DIV UR4, `(.L_x_1147) ;  /* 0x0000004204807947 */ /* 0x000fea000b800000 */
[----:B------:R-:W-:-:S13]  /*103e0*/  ELECT P6, URZ, PT ;  /* 0x00000000003f782f */ /* 0x000fda00038c0000 */
.L_x_1242:
[----:B------:R-:W-:Y:S05]  /*103f0*/  @!P6 BRA `(.L_x_1146) ;  /* 0x0000000000e4e947 */ /* 0x000fea0003800000 */
[----:B------:R-:W-:-:S04]  /*10400*/  ISETP.NE.U32.AND P0, PT, R2, RZ, PT ;  /* 0x000000ff0200720c */ /* 0x000fc80003f05070 */
[----:B------:R-:W-:-:S13]  /*10410*/  ISETP.NE.AND.EX P0, PT, R3, RZ, PT, P0 ;  /* 0x000000ff0300720c */ /* 0x000fda0003f05300 */
[----:B------:R-:W-:Y:S05]  /*10420*/  @!P0 BRA `(.L_x_1148) ;  /* 0x0000000000448947 */ /* 0x000fea0003800000 */
[----:B0-----:R-:W0:Y:S01]  /*10430*/  LDC R0, c[0x0][0x43c] ;  /* 0x00010f00ff007b82 */ /* 0x001e220000000800 */
        /* <DEDUP_REMOVED lines=9> */
[----:B------:R-:W-:Y:S02]  /*104d0*/  IMAD R0, R28, UR4, RZ ;  /* 0x000000041c007c24 */ /* 0x000fe4000f8e02ff */
[----:B------:R-:W-:-:S04]  /*104e0*/  IMAD.WIDE.U32 R4, R25, UR4, R4 ;  /* 0x0000000419047c25 */ /* 0x000fc8000f8e0004 */
[----:B------:R-:W-:Y:S01]  /*104f0*/  IMAD R0, R25, UR5, R0 ;  /* 0x0000000519007c24 */ /* 0x000fe2000f8e0200 */
[----:B------:R-:W-:-:S03]  /*10500*/  LEA R2, P0, R4, R2, 0x2 ;  /* 0x0000000204027211 */ /* 0x000fc600078010ff */
[----:B------:R-:W-:-:S05]  /*10510*/  IMAD.IADD R0, R5, 0x1, R0 ;  /* 0x0000000105007824 */ /* 0x000fca00078e0200 */
[----:B------:R-:W-:-:S05]  /*10520*/  LEA.HI.X R3, R4, R3, R0, 0x2, P0 ;  /* 0x0000000304037211 */ /* 0x000fca00000f1400 */
[----:B------:R2:W5:Y:S02]  /*10530*/  LDG.E R17, desc[UR50][R2.64] ;  /* 0x0000003202117981 */ /* 0x000564000c1e1900 */
.L_x_1148:
[----:B0-----:R-:W0:Y:S01]  /*10540*/  S2R R0, SR_TID.X ;  /* 0x0000000000007919 */ /* 0x001e220000002100 */
[----:B--2---:R-:W-:Y:S01]  /*10550*/  IMAD R3, R23, 0x8, R22 ;  /* 0x0000000817037824 */ /* 0x004fe200078e0216 */
[----:B0-----:R-:W-:Y:S02]  /*10560*/  LOP3.LUT R2, R0, 0x7f, RZ, 0xc0, !PT ;  /* 0x0000007f00027812 */ /* 0x001fe400078ec0ff */
[----:B------:R-:W-:Y:S02]  /*10570*/  SHF.L.U32 R0, R26, 0x1f, RZ ;  /* 0x0000001f1a007819 */ /* 0x000fe400000006ff */
[----:B------:R-:W-:Y:S02]  /*10580*/  ISETP.NE.AND P1, PT, R2, RZ, PT ;  /* 0x000000ff0200720c */ /* 0x000fe40003f25270 */
[----:B------:R-:W0:Y:S02]  /*10590*/  SYNCS.PHASECHK.TRANS64.TRYWAIT P0, [R3+URZ+0x16840], R0 ;  /* 0x01684000030075a7 */ /* 0x000e24000800017f */
[----:B0-----:R-:W-:Y:S09]  /*105a0*/  @!P0 BRA `(.L_x_1149) ;  /* 0x00000040002c8947 */ /* 0x001ff20003800000 */
.L_x_1243:
        /* <DEDUP_REMOVED lines=8> */
.L_x_1150:
[----:B------:R-:W2:Y:S01]  /*10630*/  LDL.LU R2, [R1] ;  /* 0x0000000001027983 */ /* 0x000ea20000300800 */
[----:B0-----:R-:W-:Y:S01]  /*10640*/  IMAD R0, R23, 0x4000, R22 ;  /* 0x0000400017007824 */ /* 0x001fe200078e0216 */
        /* <DEDUP_REMOVED lines=8> */
[----:B------:R-:W-:-:S02]  /*106d0*/  PLOP3.LUT P0, PT, PT, PT, PT, 0x80, 0x0 ;  /* 0x000000000000781c */ /* 0x000fc40003f0f070 */
[----:B------:R-:W-:Y:S02]  /*106e0*/  R2UR UR12, R18 ;  /* 0x00000000120c72ca */ /* 0x000fe400000e0000 */
[----:B-----5:R-:W-:Y:S01]  /*106f0*/  R2UR UR13, R17 ;  /* 0x00000000110d72ca */ /* 0x020fe200000e0000 */
[----:B------:R-:W-:-:S04]  /*10700*/  UIADD3 UR9, UR9, 0x16830, URZ ;  /* 0x0001683009097890 */ /* 0x000fc8000fffe03f */
[----:B------:R-:W-:Y:S02]  /*10710*/  ULEA UR11, UR11, UR4, 0x7 ;  /* 0x000000040b0b7291 */ /* 0x000fe4000f8e383f */
[----:B------:R-:W-:Y:S01]  /*10720*/  UIADD3 UR8, UR8, 0xe400, URZ ;  /* 0x0000e40008087890 */ /* 0x000fe2000fffe03f */
[----:B------:R-:W-:-:S08]  /*10730*/  UMOV UR4, 0x0 ;  /* 0x0000000000047882 */ /* 0x000fd00000000000 */
[----:B------:R3:W-:Y:S01]  /*10740*/  UTMALDG.4D [UR8], [UR6], desc[UR4] ;  /* 0x00000408060075b4 */ /* 0x0007e20008019000 */
[----:B--2---:R-:W-:-:S04]  /*10750*/  LOP3.LUT R2, R2, 0xfffffffe, RZ, 0xc0, !PT ;  /* 0xfffffffe02027812 */ /* 0x004fc800078ec0ff */
[----:B------:R-:W-:-:S05]  /*10760*/  @P0 LOP3.LUT R2, R2, 0x1, RZ, 0xfc, !PT ;  /* 0x0000000102020812 */ /* 0x000fca00078efcff */
[----:B------:R3:W-:Y:S01]  /*10770*/  STL [R1], R2 ;  /* 0x0000000201007387 */ /* 0x0007e20000100800 */
[----:B------:R-:W-:Y:S01]  /*10780*/  NOP ;  /* 0x0000000000007918 */ /* 0x000fe20000000000 */
.L_x_1146:
[----:B------:R-:W0:Y:S01]  /*10790*/  LDL.LU R3, [R1+0x18] ;  /* 0x0000180001037983 */ /* 0x000e220000300800 */
[----:B------:R-:W-:Y:S05]  /*107a0*/  WARPSYNC.ALL ;  /* 0x0000000000007948 */ /* 0x000fea0003800000 */
[----:B---3--:R-:W-:Y:S01]  /*107b0*/  ULDC.64 UR4, c[0x0][0x298] ;  /* 0x0000a60000047ab9 */ /* 0x008fe20000000a00 */
[----:B------:R-:W-:Y:S01]  /*107c0*/  VIADD R2, R22, 0x8400 ;  /* 0x0000840016027836 */ /* 0x000fe20000000000 */
[----:B------:R-:W-:Y:S01]  /*107d0*/  ULDC.64 UR6, c[0x0][0xa00] ;  /* 0x0002800000067ab9 */ /* 0x000fe20000000a00 */
[----:B------:R-:W-:Y:S01]  /*107e0*/  BSSY B6, `(.L_x_1151) ;  /* 0x0000024000067945 */ /* 0x000fe20003800000 */
[----:B------:R-:W-:Y:S01]  /*107f0*/  BAR.SYNC.DEFER_BLOCKING 0x8, 0x200 ;  /* 0x0208000000007b1d */ /* 0x000fe20000010000 */
[----:B------:R-:W-:-:S02]  /*10800*/  ISETP.NE.U32.AND P0, PT, RZ, UR6, PT ;  /* 0x00000006ff007c0c */ /* 0x000fc4000bf05070 */
[----:B------:R-:W-:Y:S02]  /*10810*/  LOP3.LUT P1, RZ, R2, 0x3ff, RZ, 0xc0, !PT ;  /* 0x000003ff02ff7812 */ /* 0x000fe4000782c0ff */
[----:B------:R-:W-:Y:S02]  /*10820*/  ISETP.NE.AND.EX P0, PT, RZ, UR7, PT, P0 ;  /* 0x00000007ff007c0c */ /* 0x000fe4000bf05300 */
[----:B0-----:R-:W-:Y:S01]  /*10830*/  SHF.R.S32.HI R0, RZ, 0x1f, R3 ;  /* 0x0000001fff007819 */ /* 0x001fe20000011403 */
[----:B------:R-:W-:-:S04]  /*10840*/  IMAD.WIDE.U32 R4, R3, UR4, RZ ;  /* 0x0000000403047c25 */ /* 0x000fc8000f8e00ff */
[----:B------:R-:W-:Y:S01]  /*10850*/  IMAD R0, R0, UR4, RZ ;  /* 0x0000000400007c24 */ /* 0x000fe2000f8e02ff */
[----:B------:R0:W-:Y:S03]  /*10860*/  STL.64 [R1+0x18], R4 ;  /* 0x0000180401007387 */ /* 0x0001e60000100a00 */
[----:B------:R-:W-:Y:S01]  /*10870*/  IMAD R2, R3, UR5, R0 ;  /* 0x0000000503027c24 */ /* 0x000fe2000f8e0200 */
[----:B------:R-:W-:-:S04]  /*10880*/  SHF.R.S32.HI R0, RZ, 0x1f, R19 ;  /* 0x0000001fff007819 */ /* 0x000fc80000011413 */
[----:B------:R-:W-:Y:S02]  /*10890*/  SEL R3, R0, RZ, !P0 ;  /* 0x000000ff00037207 */ /* 0x000fe40004000000 */
[----:B------:R-:W-:Y:S01]  /*108a0*/  SEL R0, R19, RZ, !P0 ;  /* 0x000000ff13007207 */ /* 0x000fe20004000000 */
[----:B0-----:R-:W-:Y:S01]  /*108b0*/  IMAD.IADD R4, R5, 0x1, R2 ;  /* 0x0000000105047824 */ /* 0x001fe200078e0202 */
[----:B------:R-:W-:-:S04]  /*108c0*/  SHF.R.S32.HI R2, RZ, 0x1f, R18 ;  /* 0x0000001fff027819 */ /* 0x000fc80000011412 */
[----:B------:R0:W-:Y:S04]  /*108d0*/  STL [R1+0x28], R4 ;  /* 0x0000280401007387 */ /* 0x0001e80000100800 */
[----:B------:R0:W-:Y:S04]  /*108e0*/  STL [R1+0x30], R3 ;  /* 0x0000300301007387 */ /* 0x0001e80000100800 */
        /* <DEDUP_REMOVED lines=18> */
[----:B0-----:R-:W-:Y:S05]  /*10a10*/  CALL.ABS.NOINC R2 ;  /* 0x0000000002007343 */ /* 0x001fea0003c00000 */
.L_x_1152:
[----:B------:R-:W-:Y:S05]  /*10a20*/  BSYNC B6 ;  /* 0x0000000000067941 */ /* 0x000fea0003800000 */
.L_x_1151:
[----:B0-----:R-:W2:Y:S01]  /*10a30*/  LDL.LU R0, [R1+0x28] ;  /* 0x0000280001007983 */ /* 0x001ea20000300800 */
[----:B------:R-:W0:Y:S01]  /*10a40*/  LDC R9, c[0x0][0x448] ;  /* 0x00011200ff097b82 */ /* 0x000e220000000800 */
[----:B------:R-:W-:Y:S01]  /*10a50*/  ULDC.64 UR4, c[0x0][0x2d8] ;  /* 0x0000b60000047ab9 */ /* 0x000fe20000000a00 */
[----:B------:R-:W-:Y:S01]  /*10a60*/  ULDC.64 UR6, c[0x0][0x2c8] ;  /* 0x0000b20000067ab9 */ /* 0x000fe20000000a00 */
[----:B------:R-:W2:Y:S01]  /*10a70*/  LDL.LU.64 R2, [R1+0x18] ;  /* 0x0000180001027983 */ /* 0x000ea20000300a00 */
[----:B------:R-:W-:-:S03]  /*10a80*/  ULDC.64 UR8, c[0x0][0x280] ;  /* 0x0000a00000087ab9 */ /* 0x000fc60000000a00 */
[----:B------:R-:W3:Y:S04]  /*10a90*/  LDL.LU R20, [R1+0x2c] ;  /* 0x00002c0001147983 */ /* 0x000ee80000300800 */
[----:B------:R-:W4:Y:S04]  /*10aa0*/  LDL.LU R21, [R1+0x30] ;  /* 0x0000300001157983 */ /* 0x000f280000300800 */
[----:B------:R-:W4:Y:S04]  /*10ab0*/  LDL.LU R4, [R1+0x20] ;  /* 0x0000200001047983 */ /* 0x000f280000300800 */
[----:B------:R-:W4:Y:S04]  /*10ac0*/  LDL R12, [R1+0xc] ;  /* 0x00000c00010c7983 */ /* 0x000f280000100800 */
[----:B------:R0:W5:Y:S02]  /*10ad0*/  LDL R10, [R1+0x4] ;  /* 0x00000400010a7983 */ /* 0x0001640000100800 */
[----:B0-----:R-:W-:-:S13]  /*10ae0*/  ISETP.NE.AND P1, PT, R9, 0x1, PT ;  /* 0x000000010900780c */ /* 0x001fda0003f25270 */
[----:B------:R-:W0:Y:S08]  /*10af0*/  @P1 LDC R5, c[0x0][0x450] ;  /* 0x00011400ff051b82 */ /* 0x000e300000000800 */
[----:B-1----:R-:W1:Y:S01]  /*10b00*/  @P1 LDC R8, c[0x0][0x44c] ;  /* 0x00011300ff081b82 */ /* 0x002e620000000800 */
[----:B------:R-:W1:Y:S01]  /*10b10*/  S2R R11, SR_TID.X ;  /* 0x00000000000b7919 */ /* 0x000e620000002100 */
        /* <DEDUP_REMOVED lines=12> */
[----:B------:R-:W4:Y:S01]  /*10be0*/  @P1 LDC R4, c[0x0][0x44c] ;  /* 0x00011300ff041b82 */ /* 0x000f220000000800 */
[----:B--2---:R-:W-:-:S04]  /*10bf0*/  LOP3.LUT R20, R20, 0x7f, RZ, 0xc0, !PT ;  /* 0x0000007f14147812 */ /* 0x004fc800078ec0ff */
[----:B------:R-:W-:Y:S01]  /*10c00*/  SHF.R.U32.HI R20, RZ, 0x3, R20 ;  /* 0x00000003ff147819 */ /* 0x000fe20000011614 */
[----:B---3--:R-:W-:-:S05]  /*10c10*/  IMAD.SHL.U32 R6, R21, 0x10, RZ ;  /* 0x0000001015067824 */ /* 0x008fca00078e00ff */
[----:B------:R-:W-:Y:S01]  /*10c20*/  LOP3.LUT R6, R20, 0x70, R6, 0xf8, !PT ;  /* 0x0000007014067812 */ /* 0x000fe200078ef806 */
[----:B------:R-:W-:-:S04]  /*10c30*/  IMAD.IADD R3, R3, 0x1, R0 ;  /* 0x0000000103037824 */ /* 0x000fc800078e0200 */
[----:B------:R-:W-:-:S04]  /*10c40*/  IMAD.IADD R6, R6, 0x1, R12 ;  /* 0x0000000106067824 */ /* 0x000fc800078e020c */
[----:B----4-:R-:W-:-:S04]  /*10c50*/  @P1 IMAD.HI.U32 R0, R6, R4, RZ ;  /* 0x0000000406001227 */ /* 0x010fc800078e00ff */
[----:B------:R-:W-:Y:S01]  /*10c60*/  IMAD.MOV.U32 R4, RZ, RZ, R6 ;  /* 0x000000ffff047224 */ /* 0x000fe200078e0006 */
[----:B0-----:R-:W-:-:S04]  /*10c70*/  @P1 SHF.R.U32.HI R4, RZ, R5, R0 ;  /* 0x00000005ff041219 */ /* 0x001fc80000011600 */
        /* <DEDUP_REMOVED lines=11> */
[----:B------:R-:W-:-:S03]  /*10d30*/  LEA R0, P0, R4, UR8, 0x1 ;  /* 0x0000000804007c11 */ /* 0x000fc6000f8008ff */
[----:B------:R-:W-:-:S05]  /*10d40*/  IMAD.IADD R5, R5, 0x1, R7 ;  /* 0x0000000105057824 */ /* 0x000fca00078e0207 */
[----:B------:R-:W-:Y:S02]  /*10d50*/  LEA.HI.X R4, R4, UR9, R5, 0x1, P0 ;  /* 0x0000000904047c11 */ /* 0x000fe400080f0c05 */
[----:B------:R-:W0:Y:S01]  /*10d60*/  @P1 LDC R5, c[0x0][0x450] ;  /* 0x00011400ff051b82 */ /* 0x000e220000000800 */
[----:B------:R-:W-:-:S04]  /*10d70*/  VIADD R7, R6, 0x80 ;  /* 0x0000008006077836 */ /* 0x000fc80000000000 */
[----:B-1----:R-:W-:-:S04]  /*10d80*/  @P1 IMAD.HI.U32 R8, R7, R8, RZ ;  /* 0x0000000807081227 */ /* 0x002fc800078e00ff */
[----:B------:R-:W-:Y:S01]  /*10d90*/  IMAD.MOV.U32 R6, RZ, RZ, R7 ;  /* 0x000000ffff067224 */ /* 0x000fe200078e0007 */
        /* <DEDUP_REMOVED lines=23> */
[----:B------:R-:W2:Y:S04]  /*10f10*/  LDL.LU R7, [R1+0x10] ;  /* 0x0000100001077983 */ /* 0x000ea80000300800 */
[----:B------:R-:W3:Y:S04]  /*10f20*/  LDL.LU R11, [R1+0xc] ;  /* 0x00000c00010b7983 */ /* 0x000ee80000300800 */
[----:B------:R-:W0:Y:S04]  /*10f30*/  SHFL.IDX PT, R8, R0, RZ, 0x181f ;  /* 0x00181fff00087589 */ /* 0x000e2800000e0000 */
[----:B------:R-:W-:Y:S01]  /*10f40*/  SHFL.IDX PT, R14, R5, 0x1, 0x181f ;  /* 0x00381f00050e7f89 */ /* 0x000fe200000e0000 */
[----:B--2---:R-:W-:-:S03]  /*10f50*/  IMAD R6, R7, R9, RZ ;  /* 0x0000000907067224 */ /* 0x004fc600078e02ff */
[----:B------:R-:W1:Y:S01]  /*10f60*/  SHFL.IDX PT, R7, R4, RZ, 0x181f ;  /* 0x00181fff04077589 */ /* 0x000e6200000e0000 */
[----:B---3--:R-:W-:-:S05]  /*10f70*/  IMAD.IADD R3, R21, 0x1, R11 ;  /* 0x0000000115037824 */ /* 0x008fca00078e020b */
[----:B------:R-:W-:-:S13]  /*10f80*/  ISETP.GE.AND P1, PT, R3, R6, PT ;  /* 0x000000060300720c */ /* 0x000fda0003f26270 */
[----:B0-----:R-:W-:-:S05]  /*10f90*/  @!P1 LEA R8, P2, R20, R8, 0x1 ;  /* 0x0000000814089211 */ /* 0x001fca00078408ff */
[----:B-1----:R-:W-:-:S04]  /*10fa0*/  @!P1 IMAD.X R7, RZ, RZ, R7, P2 ;  /* 0x000000ffff079224 */ /* 0x002fc800010e0607 */
[----:B------:R-:W-:Y:S02]  /*10fb0*/  @!P1 IMAD.MOV.U32 R9, RZ, RZ, R7 ;  /* 0x000000ffff099224 */ /* 0x000fe400078e0007 */
[----:B------:R-:W-:-:S03]  /*10fc0*/  VIADD R7, R3, 0x10 ;  /* 0x0000001003077836 */ /* 0x000fc60000000000 */
[----:B-----5:R0:W-:Y:S02]  /*10fd0*/  @!P1 LDGSTS.E.BYPASS.LTC128B.128 [R10+0x8400], desc[UR50][R8.64], !P0 ;  /* 0x08400000080a9fae */ /* 0x0201e4000c101d72 */
        /* <DEDUP_REMOVED lines=42> */
[----:B------:R-:W-:Y:S04]  /*11280*/  SHFL.IDX PT, R4, R4, 0x7, 0x181f ;  /* 0x00f81f0004047f89 */ /* 0x000fe800000e0000 */
[----:B0-----:R-:W0:Y:S03]  /*11290*/  SHFL.IDX PT, R8, R0, 0x6, 0x181f ;  /* 0x00d81f0000087f89 */ /* 0x001e2600000e0000 */
[----:B0-----:R-:W-:-:S05]  /*112a0*/  @!P1 LEA R8, P2, R20, R8, 0x1 ;  /* 0x0000000814089211 */ /* 0x001fca00078408ff */
[----:B------:R-:W-:-:S04]  /*112b0*/  @!P1 IMAD.X R7, RZ, RZ, R7, P2 ;  /* 0x000000ffff079224 */ /* 0x000fc800010e0607 */
[----:B------:R-:W-:Y:S02]  /*112c0*/  @!P1 IMAD.MOV.U32 R9, RZ, RZ, R7 ;  /* 0x000000ffff099224 */ /* 0x000fe400078e0007 */
[----:B------:R-:W-:-:S03]  /*112d0*/  VIADD R7, R3, 0x80 ;  /* 0x0000008003077836 */ /* 0x000fc60000000000 */
[----:B------:R0:W-:Y:S02]  /*112e0*/  @!P1 LDGSTS.E.BYPASS.LTC128B.128 [R10+0xb400], desc[UR50][R8.64], !P0 ;  /* 0x0b400000080a9fae */ /* 0x0001e4000c101d72 */
[----:B------:R-:W-:Y:S01]  /*112f0*/  ISETP.GE.AND P2, PT, R7, R6, PT ;  /* 0x000000060700720c */ /* 0x000fe20003f46270 */
[----:B------:R-:W-:-:S05]  /*11300*/  VIADD R7, R3, 0x70 ;  /* 0x0000007003077836 */ /* 0x000fca0000000000 */
[----:B------:R-:W-:Y:S02]  /*11310*/  ISETP.GE.AND P1, PT, R7, R6, PT ;  /* 0x000000060700720c */ /* 0x000fe40003f26270 */
[----:B------:R-:W-:Y:S04]  /*11320*/  SHFL.IDX PT, R7, R5, RZ, 0x181f ;  /* 0x00181fff05077589 */ /* 0x000fe800000e0000 */
[----:B0-----:R-:W0:Y:S04]  /*11330*/  SHFL.IDX PT, R8, R0, 0x7, 0x181f ;  /* 0x00f81f0000087f89 */ /* 0x001e2800000e0000 */
[----:B------:R-:W1:Y:S03]  /*11340*/  SHFL.IDX PT, R0, R2, RZ, 0x181f ;  /* 0x00181fff02007589 */ /* 0x000e6600000e0000 */
[----:B0-----:R-:W-:-:S05]  /*11350*/  @!P1 LEA R8, P3, R20, R8, 0x1 ;  /* 0x0000000814089211 */ /* 0x001fca00078608ff */
[----:B------:R-:W-:-:S04]  /*11360*/  @!P1 IMAD.X R4, RZ, RZ, R4, P3 ;  /* 0x000000ffff049224 */ /* 0x000fc800018e0604 */
[----:B------:R-:W-:-:S05]  /*11370*/  @!P1 IMAD.MOV.U32 R9, RZ, RZ, R4 ;  /* 0x000000ffff099224 */ /* 0x000fca00078e0004 */
[----:B------:R0:W-:Y:S02]  /*11380*/  @!P1 LDGSTS.E.BYPASS.LTC128B.128 [R10+0xbc00], desc[UR50][R8.64], !P0 ;  /* 0x0bc00000080a9fae */ /* 0x0001e4000c101d72 */
[----:B0-----:R-:W-:Y:S01]  /*11390*/  @!P2 LEA R8, P1, R20, R7, 0x1 ;  /* 0x000000071408a211 */ /* 0x001fe200078208ff */
[----:B------:R-:W-:-:S04]  /*113a0*/  VIADD R7, R3, 0x90 ;  /* 0x0000009003077836 */ /* 0x000fc80000000000 */
[----:B-1----:R-:W-:Y:S01]  /*113b0*/  @!P2 IMAD.X R9, RZ, RZ, R0, P1 ;  /* 0x000000ffff09a224 */ /* 0x002fe200008e0600 */
[----:B------:R-:W-:Y:S01]  /*113c0*/  ISETP.GE.AND P1, PT, R7, R6, PT ;  /* 0x000000060700720c */ /* 0x000fe20003f26270 */
[----:B------:R-:W0:Y:S04]  /*113d0*/  SHFL.IDX PT, R0, R2, 0x1, 0x181f ;  /* 0x00381f0002007f89 */ /* 0x000e2800000e0000 */
[----:B------:R1:W-:Y:S08]  /*113e0*/  @!P2 LDGSTS.E.BYPASS.LTC128B.128 [R10+0xc400], desc[UR50][R8.64], !P0 ;  /* 0x0c400000080aafae */ /* 0x0003f0000c101d72 */
[----:B------:R-:W-:-:S05]  /*113f0*/  @!P1 LEA R14, P2, R20, R14, 0x1 ;  /* 0x0000000e140e9211 */ /* 0x000fca00078408ff */
[----:B-1----:R-:W-:Y:S02]  /*11400*/  @!P1 IMAD.MOV.U32 R8, RZ, RZ, R14 ;  /* 0x000000ffff089224 */ /* 0x002fe400078e000e */
[----:B------:R-:W1:Y:S01]  /*11410*/  SHFL.IDX PT, R14, R5, 0x2, 0x181f ;  /* 0x00581f00050e7f89 */ /* 0x000e6200000e0000 */
[----:B0-----:R-:W-:-:S03]  /*11420*/  @!P1 IMAD.X R7, RZ, RZ, R0, P2 ;  /* 0x000000ffff079224 */ /* 0x001fc600010e0600 */
[----:B------:R-:W0:Y:S01]  /*11430*/  SHFL.IDX PT, R0, R2, 0x2, 0x181f ;  /* 0x00581f0002007f89 */ /* 0x000e2200000e0000 */
[----:B------:R-:W-:Y:S02]  /*11440*/  @!P1 IMAD.MOV.U32 R9, RZ, RZ, R7 ;  /* 0x000000ffff099224 */ /* 0x000fe400078e0007 */
[----:B------:R-:W-:-:S03]  /*11450*/  VIADD R7, R3, 0xa0 ;  /* 0x000000a003077836 */ /* 0x000fc60000000000 */
[----:B------:R1:W-:Y:S02]  /*11460*/  @!P1 LDGSTS.E.BYPASS.LTC128B.128 [R10+0xcc00], desc[UR50][R8.64], !P0 ;  /* 0x0cc00000080a9fae */ /* 0x0003e4000c101d72 */
[----:B------:R-:W-:-:S13]  /*11470*/  ISETP.GE.AND P1, PT, R7, R6, PT ;  /* 0x000000060700720c */ /* 0x000fda0003f26270 */
[----:B-1----:R-:W-:Y:S02]  /*11480*/  @!P1 LEA R8, P2, R20, R14, 0x1 ;  /* 0x0000000e14089211 */ /* 0x002fe400078408ff */
[----:B------:R1:W2:Y:S03]  /*11490*/  SHFL.IDX PT, R14, R5, 0x3, 0x181f ;  /* 0x00781f00050e7f89 */ /* 0x0002a600000e0000 */
[----:B0-----:R-:W-:Y:S02]  /*114a0*/  @!P1 IMAD.X R9, RZ, RZ, R0, P2 ;  /* 0x000000ffff099224 */ /* 0x001fe400010e0600 */
[----:B------:R1:W0:Y:S04]  /*114b0*/  SHFL.IDX PT, R0, R2, 0x3, 0x181f ;  /* 0x00781f0002007f89 */ /* 0x00022800000e0000 */
[----:B------:R1:W-:Y:S02]  /*114c0*/  @!P1 LDGSTS.E.BYPASS.LTC128B.128 [R10+0xd400], desc[UR50][R8.64], !P0 ;  /* 0x0d400000080a9fae */ /* 0x0003e4000c101d72 */
.L_x_1268:
[----:B------:R-:W-:Y:S02]  /*114d0*/  VIADD R3, R3, 0xb0 ;  /* 0x000000b003037836 */ /* 0x000fe40000000000 */
[----:B-1----:R-:W-:-:S03]  /*114e0*/  VIADD R8, R22, 0x16800 ;  /* 0x0001680016087836 */ /* 0x002fc60000000000 */
[----:B------:R-:W-:-:S13]  /*114f0*/  ISETP.GE.AND P1, PT, R3, R6, PT ;  /* 0x000000060300720c */ /* 0x000fda0003f26270 */
[----:B--2---:R-:W-:-:S05]  /*11500*/  @!P1 LEA R2, P2, R20, R14, 0x1 ;  /* 0x0000000e14029211 */ /* 0x004fca00078408ff */
[----:B0-----:R-:W-:-:S05]  /*11510*/  @!P1 IMAD.X R3, RZ, RZ, R0, P2 ;  /* 0x000000ffff039224 */ /* 0x001fca00010e0600 */
[----:B------:R-:W-:Y:S01]  /*11520*/  @!PT LDS RZ, [RZ] ;  /* 0x00000000fffff984 */ /* 0x000fe20000000800 */
[----:B------:R-:W-:Y:S01]  /*11530*/  @!PT LDS RZ, [RZ] ;  /* 0x00000000fffff984 */ /* 0x000fe20000000800 */
[----:B------:R-:W-:Y:S01]  /*11540*/  @!PT LDS RZ, [RZ] ;  /* 0x00000000fffff984 */ /* 0x000fe20000000800 */
[----:B------:R0:W-:Y:S01]  /*11550*/  @!P1 LDGSTS.E.BYPASS.LTC128B.128 [R10+0xdc00], desc[UR50][R2.64], !P0 ;  /* 0x0dc00000020a9fae */ /* 0x0001e2000c101d72 */
[----:B------:R-:W-:Y:S01]  /*11560*/  PLOP3.LUT P0, PT, PT, PT, PT, 0x80, 0x0 ;  /* 0x000000000000781c */ /* 0x000fe20003f0f070 */
[----:B------:R-:W-:-:S12]  /*11570*/  NOP ;  /* 0x0000000000007918 */ /* 0x000fd80000000000 */
.L_x_1154:
        /* <DEDUP_REMOVED lines=14> */
[----:B0-----:R-:W2:Y:S01]  /*11660*/  LDL R2, [R1+0x8] ;  /* 0x0000080001027983 */ /* 0x001ea20000100800 */
[----:B------:R0:W-:Y:S01]  /*11670*/  SYNCS.ARRIVE.TRANS64.A1T0 RZ, [R22+URZ+0x16800], RZ ;  /* 0x016800ff16ff79a7 */ /* 0x0001e2000810003f */
[----:B------:R-:W-:Y:S01]  /*11680*/  BSSY B0, `(.L_x_1155) ;  /* 0x0000005000007945 */ /* 0x000fe20003800000 */
[----:B------:R-:W1:Y:S01]  /*11690*/  SYNCS.PHASECHK.TRANS64.TRYWAIT P0, [R22+URZ+0x16820], R3 ;  /* 0x01682003160075a7 */ /* 0x000e62000800017f */
[----:B--2---:R-:W-:-:S05]  /*116a0*/  VIADD R0, R2, 0xfffffffe ;  /* 0xfffffffe02007836 */ /* 0x004fca0000000000 */
[----:B------:R-:W-:Y:S01]  /*116b0*/  ISETP.GE.AND P1, PT, R0, R29, PT ;  /* 0x0000001d0000720c */ /* 0x000fe20003f26270 */
[----:B01----:R-:W-:-:S12]  /*116c0*/  @!P0 BRA `(.L_x_1156) ;  /* 0x0000003c009c8947 */ /* 0x003fd80003800000 */
.L_x_1269:
[----:B------:R-:W-:Y:S05]  /*116d0*/  BSYNC B0 ;  /* 0x0000000000007941 */ /* 0x000fea0003800000 */
.L_x_1155:
[----:B------:R-:W-:Y:S04]  /*116e0*/  BSSY B0, `(.L_x_1157) ;  /* 0x000016e000007945 */ /* 0x000fe80003800000 */
[----:B------:R-:W-:Y:S05]  /*116f0*/  @!P1 BRA `(.L_x_1158) ;  /* 0x0000001400b09947 */ /* 0x000fea0003800000 */
[----:B------:R-:W0:Y:S01]  /*11700*/  LDL R2, [R1+0x8] ;  /* 0x0000080001027983 */ /* 0x000e220000100800 */
[----:B------:R-:W-:Y:S01]  /*11710*/  LOP3.LUT R6, RZ, R29, RZ, 0x33, !PT ;  /* 0x0000001dff067212 */ /* 0x000fe200078e33ff */
[----:B------:R-:W-:Y:S01]  /*11720*/  BSSY B2, `(.L_x_1159) ;  /* 0x000007d000027945 */ /* 0x000fe20003800000 */
[----:B0-----:R-:W-:-:S05]  /*11730*/  IMAD.MOV R3, RZ, RZ, -R2 ;  /* 0x000000ffff037224 */ /* 0x001fca00078e0a02 */
[----:B------:R-:W-:-:S05]  /*11740*/  VIADDMNMX R6, R3, 0x1, R6, !PT ;  /* 0x0000000103067846 */ /* 0x000fca0007800106 */
[----:B------:R-:W-:-:S05]  /*11750*/  IMAD.IADD R2, R2, 0x1, R6 ;  /* 0x0000000102027824 */ /* 0x000fca00078e0206 */
[----:B------:R-:W-:-:S04]  /*11760*/  LOP3.LUT R2, R2, 0x1, RZ, 0xc0, !PT ;  /* 0x0000000102027812 */ /* 0x000fc800078ec0ff */
[----:B------:R-:W-:-:S13]  /*11770*/  ISETP.NE.U32.AND P0, PT, R2, 0x1, PT ;  /* 0x000000010200780c */ /* 0x000fda0003f05070 */
        /* <DEDUP_REMOVED lines=27> */
[----:B------:R-:W-:-:S04]  /*11930*/  IMAD.WIDE.U32 R2, R25, UR6, R2 ;  /* 0x0000000619027c25 */ /* 0x000fc8000f8e0002 */
[----:B------:R-:W-:Y:S01]  /*11940*/  IMAD.IADD R3, R4, 0x1, R3 ;  /* 0x0000000104037824 */ /* 0x000fe200078e0203 */
[----:B------:R-:W-:-:S04]  /*11950*/  LEA R4, P0, R2, UR4, 0x2 ;  /* 0x0000000402047c11 */ /* 0x000fc8000f8010ff */
[----:B------:R-:W-:-:S05]  /*11960*/  LEA.HI.X R5, R2, UR5, R3, 0x2, P0 ;  /* 0x0000000502057c11 */ /* 0x000fca00080f1403 */
[----:B------:R0:W5:Y:S04]  /*11970*/  LDG.E R4, desc[UR50][R4.64] ;  /* 0x0000003204047981 */ /* 0x000168000c1e1900 */
.L_x_1163:
[----:B------:R-:W-:Y:S01]  /*11980*/  IMAD R2, R7, 0x8, R22 ;  /* 0x0000000807027824 */ /* 0x000fe200078e0216 */
[----:B------:R-:W-:Y:S01]  /*11990*/  SHF.L.U32 R3, R9, 0x1f, RZ ;  /* 0x0000001f09037819 */ /* 0x000fe200000006ff */
[----:B------:R-:W-:Y:S03]  /*119a0*/  BSSY B3, `(.L_x_1164) ;  /* 0x0000003000037945 */ /* 0x000fe60003800000 */
[----:B------:R-:W1:Y:S02]  /*119b0*/  SYNCS.PHASECHK.TRANS64.TRYWAIT P0, [R2+URZ+0x16840], R3 ;  /* 0x01684003020075a7 */ /* 0x000e64000800017f */
[----:B-1----:R-:W-:Y:S05]  /*119c0*/  @!P0 BRA `(.L_x_1165) ;  /* 0x0000003800f08947 */ /* 0x002fea0003800000 */
.L_x_1270:
[----:B------:R-:W-:Y:S05]  /*119d0*/  BSYNC B3 ;  /* 0x0000000000037941 */ /* 0x000fea0003800000 */
.L_x_1164:
        /* <DEDUP_REMOVED lines=12> */
.L_x_1167:
[----:B------:R-:W-:Y:S05]  /*11aa0*/  BSYNC B3 ;  /* 0x0000000000037941 */ /* 0x000fea0003800000 */
.L_x_1166:
        /* <DEDUP_REMOVED lines=11> */
.L_x_1168:
        /* <DEDUP_REMOVED lines=15> */
.L_x_1271:
[----:B------:R-:W-:Y:S05]  /*11c50*/  BSYNC B3 ;  /* 0x0000000000037941 */ /* 0x000fea0003800000 */
.L_x_1169:
        /* <DEDUP_REMOVED lines=12> */
.L_x_1172:
[----:B------:R-:W-:Y:S05]  /*11d20*/  BSYNC B3 ;  /* 0x0000000000037941 */ /* 0x000fea0003800000 */
.L_x_1171:
        /* <DEDUP_REMOVED lines=11> */
.L_x_1173:
        /* <DEDUP_REMOVED lines=12> */
.L_x_1162:
[----:B------:R-:W-:Y:S05]  /*11ea0*/  BSYNC B1 ;  /* 0x0000000000017941 */ /* 0x000fea0003800000 */
.L_x_1161:
[----:B------:R-:W2:Y:S01]  /*11eb0*/  LDL R0, [R1+0x8] ;  /* 0x0000080001007983 */ /* 0x000ea20000100800 */
[----:B------:R-:W-:Y:S02]  /*11ec0*/  IMAD.MOV.U32 R23, RZ, RZ, R7 ;  /* 0x000000ffff177224 */ /* 0x000fe400078e0007 */
[----:B------:R-:W-:Y:S02]  /*11ed0*/  IMAD.MOV.U32 R26, RZ, RZ, R9 ;  /* 0x000000ffff1a7224 */ /* 0x000fe400078e0009 */
[----:B--2---:R-:W-:-:S07]  /*11ee0*/  VIADD R0, R0, 0xfffffffd ;  /* 0xfffffffd00007836 */ /* 0x004fce0000000000 */
.L_x_1160:
[----:B------:R-:W-:Y:S05]  /*11ef0*/  BSYNC B2 ;  /* 0x0000000000027941 */ /* 0x000fea0003800000 */
.L_x_1159:
[----:B------:R-:W2:Y:S01]  /*11f00*/  LDL.LU R2, [R1+0x8] ;  /* 0x0000080001027983 */ /* 0x000ea20000300800 */
[----:B------:R-:W-:Y:S01]  /*11f10*/  VIADD R6, R6, 0xfffffffe ;  /* 0xfffffffe06067836 */ /* 0x000fe20000000000 */
[----:B--2---:R-:W-:-:S04]  /*11f20*/  LOP3.LUT R3, RZ, R2, RZ, 0x33, !PT ;  /* 0x00000002ff037212 */ /* 0x004fc800078e33ff */
[----:B------:R-:W-:-:S13]  /*11f30*/  ISETP.NE.AND P0, PT, R6, R3, PT ;  /* 0x000000030600720c */ /* 0x000fda0003f05270 */
[----:B------:R-:W-:Y:S05]  /*11f40*/  @!P0 BRA `(.L_x_1158) ;  /* 0x0000000c009c8947 */ /* 0x000fea0003800000 */
[----:B------:R-:W-:-:S07]  /*11f50*/  IMAD.MOV.U32 R4, RZ, RZ, R17 ;  /* 0x000000ffff047224 */ /* 0x000fce00078e0011 */
.L_x_1200:
        /* <DEDUP_REMOVED lines=21> */
[----:B------:R-:W-:Y:S01]  /*120b0*/  @P0 SHF.R.U32.HI R2, RZ, R3, R4 ;  /* 0x00000003ff020219 */ /* 0x000fe20000011604 */
[----:B------:R-:W-:-:S04]  /*120c0*/  IMAD R4, R28, UR6, RZ ;  /* 0x000000061c047c24 */ /* 0x000fc8000f8e02ff */
[----:B------:R-:W-:Y:S02]  /*120d0*/  IMAD.MOV R3, RZ, RZ, -R2 ;  /* 0x000000ffff037224 */ /* 0x000fe400078e0a02 */
[----:B------:R-:W-:Y:S02]  /*120e0*/  IMAD R4, R25, UR7, R4 ;  /* 0x0000000719047c24 */ /* 0x000fe4000f8e0204 */
[----:B------:R-:W-:Y:S01]  /*120f0*/  IMAD R9, R9, R3, R0 ;  /* 0x0000000309097224 */ /* 0x000fe200078e0200 */
[----:B------:R-:W-:-:S03]  /*12100*/  SHF.R.S32.HI R3, RZ, 0x1f, R2 ;  /* 0x0000001fff037819 */ /* 0x000fc60000011402 */
[----:B------:R-:W-:-:S04]  /*12110*/  IMAD.WIDE.U32 R2, R25, UR6, R2 ;  /* 0x0000000619027c25 */ /* 0x000fc8000f8e0002 */
[----:B------:R-:W-:Y:S01]  /*12120*/  IMAD.IADD R3, R4, 0x1, R3 ;  /* 0x0000000104037824 */ /* 0x000fe200078e0203 */
[----:B------:R-:W-:-:S04]  /*12130*/  LEA R4, P0, R2, UR4, 0x2 ;  /* 0x0000000402047c11 */ /* 0x000fc8000f8010ff */
[----:B------:R-:W-:-:S05]  /*12140*/  LEA.HI.X R5, R2, UR5, R3, 0x2, P0 ;  /* 0x0000000502057c11 */ /* 0x000fca00080f1403 */
[----:B------:R0:W5:Y:S04]  /*12150*/  LDG.E R4, desc[UR50][R4.64] ;  /* 0x0000003204047981 */ /* 0x000168000c1e1900 */
.L_x_1176:
[----:B------:R-:W-:Y:S01]  /*12160*/  IMAD R2, R6, 0x8, R22 ;  /* 0x0000000806027824 */ /* 0x000fe200078e0216 */
[----:B------:R-:W-:Y:S01]  /*12170*/  SHF.L.U32 R3, R7, 0x1f, RZ ;  /* 0x0000001f07037819 */ /* 0x000fe200000006ff */
[----:B------:R-:W-:Y:S03]  /*12180*/  BSSY B2, `(.L_x_1177) ;  /* 0x0000003000027945 */ /* 0x000fe60003800000 */
[----:B------:R-:W1:Y:S02]  /*12190*/  SYNCS.PHASECHK.TRANS64.TRYWAIT P0, [R2+URZ+0x16840], R3 ;  /* 0x01684003020075a7 */ /* 0x000e64000800017f */
[----:B-1----:R-:W-:Y:S05]  /*121a0*/  @!P0 BRA `(.L_x_1178) ;  /* 0x0000003400208947 */ /* 0x002fea0003800000 */
.L_x_1272:
[----:B------:R-:W-:Y:S05]  /*121b0*/  BSYNC B2 ;  /* 0x0000000000027941 */ /* 0x000fea0003800000 */
.L_x_1177:
        /* <DEDUP_REMOVED lines=12> */
.L_x_1180:
[----:B------:R-:W-:Y:S05]  /*12280*/  BSYNC B2 ;  /* 0x0000000000027941 */ /* 0x000fea0003800000 */
.L_x_1179:
        /* <DEDUP_REMOVED lines=11> */
.L_x_1181:
        /* <DEDUP_REMOVED lines=15> */
.L_x_1273:
[----:B------:R-:W-:Y:S05]  /*12430*/  BSYNC B2 ;  /* 0x0000000000027941 */ /* 0x000fea0003800000 */
.L_x_1182:
        /* <DEDUP_REMOVED lines=11> */
.L_x_1185:
[----:B------:R-:W-:Y:S05]  /*124f0*/  BSYNC B2 ;  /* 0x0000000000027941 */ /* 0x000fea0003800000 */
.L_x_1184:
        /* <DEDUP_REMOVED lines=10> */
.L_x_1186:
        /* <DEDUP_REMOVED lines=12> */
.L_x_1175:
[----:B------:R-:W-:Y:S05]  /*12660*/  BSYNC B1 ;  /* 0x0000000000017941 */ /* 0x000fea0003800000 */
.L_x_1174:
[----:B------:R-:W2:Y:S01]  /*12670*/  LDL R2, [R1] ;  /* 0x0000000001027983 */ /* 0x000ea20000100800 */
[----:B------:R-:W-:Y:S01]  /*12680*/  VIADD R23, R6, 0x1 ;  /* 0x0000000106177836 */ /* 0x000fe20000000000 */
[----:B------:R-:W-:Y:S01]  /*12690*/  BSSY B1, `(.L_x_1187) ;  /* 0x000006f000017945 */ /* 0x000fe20003800000 */
[----:B------:R-:W-:-:S03]  /*126a0*/  VIADD R9, R0, 0xffffffff ;  /* 0xffffffff00097836 */ /* 0x000fc60000000000 */
        /* <DEDUP_REMOVED lines=28> */
.L_x_1189:
[----:B------:R-:W-:Y:S01]  /*12870*/  IMAD R2, R23, 0x8, R22 ;  /* 0x0000000817027824 */ /* 0x000fe200078e0216 */
[----:B------:R-:W-:Y:S01]  /*12880*/  SHF.L.U32 R3, R26, 0x1f, RZ ;  /* 0x0000001f1a037819 */ /* 0x000fe200000006ff */
[----:B------:R-:W-:Y:S03]  /*12890*/  BSSY B2, `(.L_x_1190) ;  /* 0x0000003000027945 */ /* 0x000fe60003800000 */
[----:B------:R-:W1:Y:S02]  /*128a0*/  SYNCS.PHASECHK.TRANS64.TRYWAIT P0, [R2+URZ+0x16840], R3 ;  /* 0x01684003020075a7 */ /* 0x000e64000800017f */
[----:B-1----:R-:W-:Y:S05]  /*128b0*/  @!P0 BRA `(.L_x_1191) ;  /* 0x0000002c00848947 */ /* 0x002fea0003800000 */
.L_x_1274:
[----:B------:R-:W-:Y:S05]  /*128c0*/  BSYNC B2 ;  /* 0x0000000000027941 */ /* 0x000fea0003800000 */
.L_x_1190:
        /* <DEDUP_REMOVED lines=12> */
.L_x_1193:
[----:B------:R-:W-:Y:S05]  /*12990*/  BSYNC B2 ;  /* 0x0000000000027941 */ /* 0x000fea0003800000 */
.L_x_1192:
        /* <DEDUP_REMOVED lines=12> */
.L_x_1194:
        /* <DEDUP_REMOVED lines=15> */
.L_x_1275:
[----:B------:R-:W-:Y:S05]  /*12b50*/  BSYNC B2 ;  /* 0x0000000000027941 */ /* 0x000fea0003800000 */
.L_x_1195:
        /* <DEDUP_REMOVED lines=11> */
.L_x_1198:
[----:B------:R-:W-:Y:S05]  /*12c10*/  BSYNC B2 ;  /* 0x0000000000027941 */ /* 0x000fea0003800000 */
.L_x_1197:
        /* <DEDUP_REMOVED lines=10> */
.L_x_1199:
        /* <DEDUP_REMOVED lines=12> */
.L_x_1188:
[----:B------:R-:W-:Y:S05]  /*12d80*/  BSYNC B1 ;  /* 0x0000000000017941 */ /* 0x000fea0003800000 */
.L_x_1187:
[----:B------:R-:W-:Y:S01]  /*12d90*/  ISETP.GT.AND P0, PT, R9, R29, PT ;  /* 0x0000001d0900720c */ /* 0x000fe20003f04270 */
[----:B------:R-:W-:-:S12]  /*12da0*/  VIADD R0, R0, 0xfffffffe ;  /* 0xfffffffe00007836 */ /* 0x000fd80000000000 */
[----:B------:R-:W-:Y:S05]  /*12db0*/  @P0 BRA `(.L_x_1200) ;  /* 0xfffffff000680947 */ /* 0x000fea000383ffff */
.L_x_1158:
[----:B------:R-:W-:Y:S05]  /*12dc0*/  BSYNC B0 ;  /* 0x0000000000007941 */ /* 0x000fea0003800000 */
.L_x_1157:
        /* <DEDUP_REMOVED lines=17> */
.L_x_1202:
[----:B------:R-:W-:Y:S05]  /*12ee0*/  BSYNC B0 ;  /* 0x0000000000007941 */ /* 0x000fea0003800000 */
.L_x_1201:
        /* <DEDUP_REMOVED lines=10> */
.L_x_1276:
[----:B------:R-:W-:Y:S05]  /*12f90*/  BSYNC B1 ;  /* 0x0000000000017941 */ /* 0x000fea0003800000 */
.L_x_1205:
        /* <DEDUP_REMOVED lines=9> */
.L_x_1208:
[----:B------:R-:W-:Y:S05]  /*13030*/  BSYNC B1 ;  /* 0x0000000000017941 */ /* 0x000fea0003800000 */
.L_x_1207:
[----:B0-----:R-:W-:Y:S01]  /*13040*/  IMAD R0, R23, 0x4000, R22 ;  /* 0x0000400017007824 */ /* 0x001fe200078e0216 */
[----:B------:R-:W-:Y:S01]  /*13050*/  UIADD3 UR4, UP0, UR38, 0x470, URZ ;  /* 0x0000047026047890 */ /* 0x000fe2000ff1e03f */
[----:B------:R-:W-:Y:S01]  /*13060*/  IMAD R24, R24, 0x80, R27 ;  /* 0x0000008018187824 */ /* 0x000fe200078e021b */
[----:B------:R-:W-:Y:S01]  /*13070*/  PLOP3.LUT P0, PT, PT, PT, PT, 0x80, 0x0 ;  /* 0x000000000000781c */ /* 0x000fe20003f0f070 */
[----:B------:R-:W-:Y:S01]  /*13080*/  VIADD R2, R3, 0x16850 ;  /* 0x0001685003027836 */ /* 0x000fe20000000000 */
[----:B------:R-:W-:Y:S01]  /*13090*/  UIADD3.X UR5, URZ, UR39, URZ, UP0, !UPT ;  /* 0x000000273f057290 */ /* 0x000fe200087fe43f */
[----:B------:R-:W-:Y:S01]  /*130a0*/  VIADD R0, R0, 0x400 ;  /* 0x0000040000007836 */ /* 0x000fe20000000000 */
[----:B------:R-:W-:Y:S01]  /*130b0*/  UMOV UR6, 0x0 ;  /* 0x0000000000067882 */ /* 0x000fe20000000000 */
[----:B------:R-:W-:Y:S01]  /*130c0*/  UMOV UR7, 0x14f00000 ;  /* 0x14f0000000077882 */ /* 0x000fe20000000000 */
[----:B------:R-:W-:-:S08]  /*130d0*/  UMOV UR10, URZ ;  /* 0x0000003f000a7c82 */ /* 0x000fd00008000000 */
.L_x_1209:
        /* <DEDUP_REMOVED lines=10> */
.L_x_1204:
[----:B------:R-:W-:Y:S05]  /*13180*/  BSYNC B0 ;  /* 0x0000000000007941 */ /* 0x000fea0003800000 */
.L_x_1203:
[----:B------:R-:W-:-:S05]  /*13190*/  VIADD R23, R23, 0x1 ;  /* 0x0000000117177836 */ /* 0x000fca0000000000 */
[----:B------:R-:W-:-:S04]  /*131a0*/  ISETP.NE.AND P0, PT, R23, 0x2, PT ;  /* 0x000000021700780c */ /* 0x000fc80003f05270 */
[----:B0-----:R-:W-:Y:S02]  /*131b0*/  SEL R3, RZ, 0x1, P0 ;  /* 0x00000001ff037807 */ /* 0x001fe40000000000 */
[----:B------:R-:W-:Y:S02]  /*131c0*/  SEL R23, R23, RZ, P0 ;  /* 0x000000ff17177207 */ /* 0x000fe40000000000 */
[----:B------:R-:W-:-:S07]  /*131d0*/  LOP3.LUT R26, R26, R3, RZ, 0x3c, !PT ;  /* 0x000000031a1a7212 */ /* 0x000fce00078e3cff */
.L_x_1139:
[----:B------:R-:W-:Y:S05]  /*131e0*/  BSYNC B7 ;  /* 0x0000000000077941 */ /* 0x000fea0003800000 */
.L_x_1137:
        /* <DEDUP_REMOVED lines=12> */
.L_x_1210:
[----:B------:R-:W1:Y:S01]  /*132b0*/  S2R R0, SR_TID.X ;  /* 0x0000000000007919 */ /* 0x000e620000002100 */
[----:B------:R-:W-:Y:S01]  /*132c0*/  UMOV UR4, 0xffffffff ;  /* 0xffffffff00047882 */ /* 0x000fe20000000000 */
[----:B-1----:R-:W-:-:S04]  /*132d0*/  LOP3.LUT R8, R0, 0x1f, RZ, 0xc0, !PT ;  /* 0x0000001f00087812 */ /* 0x002fc800078ec0ff */
[----:B------:R-:W-:Y:S01]  /*132e0*/  ISETP.NE.AND P0, PT, R8, 0x1f, PT ;  /* 0x0000001f0800780c */ /* 0x000fe20003f05270 */
[----:B------:R-:W-:-:S12]  /*132f0*/  BRA.DIV UR4, `(.L_x_1212) ;  /* 0x0000002604307947 */ /* 0x000fd8000b800000 */
[----:B------:R-:W-:Y:S01]  /*13300*/  IMAD.IADD R5, R19, 0x1, R8 ;  /* 0x0000000113057824 */ /* 0x000fe200078e0208 */
[----:B------:R-:W-:-:S04]  /*13310*/  ULDC UR4, c[0x0][0xc3c] ;  /* 0x00030f0000047ab9 */ /* 0x000fc80000000800 */
[----:B------:R-:W-:-:S13]  /*13320*/  ISETP.GE.OR P1, PT, R5, UR4, !P0 ;  /* 0x0000000405007c0c */ /* 0x000fda000c726670 */
[----:B------:R-:W1:Y:S02]  /*13330*/  @!P1 LDC.64 R2, c[0x0][0xc80] ;  /* 0x00032000ff029b82 */ /* 0x000e640000000a00 */
[----:B-1----:R-:W-:-:S06]  /*13340*/  @!P1 IMAD.WIDE R2, R5, 0x4, R2 ;  /* 0x0000000405029825 */ /* 0x002fcc00078e0202 */
[----:B------:R-:W2:Y:S01]  /*13350*/  @!P1 LDG.E R2, desc[UR50][R2.64] ;  /* 0x0000003202029981 */ /* 0x000ea2000c1e1900 */
[----:B------:R-:W-:Y:S01]  /*13360*/  IMAD.MOV.U32 R17, RZ, RZ, RZ ;  /* 0x000000ffff117224 */ /* 0x000fe200078e00ff */
[C---:B------:R-:W-:Y:S02]  /*13370*/  ISETP.GE.U32.AND P2, PT, R8.reuse, 0x2, PT ;  /* 0x000000020800780c */ /* 0x040fe40003f46070 */
[C---:B------:R-:W-:Y:S01]  /*13380*/  ISETP.GE.U32.AND P3, PT, R8.reuse, 0x4, PT ;  /* 0x000000040800780c */ /* 0x040fe20003f66070 */
[----:B------:R-:W-:Y:S01]  /*13390*/  SHFL.IDX PT, R0, R16, RZ, 0x1f ;  /* 0x00001fff10007589 */ /* 0x000fe200000e0000 */
[C---:B------:R-:W-:Y:S02]  /*133a0*/  ISETP.GE.U32.AND P4, PT, R8.reuse, 0x8, PT ;  /* 0x000000080800780c */ /* 0x040fe40003f86070 */
[C---:B------:R-:W-:Y:S01]  /*133b0*/  ISETP.GE.U32.AND P5, PT, R8.reuse, 0x10, PT ;  /* 0x000000100800780c */ /* 0x040fe20003fa6070 */
[----:B--2---:R-:W-:Y:S01]  /*133c0*/  @!P1 IMAD.MOV.U32 R17, RZ, RZ, R2 ;  /* 0x000000ffff119224 */ /* 0x004fe200078e0002 */
[----:B------:R-:W-:-:S04]  /*133d0*/  ISETP.NE.AND P1, PT, R8, RZ, PT ;  /* 0x000000ff0800720c */ /* 0x000fc80003f25270 */
[----:B------:R-:W1:Y:S02]  /*133e0*/  SHFL.UP PT, R14, R17, 0x1, RZ ;  /* 0x04200000110e7989 */ /* 0x000e6400000e00ff */
[----:B-1----:R-:W-:-:S05]  /*133f0*/  SEL R4, R14, RZ, P1 ;  /* 0x000000ff0e047207 */ /* 0x002fca0000800000 */
[----:B------:R-:W-:-:S05]  /*13400*/  IMAD.IADD R4, R17, 0x1, R4 ;  /* 0x0000000111047824 */ /* 0x000fca00078e0204 */
[----:B------:R-:W1:Y:S02]  /*13410*/  SHFL.UP PT, R14, R4, 0x2, RZ ;  /* 0x04400000040e7989 */ /* 0x000e6400000e00ff */
[----:B-1----:R-:W-:-:S05]  /*13420*/  SEL R5, R14, RZ, P2 ;  /* 0x000000ff0e057207 */ /* 0x002fca0001000000 */
[----:B------:R-:W-:Y:S02]  /*13430*/  IMAD.IADD R6, R4, 0x1, R5 ;  /* 0x0000000104067824 */ /* 0x000fe400078e0205 */
[----:B------:R-:W-:Y:S04]  /*13440*/  SHFL.IDX PT, R5, R16, 0x1, 0x1f ;  /* 0x00201f0010057f89 */ /* 0x000fe800000e0000 */
[----:B------:R-:W1:Y:S02]  /*13450*/  SHFL.UP PT, R14, R6, 0x4, RZ ;  /* 0x04800000060e7989 */ /* 0x000e6400000e00ff */
[----:B-1----:R-:W-:-:S05]  /*13460*/  SEL R3, R14, RZ, P3 ;  /* 0x000000ff0e037207 */ /* 0x002fca0001800000 */
[----:B------:R-:W-:-:S05]  /*13470*/  IMAD.IADD R2, R6, 0x1, R3 ;  /* 0x0000000106027824 */ /* 0x000fca00078e0203 */
[----:B------:R-:W1:Y:S02]  /*13480*/  SHFL.UP PT, R14, R2, 0x8, RZ ;  /* 0x05000000020e7989 */ /* 0x000e6400000e00ff */
[----:B-1----:R-:W-:-:S05]  /*13490*/  SEL R3, R14, RZ, P4 ;  /* 0x000000ff0e037207 */ /* 0x002fca0002000000 */
[----:B------:R-:W-:-:S05]  /*134a0*/  IMAD.IADD R3, R2, 0x1, R3 ;  /* 0x0000000102037824 */ /* 0x000fca00078e0203 */
[----:B------:R-:W1:Y:S02]  /*134b0*/  SHFL.UP PT, R14, R3, 0x10, RZ ;  /* 0x06000000030e7989 */ /* 0x000e6400000e00ff */
[----:B-1----:R-:W-:-:S05]  /*134c0*/  SEL R14, R14, RZ, P5 ;  /* 0x000000ff0e0e7207 */ /* 0x002fca0002800000 */
[----:B------:R-:W-:-:S05]  /*134d0*/  IMAD.IADD R2, R3, 0x1, R14 ;  /* 0x0000000103027824 */ /* 0x000fca00078e020e */
[----:B------:R1:W2:Y:S02]  /*134e0*/  SHFL.IDX PT, R14, R2, 0x1f, 0x1f ;  /* 0x03e01f00020e7f89 */ /* 0x0002a400000e0000 */
.L_x_1286:
[----:B------:R-:W-:Y:S02]  /*134f0*/  ULDC UR4, c[0x0][0xc38] ;  /* 0x00030e0000047ab9 */ /* 0x000fe40000000800 */
[----:B------:R-:W-:-:S04]  /*13500*/  IMAD.U32 R4, RZ, RZ, UR4 ;  /* 0x00000004ff047e24 */ /* 0x000fc8000f8e00ff */
[----:B--2---:R-:W-:-:S04]  /*13510*/  IMAD R14, R14, R4, RZ ;  /* 0x000000040e0e7224 */ /* 0x004fc800078e02ff */
[----:B------:R-:W-:-:S05]  /*13520*/  IMAD.IADD R5, R5, 0x1, R14 ;  /* 0x0000000105057824 */ /* 0x000fca00078e020e */
[----:B------:R-:W-:-:S13]  /*13530*/  ISETP.GT.AND P6, PT, R5, R0, PT ;  /* 0x000000000500720c */ /* 0x000fda0003fc4270 */
[----:B------:R-:W-:Y:S05]  /*13540*/  @P6 BRA `(.L_x_1213) ;  /* 0x00000000009c6947 */ /* 0x000fea0003800000 */
.L_x_1218:
[----:B-1----:R-:W1:Y:S01]  /*13550*/  LDC R2, c[0x0][0xc3c] ;  /* 0x00030f00ff027b82 */ /* 0x002e620000000800 */
[----:B------:R-:W-:-:S05]  /*13560*/  VIADD R19, R19, 0x1f ;  /* 0x0000001f13137836 */ /* 0x000fca0000000000 */
[----:B-1----:R-:W-:-:S13]  /*13570*/  ISETP.GE.AND P6, PT, R19, R2, PT ;  /* 0x000000021300720c */ /* 0x002fda0003fc6270 */
[----:B------:R-:W-:Y:S05]  /*13580*/  @P6 BRA `(.L_x_1214) ;  /* 0x0000000400d06947 */ /* 0x000fea0003800000 */
[----:B------:R-:W1:Y:S01]  /*13590*/  S2R R3, SR_TID.X ;  /* 0x0000000000037919 */ /* 0x000e620000002100 */
[----:B------:R-:W-:Y:S01]  /*135a0*/  BSSY B0, `(.L_x_1215) ;  /* 0x0000009000007945 */ /* 0x000fe20003800000 */
[----:B------:R-:W-:Y:S01]  /*135b0*/  IMAD.MOV.U32 R17, RZ, RZ, RZ ;  /* 0x000000ffff117224 */ /* 0x000fe200078e00ff */
[----:B-1----:R-:W-:-:S05]  /*135c0*/  LOP3.LUT R3, R3, 0x1f, RZ, 0xc0, !PT ;  /* 0x0000001f03037812 */ /* 0x002fca00078ec0ff */
[----:B------:R-:W-:-:S05]  /*135d0*/  IMAD.IADD R7, R19, 0x1, R3 ;  /* 0x0000000113077824 */ /* 0x000fca00078e0203 */
[----:B------:R-:W-:-:S13]  /*135e0*/  ISETP.GE.OR P6, PT, R7, R2, !P0 ;  /* 0x000000020700720c */ /* 0x000fda00047c6670 */
[----:B------:R-:W-:Y:S05]  /*135f0*/  @P6 BRA `(.L_x_1216) ;  /* 0x00000000000c6947 */ /* 0x000fea0003800000 */
[----:B------:R-:W1:Y:S02]  /*13600*/  LDC.64 R2, c[0x0][0xc80] ;  /* 0x00032000ff027b82 */ /* 0x000e640000000a00 */
[----:B-1----:R-:W-:-:S05]  /*13610*/  IMAD.WIDE R2, R7, 0x4, R2 ;  /* 0x0000000407027825 */ /* 0x002fca00078e0202 */
[----:B------:R1:W5:Y:S02]  /*13620*/  LDG.E R17, desc[UR50][R2.64] ;  /* 0x0000003202117981 */ /* 0x000364000c1e1900 */
.L_x_1216:
[----:B------:R-:W-:Y:S05]  /*13630*/  BSYNC B0 ;  /* 0x0000000000007941 */ /* 0x000fea0003800000 */
.L_x_1215:
[----:B------:R-:W-:-:S03]  /*13640*/  UMOV UR4, 0xffffffff ;  /* 0xffffffff00047882 */ /* 0x000fc60000000000 */
[----:B------:R-:W-:Y:S05]  /*13650*/  BRA.DIV UR4, `(.L_x_1217) ;  /* 0x00000026047c7947 */ /* 0x000fea000b800000 */
[----:B-----5:R-:W2:Y:S02]  /*13660*/  SHFL.UP PT, R14, R17, 0x1, RZ ;  /* 0x04200000110e7989 */ /* 0x020ea400000e00ff */
[----:B--2---:R-:W-:-:S05]  /*13670*/  SEL R14, R14, RZ, P1 ;  /* 0x000000ff0e0e7207 */ /* 0x004fca0000800000 */
[----:B------:R-:W-:-:S05]  /*13680*/  IMAD.IADD R13, R17, 0x1, R14 ;  /* 0x00000001110d7824 */ /* 0x000fca00078e020e */
        /* <DEDUP_REMOVED lines=13> */
.L_x_1294:
[----:B------:R-:W-:Y:S02]  /*13760*/  ULDC UR4, c[0x0][0xc38] ;  /* 0x00030e0000047ab9 */ /* 0x000fe40000000800 */
[----:B------:R-:W-:-:S04]  /*13770*/  IMAD.U32 R4, RZ, RZ, UR4 ;  /* 0x00000004ff047e24 */ /* 0x000fc8000f8e00ff */
[----:B--2---:R-:W-:-:S04]  /*13780*/  IMAD R14, R14, R4, RZ ;  /* 0x000000040e0e7224 */ /* 0x004fc800078e02ff */
[----:B------:R-:W-:-:S05]  /*13790*/  IMAD.IADD R5, R14, 0x1, R5 ;  /* 0x000000010e057824 */ /* 0x000fca00078e0205 */
[----:B------:R-:W-:-:S13]  /*137a0*/  ISETP.GT.AND P6, PT, R5, R0, PT ;  /* 0x000000000500720c */ /* 0x000fda0003fc4270 */
[----:B------:R-:W-:Y:S05]  /*137b0*/  @!P6 BRA `(.L_x_1218) ;  /* 0xfffffffc0064e947 */ /* 0x000fea000383ffff */
.L_x_1213:
[----:B------:R-:W-:Y:S01]  /*137c0*/  IMAD.IADD R5, R5, 0x1, -R14 ;  /* 0x0000000105057824 */ /* 0x000fe200078e0a0e */
[----:B------:R-:W-:-:S03]  /*137d0*/  UMOV UR4, 0xffffffff ;  /* 0xffffffff00047882 */ /* 0x000fc60000000000 */
[----:B------:R-:W-:-:S05]  /*137e0*/  IMAD R3, R2, R4, R5 ;  /* 0x0000000402037224 */ /* 0x000fca00078e0205 */
[----:B------:R-:W-:Y:S01]  /*137f0*/  ISETP.GT.AND P6, PT, R3, R0, PT ;  /* 0x000000000300720c */ /* 0x000fe20003fc4270 */
[----:B------:R-:W-:-:S12]  /*13800*/  BRA.DIV UR4, `(.L_x_1219) ;  /* 0x0000002604cc7947 */ /* 0x000fd8000b800000 */
[----:B------:R-:W-:-:S04]  /*13810*/  VOTE.ANY R3, PT, !P6 ;  /* 0x0000000000037806 */ /* 0x000fc800070e0100 */
[----:B------:R-:W2:Y:S02]  /*13820*/  POPC R6, R3 ;  /* 0x0000000300067309 */ /* 0x000ea40000000000 */
[----:B--2---:R2:W3:Y:S02]  /*13830*/  SHFL.IDX PT, R17, R17, R6, 0x1f ;  /* 0x00001f0611117589 */ /* 0x0044e400000e0000 */
.L_x_1298:
[----:B------:R-:W-:Y:S01]  /*13840*/  ISETP.NE.AND P0, PT, R3, RZ, PT ;  /* 0x000000ff0300720c */ /* 0x000fe20003f05270 */
[----:B------:R-:W-:-:S12]  /*13850*/  IMAD.MOV.U32 R14, RZ, RZ, RZ ;  /* 0x000000ffff0e7224 */ /* 0x000fd800078e00ff */
[----:B------:R-:W-:Y:S05]  /*13860*/  @!P0 BRA `(.L_x_1220) ;  /* 0x0000000000108947 */ /* 0x000fea0003800000 */
[----:B------:R-:W-:Y:S01]  /*13870*/  UMOV UR4, 0xffffffff ;  /* 0xffffffff00047882 */ /* 0x000fe20000000000 */
[----:B------:R-:W-:Y:S02]  /*13880*/  VIADD R12, R6, 0xffffffff ;  /* 0xffffffff060c7836 */ /* 0x000fe40000000000 */
[----:B------:R-:W-:Y:S05]  /*13890*/  BRA.DIV UR4, `(.L_x_1221) ;  /* 0x0000002604f07947 */ /* 0x000fea000b800000 */
[----:B------:R4:W0:Y:S02]  /*138a0*/  SHFL.IDX PT, R14, R2, R12, 0x1f ;  /* 0x00001f0c020e7589 */ /* 0x00082400000e0000 */
.L_x_1220:
[----:B-1--4-:R-:W1:Y:S01]  /*138b0*/  LDC.64 R2, c[0x0][0xc90] ;  /* 0x00032400ff027b82 */ /* 0x012e620000000a00 */
[----:B------:R-:W-:-:S04]  /*138c0*/  IMAD.IADD R19, R6, 0x1, R19 ;  /* 0x0000000106137824 */ /* 0x000fc800078e0213 */
[----:B-1----:R-:W-:-:S05]  /*138d0*/  IMAD.WIDE R2, R19, 0x4, R2 ;  /* 0x0000000413027825 */ /* 0x002fca00078e0202 */
[----:B------:R1:W2:Y:S01]  /*138e0*/  LDG.E R7, desc[UR50][R2.64] ;  /* 0x0000003202077981 */ /* 0x0002a2000c1e1900 */
[----:B0-----:R-:W-:Y:S02]  /*138f0*/  IMAD R16, R14, R4, R5 ;  /* 0x000000040e107224 */ /* 0x001fe400078e0205 */
[----:B-1----:R-:W-:Y:S02]  /*13900*/  IMAD.MOV.U32 R2, RZ, RZ, RZ ;  /* 0x000000ffff027224 */ /* 0x002fe400078e00ff */
[----:B--23--:R-:W-:-:S05]  /*13910*/  IMAD R6, R17, R7, RZ ;  /* 0x0000000711067224 */ /* 0x00cfca00078e02ff */
[----:B------:R-:W-:-:S04]  /*13920*/  IABS R8, R6 ;  /* 0x0000000600087213 */ /* 0x000fc80000000000 */
[----:B------:R-:W0:Y:S08]  /*13930*/  I2F.RP R9, R8 ;  /* 0x0000000800097306 */ /* 0x000e300000209400 */
[----:B0-----:R-:W0:Y:S02]  /*13940*/  MUFU.RCP R9, R9 ;  /* 0x0000000900097308 */ /* 0x001e240000001000 */
[----:B0-----:R-:W-:-:S06]  /*13950*/  VIADD R10, R9, 0xffffffe ;  /* 0x0ffffffe090a7836 */ /* 0x001fcc0000000000 */
[----:B------:R-:W0:Y:S02]  /*13960*/  F2I.FTZ.U32.TRUNC.NTZ R3, R10 ;  /* 0x0000000a00037305 */ /* 0x000e24000021f000 */
[----:B0-----:R-:W-:-:S04]  /*13970*/  IMAD.MOV R11, RZ, RZ, -R3 ;  /* 0x000000ffff0b7224 */ /* 0x001fc800078e0a03 */
[----:B------:R-:W-:-:S04]  /*13980*/  IMAD R5, R11, R8, RZ ;  /* 0x000000080b057224 */ /* 0x000fc800078e02ff */
[----:B------:R-:W-:-:S04]  /*13990*/  IMAD.HI.U32 R2, R3, R5, R2 ;  /* 0x0000000503027227 */ /* 0x000fc800078e0002 */
[----:B------:R-:W-:Y:S01]  /*139a0*/  IMAD.IADD R5, R0, 0x1, -R16 ;  /* 0x0000000100057824 */ /* 0x000fe200078e0a10 */
[----:B------:R-:W-:-:S04]  /*139b0*/  IABS R0, R6 ;  /* 0x0000000600007213 */ /* 0x000fc80000000000 */
[----:B------:R-:W-:Y:S01]  /*139c0*/  IABS R3, R5 ;  /* 0x0000000500037213 */ /* 0x000fe20000000000 */
[----:B------:R-:W-:-:S04]  /*139d0*/  IMAD.MOV R0, RZ, RZ, -R0 ;  /* 0x000000ffff007224 */ /* 0x000fc800078e0a00 */
        /* <DEDUP_REMOVED lines=12> */
[----:B------:R-:W-:Y:S02]  /*13aa0*/  IMAD R0, R7, R2, RZ ;  /* 0x0000000207007224 */ /* 0x000fe400078e02ff */
[----:B------:R-:W-:Y:S02]  /*13ab0*/  IMAD.MOV R2, RZ, RZ, -R2 ;  /* 0x000000ffff027224 */ /* 0x000fe400078e0a02 */
[----:B------:R-:W-:Y:S02]  /*13ac0*/  IMAD.MOV R3, RZ, RZ, -R0 ;  /* 0x000000ffff037224 */ /* 0x000fe400078e0a00 */
[----:B------:R-:W-:-:S03]  /*13ad0*/  IMAD R5, R6, R2, R5 ;  /* 0x0000000206057224 */ /* 0x000fc600078e0205 */
[----:B------:R-:W-:-:S04]  /*13ae0*/  VIADDMNMX R4, R3, R4, R7, PT ;  /* 0x0000000403047246 */ /* 0x000fc80003800107 */
[-C--:B------:R-:W-:Y:S02]  /*13af0*/  IABS R7, R4.reuse ;  /* 0x0000000400077213 */ /* 0x080fe40000000000 */
[----:B------:R-:W-:Y:S02]  /*13b00*/  IABS R6, R4 ;  /* 0x0000000400067213 */ /* 0x000fe40000000000 */
[----:B------:R-:W0:Y:S03]  /*13b10*/  I2F.RP R8, R7 ;  /* 0x0000000700087306 */ /* 0x000e260000209400 */
[----:B------:R-:W-:-:S05]  /*13b20*/  IMAD.MOV R6, RZ, RZ, -R6 ;  /* 0x000000ffff067224 */ /* 0x000fca00078e0a06 */
[----:B0-----:R-:W0:Y:S02]  /*13b30*/  MUFU.RCP R8, R8 ;  /* 0x0000000800087308 */ /* 0x001e240000001000 */
[----:B0-----:R-:W-:-:S06]  /*13b40*/  VIADD R3, R8, 0xffffffe ;  /* 0x0ffffffe08037836 */ /* 0x001fcc0000000000 */
[----:B------:R-:W0:Y:S02]  /*13b50*/  F2I.FTZ.U32.TRUNC.NTZ R3, R3 ;  /* 0x0000000300037305 */ /* 0x000e24000021f000 */
[----:B0-----:R-:W-:-:S04]  /*13b60*/  IMAD.MOV R2, RZ, RZ, -R3 ;  /* 0x000000ffff027224 */ /* 0x001fc800078e0a03 */
[----:B------:R-:W-:Y:S02]  /*13b70*/  IMAD R9, R2, R7, RZ ;  /* 0x0000000702097224 */ /* 0x000fe400078e02ff */
[----:B------:R-:W-:-:S04]  /*13b80*/  IMAD.MOV.U32 R2, RZ, RZ, RZ ;  /* 0x000000ffff027224 */ /* 0x000fc800078e00ff */
[----:B------:R-:W-:Y:S01]  /*13b90*/  IMAD.HI.U32 R2, R3, R9, R2 ;  /* 0x0000000903027227 */ /* 0x000fe200078e0002 */
[----:B------:R-:W-:Y:S02]  /*13ba0*/  IABS R9, R5 ;  /* 0x0000000500097213 */ /* 0x000fe40000000000 */
[C---:B------:R-:W-:Y:S01]  /*13bb0*/  LOP3.LUT R3, R5.reuse, R4, RZ, 0x3c, !PT ;  /* 0x0000000405037212 */ /* 0x040fe200078e3cff */
[----:B------:R-:W-:Y:S02]  /*13bc0*/  IMAD.IADD R5, R5, 0x1, R0 ;  /* 0x0000000105057824 */ /* 0x000fe400078e0200 */
[----:B------:R-:W-:Y:S01]  /*13bd0*/  IMAD.HI.U32 R2, R2, R9, RZ ;  /* 0x0000000902027227 */ /* 0x000fe200078e00ff */
[----:B------:R-:W-:-:S03]  /*13be0*/  ISETP.GE.AND P2, PT, R3, RZ, PT ;  /* 0x000000ff0300720c */ /* 0x000fc60003f46270 */
[----:B------:R-:W-:-:S05]  /*13bf0*/  IMAD R6, R2, R6, R9 ;  /* 0x0000000602067224 */ /* 0x000fca00078e0209 */
[----:B------:R-:W-:-:S13]  /*13c00*/  ISETP.GT.U32.AND P1, PT, R7, R6, PT ;  /* 0x000000060700720c */ /* 0x000fda0003f24070 */
[----:B------:R-:W-:Y:S02]  /*13c10*/  @!P1 IMAD.IADD R6, R6, 0x1, -R7 ;  /* 0x0000000106069824 */ /* 0x000fe400078e0a07 */
[----:B------:R-:W-:Y:S01]  /*13c20*/  @!P1 VIADD R2, R2, 0x1 ;  /* 0x0000000102029836 */ /* 0x000fe20000000000 */
[----:B------:R-:W-:Y:S02]  /*13c30*/  ISETP.NE.AND P1, PT, R4, RZ, PT ;  /* 0x000000ff0400720c */ /* 0x000fe40003f25270 */
[----:B------:R-:W-:-:S13]  /*13c40*/  ISETP.GE.U32.AND P0, PT, R6, R7, PT ;  /* 0x000000070600720c */ /* 0x000fda0003f06070 */
[----:B------:R-:W-:-:S04]  /*13c50*/  @P0 VIADD R2, R2, 0x1 ;  /* 0x0000000102020836 */ /* 0x000fc80000000000 */
[----:B------:R-:W-:Y:S01]  /*13c60*/  @!P2 IMAD.MOV R2, RZ, RZ, -R2 ;  /* 0x000000ffff02a224 */ /* 0x000fe200078e0a02 */
[----:B------:R-:W-:Y:S01]  /*13c70*/  @!P1 LOP3.LUT R2, RZ, R4, RZ, 0x33, !PT ;  /* 0x00000004ff029212 */ /* 0x000fe200078e33ff */
[----:B------:R-:W-:-:S04]  /*13c80*/  IMAD.MOV R4, RZ, RZ, -R4 ;  /* 0x000000ffff047224 */ /* 0x000fc800078e0a04 */
[----:B------:R-:W-:Y:S01]  /*13c90*/  IMAD R18, R2, R4, R5 ;  /* 0x0000000402127224 */ /* 0x000fe200078e0205 */
[----:B------:R-:W-:-:S05]  /*13ca0*/  LOP3.LUT R2, RZ, R2, RZ, 0x33, !PT ;  /* 0x00000002ff027212 */ /* 0x000fca00078e33ff */
[----:B------:R-:W-:Y:S01]  /*13cb0*/  IMAD.IADD R17, R17, 0x1, R2 ;  /* 0x0000000111117824 */ /* 0x000fe200078e0202 */
[----:B------:R-:W-:Y:S06]  /*13cc0*/  BRA `(.L_x_1222) ;  /* 0x00000000001c7947 */ /* 0x000fec0003800000 */
.L_x_1214:
[----:B------:R-:W-:Y:S01]  /*13cd0*/  UMOV UR4, URZ ;  /* 0x0000003f00047c82 */ /* 0x000fe20008000000 */
[----:B------:R-:W-:Y:S01]  /*13ce0*/  UMOV UR5, URZ ;  /* 0x0000003f00057c82 */ /* 0x000fe20008000000 */
[----:B------:R-:W-:Y:S01]  /*13cf0*/  ULDC UR6, c[0x0][0xc3c] ;  /* 0x00030f0000067ab9 */ /* 0x000fe20000000800 */
[----:B------:R-:W-:Y:S02]  /*13d00*/  IMAD.MOV.U32 R16, RZ, RZ, R0 ;  /* 0x000000ffff107224 */ /* 0x000fe400078e0000 */
[----:B------:R-:W-:Y:S02]  /*13d10*/  IMAD.U32 R17, RZ, RZ, UR4 ;  /* 0x00000004ff117e24 */ /* 0x000fe4000f8e00ff */
[----:B------:R-:W-:Y:S02]  /*13d20*/  IMAD.U32 R18, RZ, RZ, UR5 ;  /* 0x00000005ff127e24 */ /* 0x000fe4000f8e00ff */
[----:B------:R-:W-:-:S07]  /*13d30*/  IMAD.U32 R19, RZ, RZ, UR6 ;  /* 0x00000006ff137e24 */ /* 0x000fce000f8e00ff */
.L_x_1222:
[----:B------:R-:W1:Y:S01]  /*13d40*/  S2R R0, SR_TID.X ;  /* 0x0000000000007919 */ /* 0x000e620000002100 */
[----:B------:R-:W-:Y:S05]  /*13d50*/  WARPSYNC.ALL ;  /* 0x0000000000007948 */ /* 0x000fea0003800000 */
[----:B------:R-:W-:Y:S01]  /*13d60*/  BAR.SYNC.DEFER_BLOCKING 0x4, 0x200 ;  /* 0x0108000000007b1d */ /* 0x000fe20000010000 */
[----:B-1----:R-:W-:-:S04]  /*13d70*/  LOP3.LUT R0, R0, 0x1f, RZ, 0xc0, !PT ;  /* 0x0000001f00007812 */ /* 0x002fc800078ec0ff */
[----:B------:R-:W-:-:S13]  /*13d80*/  ISETP.NE.AND P0, PT, R0, RZ, PT ;  /* 0x000000ff0000720c */ /* 0x000fda0003f05270 */
[----:B------:R-:W1:Y:S01]  /*13d90*/  @!P0 S2R R3, SR_CgaCtaId ;  /* 0x0000000000038919 */ /* 0x000e620000008800 */
[----:B------:R-:W-:-:S04]  /*13da0*/  @!P0 MOV R0, 0x400 ;  /* 0x0000040000008802 */ /* 0x000fc80000000f00 */
[----:B-1----:R-:W-:-:S05]  /*13db0*/  @!P0 LEA R22, R3, R0, 0x18 ;  /* 0x0000000003168211 */ /* 0x002fca00078ec0ff */
[----:B------:R1:W-:Y:S01]  /*13dc0*/  @!P0 STS.128 [R22+0x168d0], R16 ;  /* 0x0168d01016008388 */ /* 0x0003e20000000c00 */
[----:B------:R-:W-:Y:S06]  /*13dd0*/  BAR.ARV 0x5, 0x200 ;  /* 0x0148000000007b1d */ /* 0x000fec0000002000 */
.L_x_1211:
[----:B------:R-:W-:Y:S02]  /*13de0*/  ULDC UR4, c[0x0][0xc3c] ;  /* 0x00030f0000047ab9 */ /* 0x000fe40000000800 */
[----:B---3--:R-:W-:-:S13]  /*13df0*/  ISETP.GE.AND P0, PT, R19, UR4, PT ;  /* 0x0000000413007c0c */ /* 0x008fda000bf06270 */
[----:B------:R-:W-:Y:S05]  /*13e00*/  @!P0 BRA `(.L_x_1223) ;  /* 0xffffffb400b88947 */ /* 0x000fea000383ffff */
[----:B------:R-:W-:Y:S05]  /*13e10*/  BSYNC B8 ;  /* 0x0000000000087941 */ /* 0x000fea0003800000 */
.L_x_1125:
        /* <DEDUP_REMOVED lines=12> */
.L_x_1301:
[----:B------:R-:W-:Y:S05]  /*13ee0*/  BSYNC B0 ;  /* 0x0000000000007941 */ /* 0x000fea0003800000 */
.L_x_1224:
[----:B------:R-:W-:-:S03]  /*13ef0*/  UMOV UR4, 0xffffffff ;  /* 0xffffffff00047882 */ /* 0x000fc60000000000 */
[----:B------:R-:W-:Y:S05]  /*13f00*/  BRA.DIV UR4, `(.L_x_1226) ;  /* 0x00000022048c7947 */ /* 0x000fea000b800000 */
[----:B0-----:R-:W0:Y:S02]  /*13f10*/  S2R R0, SR_TID.X ;  /* 0x0000000000007919 */ /* 0x001e240000002100 */
[----:B0-----:R-:W-:-:S04]  /*13f20*/  SHF.R.U32.HI R0, RZ, 0x5, R0 ;  /* 0x00000005ff007819 */ /* 0x001fc80000011600 */
[----:B------:R-:W-:-:S05]  /*13f30*/  LOP3.LUT R0, R0, 0x3, RZ, 0xc0, !PT ;  /* 0x0000000300007812 */ /* 0x000fca00078ec0ff */
[----:B------:R0:W3:Y:S02]  /*13f40*/  SHFL.IDX PT, R14, R0, RZ, 0x1f ;  /* 0x00001fff000e7589 */ /* 0x0000e400000e0000 */
.L_x_1304:
[----:B---3--:R-:W-:Y:S01]  /*13f50*/  ISETP.NE.AND P0, PT, R14, RZ, PT ;  /* 0x000000ff0e00720c */ /* 0x008fe20003f05270 */
[----:B------:R-:W-:-:S12]  /*13f60*/  BSSY B0, `(.L_x_1227) ;  /* 0x0000024000007945 */ /* 0x000fd80003800000 */
[----:B------:R-:W-:Y:S05]  /*13f70*/  @P0 BRA `(.L_x_1228) ;  /* 0x0000000000880947 */ /* 0x000fea0003800000 */
[----:B------:R-:W-:-:S03]  /*13f80*/  UMOV UR4, 0xffffffff ;  /* 0xffffffff00047882 */ /* 0x000fc60000000000 */
[----:B------:R-:W-:Y:S05]  /*13f90*/  BRA.DIV UR4, `(.L_x_1229) ;  /* 0x00000022049c7947 */ /* 0x000fea000b800000 */
[----:B------:R-:W-:-:S13]  /*13fa0*/  ELECT P6, URZ, PT ;  /* 0x00000000003f782f */ /* 0x000fda00038c0000 */
.L_x_1307:
[----:B------:R-:W-:Y:S05]  /*13fb0*/  @!P6 BRA `(.L_x_1228) ;  /* 0x000000000078e947 */ /* 0x000fea0003800000 */
[----:B------:R-:W-:-:S06]  /*13fc0*/  ULOP3.LUT UR4, UR36, 0x2, URZ, 0xfc, !UPT ;  /* 0x0000000224047892 */ /* 0x000fcc000f8efc3f */
[----:B0-----:R-:W-:-:S05]  /*13fd0*/  IMAD.U32 R0, RZ, RZ, UR4 ;  /* 0x00000004ff007e24 */ /* 0x001fca000f8e00ff */
[----:B------:R-:W-:-:S13]  /*13fe0*/  ISETP.NE.AND P2, PT, R0, 0x3, PT ;  /* 0x000000030000780c */ /* 0x000fda0003f45270 */
[----:B------:R-:W-:Y:S05]  /*13ff0*/  @!P2 BRA `(.L_x_1230) ;  /* 0x000000000004a947 */ /* 0x000fea0003800000 */
[----:B------:R-:W-:Y:S01]  /*14000*/  BPT.TRAP 0x1 ;  /* 0x000000040000795c */ /* 0x000fe20000300000 */
.L_x_1230:
        /* <DEDUP_REMOVED lines=12> */
.L_x_1308:
[----:B------:R-:W3:Y:S02]  /*140d0*/  SYNCS.PHASECHK.TRANS64.TRYWAIT P0, [R3+URZ], R2 ;  /* 0x00000002030075a7 */ /* 0x000ee4000800017f */
[----:B---3--:R-:W-:Y:S05]  /*140e0*/  @!P0 BRA `(.L_x_1232) ;  /* 0x00000020007c8947 */ /* 0x008fea0003800000 */
.L_x_1309:
[----:B------:R-:W-:Y:S05]  /*140f0*/  @!P2 BRA `(.L_x_1233) ;  /* 0x000000000004a947 */ /* 0x000fea0003800000 */
[----:B------:R-:W-:Y:S01]  /*14100*/  BPT.TRAP 0x1 ;  /* 0x000000040000795c */ /* 0x000fe20000300000 */
.L_x_1233:
[----:B------:R-:W-:-:S04]  /*14110*/  VIADD R0, R9, 0x16860 ;  /* 0x0001686009007836 */ /* 0x000fc80000000000 */
[----:B------:R-:W-:-:S04]  /*14120*/  IMAD R23, R23, 0x8, R0 ;  /* 0x0000000817177824 */ /* 0x000fc800078e0200 */
[----:B------:R-:W4:Y:S02]  /*14130*/  SYNCS.PHASECHK.TRANS64.TRYWAIT P0, [R23+URZ], R4 ;  /* 0x00000004170075a7 */ /* 0x000f24000800017f */
[----:B----4-:R-:W-:Y:S05]  /*14140*/  @!P0 BRA `(.L_x_1234) ;  /* 0x0000002000788947 */ /* 0x010fea0003800000 */
.L_x_1310:
[----:B------:R-:W-:-:S07]  /*14150*/  IMAD R7, R7, 0x8, R0 ;  /* 0x0000000807077824 */ /* 0x000fce00078e0200 */
.L_x_1235:
[----:B------:R0:W0:Y:S02]  /*14160*/  SYNCS.PHASECHK.TRANS64.TRYWAIT P0, [R7+URZ], R2 ;  /* 0x00000002070075a7 */ /* 0x000024000800017f */
[----:B0-----:R-:W-:Y:S05]  /*14170*/  @!P0 NANOSLEEP.SYNCS 0x989680 ;  /* 0x009896800000895d */ /* 0x001fea0003900000 */
[----:B------:R-:W0:Y:S02]  /*14180*/  @!P0 SYNCS.PHASECHK.TRANS64 P0, [R7+URZ], R2 ;  /* 0x00000002070085a7 */ /* 0x000e24000800007f */
[----:B0-----:R-:W-:Y:S05]  /*14190*/  @!P0 BRA `(.L_x_1235) ;  /* 0xfffffffc00f08947 */ /* 0x001fea000383ffff */
.L_x_1228:
[----:B------:R-:W-:Y:S05]  /*141a0*/  BSYNC B0 ;  /* 0x0000000000007941 */ /* 0x000fea0003800000 */
.L_x_1227:
[----:B------:R-:W-:Y:S05]  /*141b0*/  EXIT ;  /* 0x000000000000794d */ /* 0x000fea0003800000 */
.L_x_1039:
[----:B0-----:R-:W-:-:S04]  /*141c0*/  IMAD.U32 R3, RZ, RZ, UR45 ;  /* 0x0000002dff037e24 */ /* 0x001fc8000f8e00ff */
[----:B------:R0:W1:Y:S03]  /*141d0*/  SYNCS.PHASECHK.TRANS64.TRYWAIT P1, [R3+URZ+0x16800], R0 ;  /* 0x01680000030075a7 */ /* 0x000066000802017f */
[----:B-1----:R-:W-:Y:S05]  /*141e0*/  @!P1 NANOSLEEP.SYNCS 0x989680 ;  /* 0x009896800000995d */ /* 0x002fea0003900000 */
[----:B------:R-:W1:Y:S02]  /*141f0*/  @!P1 SYNCS.PHASECHK.TRANS64 P1, [R3+URZ+0x16800], R0 ;  /* 0x01680000030095a7 */ /* 0x000e64000802007f */
[----:B-1----:R-:W-:Y:S05]  /*14200*/  @!P1 BRA `(.L_x_1039) ;  /* 0xfffffffc00ec9947 */ /* 0x002fea000383ffff */
[----:B------:R-:W-:Y:S05]  /*14210*/  BRA `(.L_x_1236) ;  /* 0xfffffed800287947 */ /* 0x000fea000383ffff */
.L_x_1043:
[----:B-1----:R1:W2:Y:S02]  /*14220*/  SYNCS.PHASECHK.TRANS64.TRYWAIT P2, [R5+URZ+0x16830], R0 ;  /* 0x01683000050075a7 */ /* 0x0022a4000804017f */
[----:B--2---:R-:W-:Y:S05]  /*14230*/  @!P2 NANOSLEEP.SYNCS 0x989680 ;  /* 0x009896800000a95d */ /* 0x004fea0003900000 */
[----:B------:R-:W2:Y:S02]  /*14240*/  @!P2 SYNCS.PHASECHK.TRANS64 P2, [R5+URZ+0x16830], R0 ;  /* 0x016830000500a5a7 */ /* 0x000ea4000804007f */
[----:B--2---:R-:W-:Y:S05]  /*14250*/  @!P2 BRA `(.L_x_1043) ;  /* 0xfffffffc00f0a947 */ /* 0x004fea000383ffff */
[----:B------:R-:W-:Y:S05]  /*14260*/  BRA `(.L_x_1042) ;  /* 0xfffffed8004c7947 */ /* 0x000fea000383ffff */
.L_x_1059:
[----:B-1----:R-:W-:-:S04]  /*14270*/  IMAD.U32 R7, RZ, RZ, UR6 ;  /* 0x00000006ff077e24 */ /* 0x002fc8000f8e00ff */
[----:B------:R1:W2:Y:S03]  /*14280*/  SYNCS.PHASECHK.TRANS64.TRYWAIT P2, [R7+URZ+0x16830], R0 ;  /* 0x01683000070075a7 */ /* 0x0002a6000804017f */
[----:B--2---:R-:W-:Y:S05]  /*14290*/  @!P2 NANOSLEEP.SYNCS 0x989680 ;  /* 0x009896800000a95d */ /* 0x004fea0003900000 */
[----:B------:R-:W2:Y:S02]  /*142a0*/  @!P2 SYNCS.PHASECHK.TRANS64 P2, [R7+URZ+0x16830], R0 ;  /* 0x016830000700a5a7 */ /* 0x000ea4000804007f */
[----:B--2---:R-:W-:Y:S05]  /*142b0*/  @!P2 BRA `(.L_x_1059) ;  /* 0xfffffffc00eca947 */ /* 0x004fea000383ffff */
[----:B------:R-:W-:Y:S05]  /*142c0*/  BRA `(.L_x_1056) ;  /* 0xffffff0800b87947 */ /* 0x000fea000383ffff */
.L_x_1063:
[----:B-1----:R-:W-:-:S04]  /*142d0*/  IMAD.U32 R7, RZ, RZ, UR6 ;  /* 0x00000006ff077e24 */ /* 0x002fc8000f8e00ff */
[----:B------:R1:W2:Y:S03]  /*142e0*/  SYNCS.PHASECHK.TRANS64.TRYWAIT P2, [R7+URZ+0x16850], R0 ;  /* 0x01685000070075a7 */ /* 0x0002a6000804017f */
[----:B--2---:R-:W-:Y:S05]  /*142f0*/  @!P2 NANOSLEEP.SYNCS 0x989680 ;  /* 0x009896800000a95d */ /* 0x004fea0003900000 */
[----:B------:R-:W2:Y:S02]  /*14300*/  @!P2 SYNCS.PHASECHK.TRANS64 P2, [R7+URZ+0x16850], R0 ;  /* 0x016850000700a5a7 */ /* 0x000ea4000804007f */
[----:B--2---:R-:W-:Y:S05]  /*14310*/  @!P2 BRA `(.L_x_1063) ;  /* 0xfffffffc00eca947 */ /* 0x004fea000383ffff */
[----:B------:R-:W-:Y:S05]  /*14320*/  BRA `(.L_x_1060) ;  /* 0xffffff0c00287947 */ /* 0x000fea000383ffff */
.L_x_1080:
[----:B-1----:R-:W-:-:S04]  /*14330*/  IMAD.U32 R3, RZ, RZ, UR6 ;  /* 0x00000006ff037e24 */ /* 0x002fc8000f8e00ff */
[----:B------:R1:W2:Y:S03]  /*14340*/  SYNCS.PHASECHK.TRANS64.TRYWAIT P2, [R3+URZ+0x16830], R0 ;  /* 0x01683000030075a7 */ /* 0x0002a6000804017f */
[----:B--2---:R-:W-:Y:S05]  /*14350*/  @!P2 NANOSLEEP.SYNCS 0x989680 ;  /* 0x009896800000a95d */ /* 0x004fea0003900000 */
[----:B------:R-:W2:Y:S02]  /*14360*/  @!P2 SYNCS.PHASECHK.TRANS64 P2, [R3+URZ+0x16830], R0 ;  /* 0x016830000300a5a7 */ /* 0x000ea4000804007f */
[----:B--2---:R-:W-:Y:S05]  /*14370*/  @!P2 BRA `(.L_x_1080) ;  /* 0xfffffffc00eca947 */ /* 0x004fea000383ffff */
[----:B------:R-:W-:Y:S05]  /*14380*/  BRA `(.L_x_1077) ;  /* 0xffffff3800987947 */ /* 0x000fea000383ffff */
.L_x_1084:
[----:B-1----:R-:W-:-:S04]  /*14390*/  IMAD.U32 R3, RZ, RZ, UR6 ;  /* 0x00000006ff037e24 */ /* 0x002fc8000f8e00ff */
[----:B------:R1:W2:Y:S03]  /*143a0*/  SYNCS.PHASECHK.TRANS64.TRYWAIT P2, [R3+URZ+0x16850], R0 ;  /* 0x01685000030075a7 */ /* 0x0002a6000804017f */
[----:B--2---:R-:W-:Y:S05]  /*143b0*/  @!P2 NANOSLEEP.SYNCS 0x989680 ;  /* 0x009896800000a95d */ /* 0x004fea0003900000 */
[----:B------:R-:W2:Y:S02]  /*143c0*/  @!P2 SYNCS.PHASECHK.TRANS64 P2, [R3+URZ+0x16850], R0 ;  /* 0x016850000300a5a7 */ /* 0x000ea4000804007f */
[----:B--2---:R-:W-:Y:S05]  /*143d0*/  @!P2 BRA `(.L_x_1084) ;  /* 0xfffffffc00eca947 */ /* 0x004fea000383ffff */
[----:B------:R-:W-:Y:S05]  /*143e0*/  BRA `(.L_x_1081) ;  /* 0xffffff3c00087947 */ /* 0x000fea000383ffff */
.L_x_1090:
[----:B-1----:R-:W-:-:S04]  /*143f0*/  IMAD.U32 R3, RZ, RZ, UR6 ;  /* 0x00000006ff037e24 */ /* 0x002fc8000f8e00ff */
[----:B------:R1:W2:Y:S03]  /*14400*/  SYNCS.PHASECHK.TRANS64.TRYWAIT P2, [R3+URZ+0x16830], R0 ;  /* 0x01683000030075a7 */ /* 0x0002a6000804017f */
[----:B--2---:R-:W-:Y:S05]  /*14410*/  @!P2 NANOSLEEP.SYNCS 0x989680 ;  /* 0x009896800000a95d */ /* 0x004fea0003900000 */
[----:B------:R-:W2:Y:S02]  /*14420*/  @!P2 SYNCS.PHASECHK.TRANS64 P2, [R3+URZ+0x16830], R0 ;  /* 0x016830000300a5a7 */ /* 0x000ea4000804007f */
[----:B--2---:R-:W-:Y:S05]  /*14430*/  @!P2 BRA `(.L_x_1090) ;  /* 0xfffffffc00eca947 */ /* 0x004fea000383ffff */
[----:B------:R-:W-:Y:S05]  /*14440*/  BRA `(.L_x_1087) ;  /* 0xffffff5400a87947 */ /* 0x000fea000383ffff */
.L_x_1094:
[----:B-1----:R-:W-:-:S04]  /*14450*/  IMAD.U32 R3, RZ, RZ, UR6 ;  /* 0x00000006ff037e24 */ /* 0x002fc8000f8e00ff */
[----:B------:R1:W2:Y:S03]  /*14460*/  SYNCS.PHASECHK.TRANS64.TRYWAIT P2, [R3+URZ+0x16850], R0 ;  /* 0x01685000030075a7 */ /* 0x0002a6000804017f */
[----:B--2---:R-:W-:Y:S05]  /*14470*/  @!P2 NANOSLEEP.SYNCS 0x989680 ;  /* 0x009896800000a95d */ /* 0x004fea0003900000 */
[----:B------:R-:W2:Y:S02]  /*14480*/  @!P2 SYNCS.PHASECHK.TRANS64 P2, [R3+URZ+0x16850], R0 ;  /* 0x016850000300a5a7 */ /* 0x000ea4000804007f */
[----:B--2---:R-:W-:Y:S05]  /*14490*/  @!P2 BRA `(.L_x_1094) ;  /* 0xfffffffc00eca947 */ /* 0x004fea000383ffff */
[----:B------:R-:W-:Y:S05]  /*144a0*/  BRA `(.L_x_1091) ;  /* 0xffffff5800187947 */ /* 0x000fea000383ffff */
.L_x_1107:
[----:B-1----:R-:W-:-:S04]  /*144b0*/  IMAD.U32 R7, RZ, RZ, UR5 ;  /* 0x00000005ff077e24 */ /* 0x002fc8000f8e00ff */
[----:B------:R1:W2:Y:S03]  /*144c0*/  SYNCS.PHASECHK.TRANS64.TRYWAIT P0, [R7+URZ+0x16850], R4 ;  /* 0x01685004070075a7 */ /* 0x0002a6000800017f */
[----:B--2---:R-:W-:Y:S05]  /*144d0*/  @!P0 NANOSLEEP.SYNCS 0x989680 ;  /* 0x009896800000895d */ /* 0x004fea0003900000 */
[----:B------:R-:W2:Y:S02]  /*144e0*/  @!P0 SYNCS.PHASECHK.TRANS64 P0, [R7+URZ+0x16850], R4 ;  /* 0x01685004070085a7 */ /* 0x000ea4000800007f */
[----:B--2---:R-:W-:Y:S05]  /*144f0*/  @!P0 BRA `(.L_x_1107) ;  /* 0xfffffffc00ec8947 */ /* 0x004fea000383ffff */
[----:B------:R-:W-:Y:S05]  /*14500*/  BRA `(.L_x_1106) ;  /* 0xffffff8000a87947 */ /* 0x000fea000383ffff */
.L_x_1145:
        /* <DEDUP_REMOVED lines=11> */
.L_x_1238:
[----:B------:R-:W-:Y:S05]  /*145c0*/  BSYNC B0 ;  /* 0x0000000000007941 */ /* 0x000fea0003800000 */
.L_x_1237:
[----:B------:R-:W-:Y:S05]  /*145d0*/  BRA `(.L_x_1239) ;  /* 0xffffffbc005c7947 */ /* 0x000fea000383ffff */
.L_x_1147:
[----:B------:R-:W-:Y:S01]  /*145e0*/  BSSY B0, `(.L_x_1240) ;  /* 0x0000006000007945 */ /* 0x000fe20003800000 */
[----:B------:R-:W-:-:S07]  /*145f0*/  IMAD.MOV.U32 R15, RZ, RZ, -0x1 ;  /* 0xffffffffff0f7424 */ /* 0x000fce00078e00ff */
[----:B01----:R-:W-:Y:S05]  /*14600*/  WARPSYNC.COLLECTIVE R15, `(.L_x_1241) ;  /* 0x000000000f0c7348 */ /* 0x003fea0003c00000 */
[----:B------:R-:W-:Y:S02]  /*14610*/  ELECT P6, UR62, PT ;  /* 0x00000000003e782f */ /* 0x000fe400038c0000 */
[----:B------:R-:W-:Y:S01]  /*14620*/  MOV R14, UR62 ;  /* 0x0000003e000e7c02 */ /* 0x000fe20008000f00 */
[----:B01----:R-:W-:Y:S10]  /*14630*/  ENDCOLLECTIVE ;  /* 0x000000000000791b */ /* 0x003ff40003800000 */
.L_x_1241:
[----:B------:R-:W-:Y:S05]  /*14640*/  BSYNC B0 ;  /* 0x0000000000007941 */ /* 0x000fea0003800000 */
.L_x_1240:
[----:B------:R-:W-:Y:S05]  /*14650*/  BRA `(.L_x_1242) ;  /* 0xffffffbc00647947 */ /* 0x000fea000383ffff */
.L_x_1149:
[----:B0-----:R0:W2:Y:S02]  /*14660*/  SYNCS.PHASECHK.TRANS64.TRYWAIT P0, [R3+URZ+0x16840], R0 ;  /* 0x01684000030075a7 */ /* 0x0010a4000800017f */
[----:B--2---:R-:W-:Y:S05]  /*14670*/  @!P0 NANOSLEEP.SYNCS 0x989680 ;  /* 0x009896800000895d */ /* 0x004fea0003900000 */
[----:B------:R-:W2:Y:S02]  /*14680*/  @!P0 SYNCS.PHASECHK.TRANS64 P0, [R3+URZ+0x16840], R0 ;  /* 0x01684000030085a7 */ /* 0x000ea4000800007f */
[----:B--2---:R-:W-:Y:S05]  /*14690*/  @!P0 BRA `(.L_x_1149) ;  /* 0xfffffffc00f08947 */ /* 0x004fea000383ffff */
[----:B------:R-:W-:Y:S05]  /*146a0*/  BRA `(.L_x_1243) ;  /* 0xffffffbc00c07947 */ /* 0x000fea000383ffff */
.L_x_1153:
[----:B------:R-:W2:Y:S01]  /*146b0*/  LDL.LU R11, [R1+0x10] ;  /* 0x00001000010b7983 */ /* 0x000ea20000300800 */
[----:B------:R-:W-:Y:S02]  /*146c0*/  IMAD.MOV.U32 R3, RZ, RZ, R12 ;  /* 0x000000ffff037224 */ /* 0x000fe400078e000c */
[----:B------:R-:W-:Y:S02]  /*146d0*/  IMAD.MOV.U32 R13, RZ, RZ, R4 ;  /* 0x000000ffff0d7224 */ /* 0x000fe400078e0004 */
[----:B------:R-:W-:Y:S02]  /*146e0*/  IMAD.MOV.U32 R12, RZ, RZ, RZ ;  /* 0x000000ffff0c7224 */ /* 0x000fe400078e00ff */
[----:B------:R-:W-:Y:S02]  /*146f0*/  IMAD.MOV.U32 R15, RZ, RZ, -0x1 ;  /* 0xffffffffff0f7424 */ /* 0x000fe400078e00ff */
[----:B------:R-:W-:Y:S02]  /*14700*/  IMAD.IADD R3, R21, 0x1, R3 ;  /* 0x0000000115037824 */ /* 0x000fe400078e0203 */
[----:B--2---:R-:W-:-:S02]  /*14710*/  IMAD R6, R11, R9, RZ ;  /* 0x000000090b067224 */ /* 0x004fc400078e02ff */
[----:B------:R-:W-:-:S03]  /*14720*/  IMAD.MOV.U32 R11, RZ, RZ, 0x181f ;  /* 0x0000181fff0b7424 */ /* 0x000fc600078e00ff */
[----:B------:R-:W-:-:S13]  /*14730*/  ISETP.GE.AND P1, PT, R3, R6, PT ;  /* 0x000000060300720c */ /* 0x000fda0003f26270 */
[----:B-----5:R-:W-:Y:S05]  /*14740*/  WARPSYNC.COLLECTIVE R15, `(.L_x_1244) ;  /* 0x000000000f087348 */ /* 0x020fea0003c00000 */
[----:B------:R0:W1:Y:S02]  /*14750*/  SHFL.IDX P6, R14, R13, R12, R11 ;  /* 0x0000000c0d0e7389 */ /* 0x00006400000c000b */
[----:B01---5:R-:W-:Y:S01]  /*14760*/  ENDCOLLECTIVE ;  /* 0x000000000000791b */ /* 0x023fe20003800000 */
.L_x_1244:
[----:B------:R-:W-:Y:S02]  /*14770*/  IMAD.MOV.U32 R13, RZ, RZ, R0 ;  /* 0x000000ffff0d7224 */ /* 0x000fe400078e0000 */
[----:B------:R-:W-:-:S07]  /*14780*/  IMAD.MOV.U32 R7, RZ, RZ, R14 ;  /* 0x000000ffff077224 */ /* 0x000fce00078e000e */
[----:B------:R-:W-:Y:S05]  /*14790*/  WARPSYNC.COLLECTIVE R15, `(.L_x_1245) ;  /* 0x000000000f087348 */ /* 0x000fea0003c00000 */
[----:B------:R0:W1:Y:S02]  /*147a0*/  SHFL.IDX P6, R14, R13, R12, R11 ;  /* 0x0000000c0d0e7389 */ /* 0x00006400000c000b */
[----:B01----:R-:W-:Y:S01]  /*147b0*/  ENDCOLLECTIVE ;  /* 0x000000000000791b */ /* 0x003fe20003800000 */
.L_x_1245:
[----:B------:R-:W-:Y:S02]  /*147c0*/  IMAD.MOV.U32 R13, RZ, RZ, R4 ;  /* 0x000000ffff0d7224 */ /* 0x000fe400078e0004 */
[----:B------:R-:W-:Y:S02]  /*147d0*/  IMAD.MOV.U32 R12, RZ, RZ, 0x1 ;  /* 0x00000001ff0c7424 */ /* 0x000fe400078e00ff */
[----:B------:R-:W-:-:S07]  /*147e0*/  IMAD.MOV.U32 R8, RZ, RZ, R14 ;  /* 0x000000ffff087224 */ /* 0x000fce00078e000e */
[----:B------:R-:W-:Y:S05]  /*147f0*/  WARPSYNC.COLLECTIVE R15, `(.L_x_1246) ;  /* 0x000000000f087348 */ /* 0x000fea0003c00000 */
[----:B------:R0:W1:Y:S02]  /*14800*/  SHFL.IDX P6, R14, R13, R12, R11 ;  /* 0x0000000c0d0e7389 */ /* 0x00006400000c000b */
[----:B01----:R-:W-:Y:S01]  /*14810*/  ENDCOLLECTIVE ;  /* 0x000000000000791b */ /* 0x003fe20003800000 */
.L_x_1246:
        /* <DEDUP_REMOVED lines=14> */
.L_x_1247:
[----:B------:R-:W-:Y:S02]  /*14900*/  IMAD.MOV.U32 R13, RZ, RZ, R4 ;  /* 0x000000ffff0d7224 */ /* 0x000fe400078e0004 */
[----:B------:R-:W-:Y:S02]  /*14910*/  IMAD.MOV.U32 R12, RZ, RZ, 0x2 ;  /* 0x00000002ff0c7424 */ /* 0x000fe400078e00ff */
[----:B------:R-:W-:-:S07]  /*14920*/  IMAD.MOV.U32 R8, RZ, RZ, R14 ;  /* 0x000000ffff087224 */ /* 0x000fce00078e000e */
[----:B------:R-:W-:Y:S05]  /*14930*/  WARPSYNC.COLLECTIVE R15, `(.L_x_1248) ;  /* 0x000000000f087348 */ /* 0x000fea0003c00000 */
[----:B------:R0:W1:Y:S02]  /*14940*/  SHFL.IDX P6, R14, R13, R12, R11 ;  /* 0x0000000c0d0e7389 */ /* 0x00006400000c000b */
[----:B01----:R-:W-:Y:S01]  /*14950*/  ENDCOLLECTIVE ;  /* 0x000000000000791b */ /* 0x003fe20003800000 */
.L_x_1248:
        /* <DEDUP_REMOVED lines=14> */
.L_x_1249:
[----:B------:R-:W-:Y:S02]  /*14a40*/  IMAD.MOV.U32 R13, RZ, RZ, R4 ;  /* 0x000000ffff0d7224 */ /* 0x000fe400078e0004 */
[----:B------:R-:W-:Y:S02]  /*14a50*/  IMAD.MOV.U32 R12, RZ, RZ, 0x3 ;  /* 0x00000003ff0c7424 */ /* 0x000fe400078e00ff */
[----:B------:R-:W-:-:S07]  /*14a60*/  IMAD.MOV.U32 R8, RZ, RZ, R14 ;  /* 0x000000ffff087224 */ /* 0x000fce00078e000e */
[----:B------:R-:W-:Y:S05]  /*14a70*/  WARPSYNC.COLLECTIVE R15, `(.L_x_1250) ;  /* 0x000000000f087348 */ /* 0x000fea0003c00000 */
[----:B------:R0:W1:Y:S02]  /*14a80*/  SHFL.IDX P6, R14, R13, R12, R11 ;  /* 0x0000000c0d0e7389 */ /* 0x00006400000c000b */
[----:B01----:R-:W-:Y:S01]  /*14a90*/  ENDCOLLECTIVE ;  /* 0x000000000000791b */ /* 0x003fe20003800000 */
.L_x_1250:
        /* <DEDUP_REMOVED lines=14> */
.L_x_1251:
[----:B------:R-:W-:Y:S02]  /*14b80*/  IMAD.MOV.U32 R13, RZ, RZ, R4 ;  /* 0x000000ffff0d7224 */ /* 0x000fe400078e0004 */
[----:B------:R-:W-:Y:S02]  /*14b90*/  IMAD.MOV.U32 R12, RZ, RZ, 0x4 ;  /* 0x00000004ff0c7424 */ /* 0x000fe400078e00ff */
[----:B------:R-:W-:-:S07]  /*14ba0*/  IMAD.MOV.U32 R8, RZ, RZ, R14 ;  /* 0x000000ffff087224 */ /* 0x000fce00078e000e */
[----:B------:R-:W-:Y:S05]  /*14bb0*/  WARPSYNC.COLLECTIVE R15, `(.L_x_1252) ;  /* 0x000000000f087348 */ /* 0x000fea0003c00000 */
[----:B------:R0:W1:Y:S02]  /*14bc0*/  SHFL.IDX P6, R14, R13, R12, R11 ;  /* 0x0000000c0d0e7389 */ /* 0x00006400000c000b */
[----:B01----:R-:W-:Y:S01]  /*14bd0*/  ENDCOLLECTIVE ;  /* 0x000000000000791b */ /* 0x003fe20003800000 */
.L_x_1252:
        /* <DEDUP_REMOVED lines=14> */
.L_x_1253:
[----:B------:R-:W-:Y:S02]  /*14cc0*/  IMAD.MOV.U32 R13, RZ, RZ, R4 ;  /* 0x000000ffff0d7224 */ /* 0x000fe400078e0004 */
[----:B------:R-:W-:Y:S02]  /*14cd0*/  IMAD.MOV.U32 R12, RZ, RZ, 0x5 ;  /* 0x00000005ff0c7424 */ /* 0x000fe400078e00ff */
[----:B------:R-:W-:-:S07]  /*14ce0*/  IMAD.MOV.U32 R8, RZ, RZ, R14 ;  /* 0x000000ffff087224 */ /* 0x000fce00078e000e */
[----:B------:R-:W-:Y:S05]  /*14cf0*/  WARPSYNC.COLLECTIVE R15, `(.L_x_1254) ;  /* 0x000000000f087348 */ /* 0x000fea0003c00000 */
[----:B------:R0:W1:Y:S02]  /*14d00*/  SHFL.IDX P6, R14, R13, R12, R11 ;  /* 0x0000000c0d0e7389 */ /* 0x00006400000c000b */
[----:B01----:R-:W-:Y:S01]  /*14d10*/  ENDCOLLECTIVE ;  /* 0x000000000000791b */ /* 0x003fe20003800000 */
.L_x_1254:
        /* <DEDUP_REMOVED lines=14> */
.L_x_1255:
[----:B------:R-:W-:Y:S02]  /*14e00*/  IMAD.MOV.U32 R13, RZ, RZ, R4 ;  /* 0x000000ffff0d7224 */ /* 0x000fe400078e0004 */
[----:B------:R-:W-:Y:S02]  /*14e10*/  IMAD.MOV.U32 R12, RZ, RZ, 0x6 ;  /* 0x00000006ff0c7424 */ /* 0x000fe400078e00ff */
[----:B------:R-:W-:-:S07]  /*14e20*/  IMAD.MOV.U32 R8, RZ, RZ, R14 ;  /* 0x000000ffff087224 */ /* 0x000fce00078e000e */
[----:B------:R-:W-:Y:S05]  /*14e30*/  WARPSYNC.COLLECTIVE R15, `(.L_x_1256) ;  /* 0x000000000f087348 */ /* 0x000fea0003c00000 */
[----:B------:R0:W1:Y:S02]  /*14e40*/  SHFL.IDX P6, R14, R13, R12, R11 ;  /* 0x0000000c0d0e7389 */ /* 0x00006400000c000b */
[----:B01----:R-:W-:Y:S01]  /*14e50*/  ENDCOLLECTIVE ;  /* 0x000000000000791b */ /* 0x003fe20003800000 */
.L_x_1256:
        /* <DEDUP_REMOVED lines=14> */
.L_x_1257:
[----:B------:R-:W-:Y:S02]  /*14f40*/  IMAD.MOV.U32 R13, RZ, RZ, R4 ;  /* 0x000000ffff0d7224 */ /* 0x000fe400078e0004 */
[----:B------:R-:W-:Y:S02]  /*14f50*/  IMAD.MOV.U32 R12, RZ, RZ, 0x7 ;  /* 0x00000007ff0c7424 */ /* 0x000fe400078e00ff */
[----:B------:R-:W-:-:S07]  /*14f60*/  IMAD.MOV.U32 R8, RZ, RZ, R14 ;  /* 0x000000ffff087224 */ /* 0x000fce00078e000e */
[----:B------:R-:W-:Y:S05]  /*14f70*/  WARPSYNC.COLLECTIVE R15, `(.L_x_1258) ;  /* 0x000000000f087348 */ /* 0x000fea0003c00000 */
[----:B------:R0:W1:Y:S02]  /*14f80*/  SHFL.IDX P6, R14, R13, R12, R11 ;  /* 0x0000000c0d0e7389 */ /* 0x00006400000c000b */
[----:B01----:R-:W-:Y:S01]  /*14f90*/  ENDCOLLECTIVE ;  /* 0x000000000000791b */ /* 0x003fe20003800000 */
.L_x_1258:
[----:B------:R-:W-:-:S05]  /*14fa0*/  @!P1 LEA R8, P2, R20, R8, 0x1 ;  /* 0x0000000814089211 */ /* 0x000fca00078408ff */
[----:B------:R-:W-:-:S04]  /*14fb0*/  @!P1 IMAD.X R7, RZ, RZ, R7, P2 ;  /* 0x000000ffff079224 */ /* 0x000fc800010e0607 */
[----:B------:R-:W-:Y:S02]  /*14fc0*/  @!P1 IMAD.MOV.U32 R9, RZ, RZ, R7 ;  /* 0x000000ffff099224 */ /* 0x000fe400078e0007 */
[----:B------:R-:W-:Y:S02]  /*14fd0*/  IMAD.MOV.U32 R13, RZ, RZ, R0 ;  /* 0x000000ffff0d7224 */ /* 0x000fe400078e0000 */
[----:B------:R-:W-:Y:S01]  /*14fe0*/  VIADD R7, R3, 0x70 ;  /* 0x0000007003077836 */ /* 0x000fe20000000000 */
[----:B------:R-:W-:Y:S01]  /*14ff0*/  @!PT LDS RZ, [RZ] ;  /* 0x00000000fffff984 */ /* 0x000fe20000000800 */
[----:B------:R-:W-:Y:S01]  /*15000*/  @!PT LDS RZ, [RZ] ;  /* 0x00000000fffff984 */ /* 0x000fe20000000800 */
[----:B------:R-:W-:Y:S01]  /*15010*/  @!PT LDS RZ, [RZ] ;  /* 0x00000000fffff984 */ /* 0x000fe20000000800 */
[----:B------:R0:W-:Y:S04]  /*15020*/  @!P1 LDGSTS.E.BYPASS.LTC128B.128 [R10+0xb400], desc[UR50][R8.64], !P0 ;  /* 0x0b400000080a9fae */ /* 0x0001e8000c101d72 */
[----:B------:R-:W-:Y:S01]  /*15030*/  ISETP.GE.AND P1, PT, R7, R6, PT ;  /* 0x000000060700720c */ /* 0x000fe20003f26270 */
[----:B------:R-:W-:-:S02]  /*15040*/  VIADD R7, R3, 0x80 ;  /* 0x0000008003077836 */ /* 0x000fc40000000000 */
[----:B------:R-:W-:-:S10]  /*15050*/  IMAD.MOV.U32 R4, RZ, RZ, R14 ;  /* 0x000000ffff047224 */ /* 0x000fd400078e000e */
[----:B0-----:R-:W-:Y:S05]  /*15060*/  WARPSYNC.COLLECTIVE R15, `(.L_x_1259) ;  /* 0x000000000f087348 */ /* 0x001fea0003c00000 */
[----:B------:R1:W2:Y:S02]  /*15070*/  SHFL.IDX P6, R14, R13, R12, R11 ;  /* 0x0000000c0d0e7389 */ /* 0x0002a400000c000b */
[----:B012---:R-:W-:Y:S01]  /*15080*/  ENDCOLLECTIVE ;  /* 0x000000000000791b */ /* 0x007fe20003800000 */
.L_x_1259:
[----:B------:R-:W-:Y:S01]  /*15090*/  ISETP.GE.AND P2, PT, R7, R6, PT ;  /* 0x000000060700720c */ /* 0x000fe20003f46270 */
[----:B------:R-:W-:Y:S02]  /*150a0*/  IMAD.MOV.U32 R13, RZ, RZ, R2 ;  /* 0x000000ffff0d7224 */ /* 0x000fe400078e0002 */
[----:B------:R-:W-:Y:S02]  /*150b0*/  IMAD.MOV.U32 R12, RZ, RZ, RZ ;  /* 0x000000ffff0c7224 */ /* 0x000fe400078e00ff */
[----:B------:R-:W-:-:S08]  /*150c0*/  IMAD.MOV.U32 R8, RZ, RZ, R14 ;  /* 0x000000ffff087224 */ /* 0x000fd000078e000e */
[----:B------:R-:W-:Y:S05]  /*150d0*/  WARPSYNC.COLLECTIVE R15, `(.L_x_1260) ;  /* 0x000000000f087348 */ /* 0x000fea0003c00000 */
[----:B------:R0:W1:Y:S02]  /*150e0*/  SHFL.IDX P6, R14, R13, R12, R11 ;  /* 0x0000000c0d0e7389 */ /* 0x00006400000c000b */
[----:B01----:R-:W-:Y:S01]  /*150f0*/  ENDCOLLECTIVE ;  /* 0x000000000000791b */ /* 0x003fe20003800000 */
.L_x_1260:
        /* <DEDUP_REMOVED lines=12> */
.L_x_1261:
[----:B------:R-:W-:Y:S02]  /*151c0*/  IMAD.MOV.U32 R13, RZ, RZ, R2 ;  /* 0x000000ffff0d7224 */ /* 0x000fe400078e0002 */
[----:B------:R-:W-:Y:S02]  /*151d0*/  IMAD.MOV.U32 R12, RZ, RZ, 0x1 ;  /* 0x00000001ff0c7424 */ /* 0x000fe400078e00ff */
[----:B------:R-:W-:-:S07]  /*151e0*/  IMAD.MOV.U32 R7, RZ, RZ, R14 ;  /* 0x000000ffff077224 */ /* 0x000fce00078e000e */
[----:B------:R-:W-:Y:S05]  /*151f0*/  WARPSYNC.COLLECTIVE R15, `(.L_x_1262) ;  /* 0x000000000f087348 */ /* 0x000fea0003c00000 */
[----:B------:R0:W1:Y:S02]  /*15200*/  SHFL.IDX P6, R14, R13, R12, R11 ;  /* 0x0000000c0d0e7389 */ /* 0x00006400000c000b */
[----:B01----:R-:W-:Y:S01]  /*15210*/  ENDCOLLECTIVE ;  /* 0x000000000000791b */ /* 0x003fe20003800000 */
.L_x_1262:
[----:B------:R-:W-:Y:S01]  /*15220*/  @!P2 LEA R8, P1, R20, R7, 0x1 ;  /* 0x000000071408a211 */ /* 0x000fe200078208ff */
[----:B------:R-:W-:-:S04]  /*15230*/  VIADD R7, R3, 0x90 ;  /* 0x0000009003077836 */ /* 0x000fc80000000000 */
        /* <DEDUP_REMOVED lines=11> */
.L_x_1263:
[----:B------:R-:W-:Y:S02]  /*152f0*/  IMAD.MOV.U32 R13, RZ, RZ, R2 ;  /* 0x000000ffff0d7224 */ /* 0x000fe400078e0002 */
[----:B------:R-:W-:Y:S01]  /*15300*/  IMAD.MOV.U32 R12, RZ, RZ, 0x2 ;  /* 0x00000002ff0c7424 */ /* 0x000fe200078e00ff */
[----:B------:R-:W-:-:S05]  /*15310*/  @!P1 LEA R14, P2, R20, R14, 0x1 ;  /* 0x0000000e140e9211 */ /* 0x000fca00078408ff */
[----:B------:R-:W-:-:S08]  /*15320*/  @!P1 IMAD.MOV.U32 R8, RZ, RZ, R14 ;  /* 0x000000ffff089224 */ /* 0x000fd000078e000e */
[----:B------:R-:W-:Y:S05]  /*15330*/  WARPSYNC.COLLECTIVE R15, `(.L_x_1264) ;  /* 0x000000000f087348 */ /* 0x000fea0003c00000 */
[----:B------:R0:W1:Y:S02]  /*15340*/  SHFL.IDX P6, R14, R13, R12, R11 ;  /* 0x0000000c0d0e7389 */ /* 0x00006400000c000b */
[----:B01----:R-:W-:Y:S01]  /*15350*/  ENDCOLLECTIVE ;  /* 0x000000000000791b */ /* 0x003fe20003800000 */
.L_x_1264:
[----:B------:R-:W-:-:S04]  /*15360*/  @!P1 IMAD.X R7, RZ, RZ, R0, P2 ;  /* 0x000000ffff079224 */ /* 0x000fc800010e0600 */
[----:B------:R-:W-:Y:S02]  /*15370*/  @!P1 IMAD.MOV.U32 R9, RZ, RZ, R7 ;  /* 0x000000ffff099224 */ /* 0x000fe400078e0007 */
[----:B------:R-:W-:-:S03]  /*15380*/  VIADD R7, R3, 0xa0 ;  /* 0x000000a003077836 */ /* 0x000fc60000000000 */
[----:B------:R-:W-:Y:S01]  /*15390*/  @!PT LDS RZ, [RZ] ;  /* 0x00000000fffff984 */ /* 0x000fe20000000800 */
[----:B------:R-:W-:Y:S01]  /*153a0*/  @!PT LDS RZ, [RZ] ;  /* 0x00000000fffff984 */ /* 0x000fe20000000800 */
[----:B------:R-:W-:Y:S01]  /*153b0*/  @!PT LDS RZ, [RZ] ;  /* 0x00000000fffff984 */ /* 0x000fe20000000800 */
[----:B------:R0:W-:Y:S02]  /*153c0*/  @!P1 LDGSTS.E.BYPASS.LTC128B.128 [R10+0xcc00], desc[UR50][R8.64], !P0 ;  /* 0x0cc00000080a9fae */ /* 0x0001e4000c101d72 */
[----:B------:R-:W-:Y:S01]  /*153d0*/  ISETP.GE.AND P1, PT, R7, R6, PT ;  /* 0x000000060700720c */ /* 0x000fe20003f26270 */
[----:B------:R-:W-:Y:S02]  /*153e0*/  IMAD.MOV.U32 R13, RZ, RZ, R5 ;  /* 0x000000ffff0d7224 */ /* 0x000fe400078e0005 */
[----:B------:R-:W-:-:S10]  /*153f0*/  IMAD.MOV.U32 R0, RZ, RZ, R14 ;  /* 0x000000ffff007224 */ /* 0x000fd400078e000e */
[----:B0-----:R-:W-:Y:S05]  /*15400*/  WARPSYNC.COLLECTIVE R15, `(.L_x_1265) ;  /* 0x000000000f087348 */ /* 0x001fea0003c00000 */
[----:B------:R1:W2:Y:S02]  /*15410*/  SHFL.IDX P6, R14, R13, R12, R11 ;  /* 0x0000000c0d0e7389 */ /* 0x0002a400000c000b */
[----:B012---:R-:W-:Y:S01]  /*15420*/  ENDCOLLECTIVE ;  /* 0x000000000000791b */ /* 0x007fe20003800000 */
.L_x_1265:
[----:B------:R-:W-:Y:S02]  /*15430*/  IMAD.MOV.U32 R13, RZ, RZ, R2 ;  /* 0x000000ffff0d7224 */ /* 0x000fe400078e0002 */
[----:B------:R-:W-:Y:S01]  /*15440*/  IMAD.MOV.U32 R12, RZ, RZ, 0x3 ;  /* 0x00000003ff0c7424 */ /* 0x000fe200078e00ff */
[----:B------:R-:W-:-:S13]  /*15450*/  @!P1 LEA R8, P2, R20, R14, 0x1 ;  /* 0x0000000e14089211 */ /* 0x000fda00078408ff */
[----:B------:R-:W-:Y:S05]  /*15460*/  WARPSYNC.COLLECTIVE R15, `(.L_x_1266) ;  /* 0x000000000f087348 */ /* 0x000fea0003c00000 */
[----:B------:R0:W1:Y:S02]  /*15470*/  SHFL.IDX P6, R14, R13, R12, R11 ;  /* 0x0000000c0d0e7389 */ /* 0x00006400000c000b */
[----:B01----:R-:W-:Y:S01]  /*15480*/  ENDCOLLECTIVE ;  /* 0x000000000000791b */ /* 0x003fe20003800000 */
.L_x_1266:
        /* <DEDUP_REMOVED lines=10> */
.L_x_1267:
[----:B------:R-:W-:Y:S05]  /*15530*/  BRA `(.L_x_1268) ;  /* 0xffffffbc00e47947 */ /* 0x000fea000383ffff */
.L_x_1156:
[----:B0-----:R0:W1:Y:S02]  /*15540*/  SYNCS.PHASECHK.TRANS64.TRYWAIT P0, [R22+URZ+0x16820], R3 ;  /* 0x01682003160075a7 */ /* 0x001064000800017f */
[----:B-1----:R-:W-:Y:S05]  /*15550*/  @!P0 NANOSLEEP.SYNCS 0x989680 ;  /* 0x009896800000895d */ /* 0x002fea0003900000 */
[----:B------:R-:W1:Y:S02]  /*15560*/  @!P0 SYNCS.PHASECHK.TRANS64 P0, [R22+URZ+0x16820], R3 ;  /* 0x01682003160085a7 */ /* 0x000e64000800007f */
[----:B-1----:R-:W-:Y:S05]  /*15570*/  @!P0 BRA `(.L_x_1156) ;  /* 0xfffffffc00f08947 */ /* 0x002fea000383ffff */
[----:B------:R-:W-:Y:S05]  /*15580*/  BRA `(.L_x_1269) ;  /* 0xffffffc000507947 */ /* 0x000fea000383ffff */
.L_x_1165:
[----:B-1----:R1:W2:Y:S02]  /*15590*/  SYNCS.PHASECHK.TRANS64.TRYWAIT P0, [R2+URZ+0x16840], R3 ;  /* 0x01684003020075a7 */ /* 0x0022a4000800017f */
[----:B--2---:R-:W-:Y:S05]  /*155a0*/  @!P0 NANOSLEEP.SYNCS 0x989680 ;  /* 0x009896800000895d */ /* 0x004fea0003900000 */
[----:B------:R-:W2:Y:S02]  /*155b0*/  @!P0 SYNCS.PHASECHK.TRANS64 P0, [R2+URZ+0x16840], R3 ;  /* 0x01684003020085a7 */ /* 0x000ea4000800007f */
[----:B--2---:R-:W-:Y:S05]  /*155c0*/  @!P0 BRA `(.L_x_1165) ;  /* 0xfffffffc00f08947 */ /* 0x004fea000383ffff */
[----:B------:R-:W-:Y:S05]  /*155d0*/  BRA `(.L_x_1270) ;  /* 0xffffffc000fc7947 */ /* 0x000fea000383ffff */
.L_x_1170:
[----:B0-----:R0:W1:Y:S02]  /*155e0*/  SYNCS.PHASECHK.TRANS64.TRYWAIT P0, [R3+URZ+0x60], R2 ;  /* 0x00006002030075a7 */ /* 0x001064000800017f */
[----:B-1----:R-:W-:Y:S05]  /*155f0*/  @!P0 NANOSLEEP.SYNCS 0x989680 ;  /* 0x009896800000895d */ /* 0x002fea0003900000 */
[----:B------:R-:W1:Y:S02]  /*15600*/  @!P0 SYNCS.PHASECHK.TRANS64 P0, [R3+URZ+0x60], R2 ;  /* 0x00006002030085a7 */ /* 0x000e64000800007f */
[----:B-1----:R-:W-:Y:S05]  /*15610*/  @!P0 BRA `(.L_x_1170) ;  /* 0xfffffffc00f08947 */ /* 0x002fea000383ffff */
[----:B------:R-:W-:Y:S05]  /*15620*/  BRA `(.L_x_1271) ;  /* 0xffffffc400887947 */ /* 0x000fea000383ffff */
.L_x_1178:
[----:B-1----:R1:W2:Y:S02]  /*15630*/  SYNCS.PHASECHK.TRANS64.TRYWAIT P0, [R2+URZ+0x16840], R3 ;  /* 0x01684003020075a7 */ /* 0x0022a4000800017f */
[----:B--2---:R-:W-:Y:S05]  /*15640*/  @!P0 NANOSLEEP.SYNCS 0x989680 ;  /* 0x009896800000895d */ /* 0x004fea0003900000 */
[----:B------:R-:W2:Y:S02]  /*15650*/  @!P0 SYNCS.PHASECHK.TRANS64 P0, [R2+URZ+0x16840], R3 ;  /* 0x01684003020085a7 */ /* 0x000ea4000800007f */
[----:B--2---:R-:W-:Y:S05]  /*15660*/  @!P0 BRA `(.L_x_1178) ;  /* 0xfffffffc00f08947 */ /* 0x004fea000383ffff */
[----:B------:R-:W-:Y:S05]  /*15670*/  BRA `(.L_x_1272) ;  /* 0xffffffc800cc7947 */ /* 0x000fea000383ffff */
.L_x_1183:
[----:B0-----:R0:W1:Y:S02]  /*15680*/  SYNCS.PHASECHK.TRANS64.TRYWAIT P0, [R10+URZ+0x60], R3 ;  /* 0x000060030a0075a7 */ /* 0x001064000800017f */
[----:B-1----:R-:W-:Y:S05]  /*15690*/  @!P0 NANOSLEEP.SYNCS 0x989680 ;  /* 0x009896800000895d */ /* 0x002fea0003900000 */
[----:B------:R-:W1:Y:S02]  /*156a0*/  @!P0 SYNCS.PHASECHK.TRANS64 P0, [R10+URZ+0x60], R3 ;  /* 0x000060030a0085a7 */ /* 0x000e64000800007f */
[----:B-1----:R-:W-:Y:S05]  /*156b0*/  @!P0 BRA `(.L_x_1183) ;  /* 0xfffffffc00f08947 */ /* 0x002fea000383ffff */
[----:B------:R-:W-:Y:S05]  /*156c0*/  BRA `(.L_x_1273) ;  /* 0xffffffcc00587947 */ /* 0x000fea000383ffff */
.L_x_1191:
[----:B-1----:R1:W2:Y:S02]  /*156d0*/  SYNCS.PHASECHK.TRANS64.TRYWAIT P0, [R2+URZ+0x16840], R3 ;  /* 0x01684003020075a7 */ /* 0x0022a4000800017f */
[----:B--2---:R-:W-:Y:S05]  /*156e0*/  @!P0 NANOSLEEP.SYNCS 0x989680 ;  /* 0x009896800000895d */ /* 0x004fea0003900000 */
[----:B------:R-:W2:Y:S02]  /*156f0*/  @!P0 SYNCS.PHASECHK.TRANS64 P0, [R2+URZ+0x16840], R3 ;  /* 0x01684003020085a7 */ /* 0x000ea4000800007f */
[----:B--2---:R-:W-:Y:S05]  /*15700*/  @!P0 BRA `(.L_x_1191) ;  /* 0xfffffffc00f08947 */ /* 0x004fea000383ffff */
[----:B------:R-:W-:Y:S05]  /*15710*/  BRA `(.L_x_1274) ;  /* 0xffffffd000687947 */ /* 0x000fea000383ffff */
.L_x_1196:
[----:B0-----:R0:W1:Y:S02]  /*15720*/  SYNCS.PHASECHK.TRANS64.TRYWAIT P0, [R7+URZ+0x60], R2 ;  /* 0x00006002070075a7 */ /* 0x001064000800017f */
[----:B-1----:R-:W-:Y:S05]  /*15730*/  @!P0 NANOSLEEP.SYNCS 0x989680 ;  /* 0x009896800000895d */ /* 0x002fea0003900000 */
[----:B------:R-:W1:Y:S02]  /*15740*/  @!P0 SYNCS.PHASECHK.TRANS64 P0, [R7+URZ+0x60], R2 ;  /* 0x00006002070085a7 */ /* 0x000e64000800007f */
[----:B-1----:R-:W-:Y:S05]  /*15750*/  @!P0 BRA `(.L_x_1196) ;  /* 0xfffffffc00f08947 */ /* 0x002fea000383ffff */
[----:B------:R-:W-:Y:S05]  /*15760*/  BRA `(.L_x_1275) ;  /* 0xffffffd000f87947 */ /* 0x000fea000383ffff */
.L_x_1206:
[----:B0-----:R0:W1:Y:S02]  /*15770*/  SYNCS.PHASECHK.TRANS64.TRYWAIT P0, [R3+URZ+0x16860], R0 ;  /* 0x01686000030075a7 */ /* 0x001064000800017f */
[----:B-1----:R-:W-:Y:S05]  /*15780*/  @!P0 NANOSLEEP.SYNCS 0x989680 ;  /* 0x009896800000895d */ /* 0x002fea0003900000 */
[----:B------:R-:W1:Y:S02]  /*15790*/  @!P0 SYNCS.PHASECHK.TRANS64 P0, [R3+URZ+0x16860], R0 ;  /* 0x01686000030085a7 */ /* 0x000e64000800007f */
[----:B-1----:R-:W-:Y:S05]  /*157a0*/  @!P0 BRA `(.L_x_1206) ;  /* 0xfffffffc00f08947 */ /* 0x002fea000383ffff */
[----:B------:R-:W-:Y:S05]  /*157b0*/  BRA `(.L_x_1276) ;  /* 0xffffffd400f47947 */ /* 0x000fea000383ffff */
.L_x_1212:
        /* <DEDUP_REMOVED lines=8> */
.L_x_1278:
[----:B------:R-:W-:Y:S05]  /*15840*/  BSYNC B0 ;  /* 0x0000000000007941 */ /* 0x000fea0003800000 */
.L_x_1277:
        /* <DEDUP_REMOVED lines=9> */
.L_x_1279:
[----:B------:R-:W-:Y:S02]  /*158e0*/  ULDC UR4, c[0x0][0xc3c] ;  /* 0x00030f0000047ab9 */ /* 0x000fe40000000800 */
[----:B------:R-:W-:-:S13]  /*158f0*/  ISETP.GE.OR P1, PT, R7, UR4, !P0 ;  /* 0x0000000407007c0c */ /* 0x000fda000c726670 */
[----:B------:R-:W0:Y:S01]  /*15900*/  @!P1 LDC.64 R2, c[0x0][0xc80] ;  /* 0x00032000ff029b82 */ /* 0x000e220000000a00 */
[----:B------:R-:W-:Y:S02]  /*15910*/  IMAD.MOV.U32 R17, RZ, RZ, RZ ;  /* 0x000000ffff117224 */ /* 0x000fe400078e00ff */
[----:B------:R-:W-:Y:S02]  /*15920*/  IMAD.MOV.U32 R11, RZ, RZ, RZ ;  /* 0x000000ffff0b7224 */ /* 0x000fe400078e00ff */
[----:B------:R-:W-:Y:S02]  /*15930*/  IMAD.MOV.U32 R5, RZ, RZ, R14 ;  /* 0x000000ffff057224 */ /* 0x000fe400078e000e */
[----:B0-----:R-:W-:-:S06]  /*15940*/  @!P1 IMAD.WIDE R2, R7, 0x4, R2 ;  /* 0x0000000407029825 */ /* 0x001fcc00078e0202 */
[----:B------:R-:W2:Y:S01]  /*15950*/  @!P1 LDG.E R2, desc[UR50][R2.64] ;  /* 0x0000003202029981 */ /* 0x000ea2000c1e1900 */
        /* <DEDUP_REMOVED lines=10> */
.L_x_1280:
[----:B------:R-:W-:Y:S01]  /*15a00*/  IMAD.MOV.U32 R12, RZ, RZ, 0x2 ;  /* 0x00000002ff0c7424 */ /* 0x000fe200078e00ff */
[----:B------:R-:W-:-:S05]  /*15a10*/  SEL R4, R14, RZ, P1 ;  /* 0x000000ff0e047207 */ /* 0x000fca0000800000 */
[----:B------:R-:W-:-:S04]  /*15a20*/  IMAD.IADD R4, R17, 0x1, R4 ;  /* 0x0000000111047824 */ /* 0x000fc800078e0204 */
[----:B------:R-:W-:-:S07]  /*15a30*/  IMAD.MOV.U32 R13, RZ, RZ, R4 ;  /* 0x000000ffff0d7224 */ /* 0x000fce00078e0004 */
[----:B------:R-:W-:Y:S05]  /*15a40*/  WARPSYNC.COLLECTIVE R15, `(.L_x_1281) ;  /* 0x000000000f087348 */ /* 0x000fea0003c00000 */
[----:B------:R0:W1:Y:S02]  /*15a50*/  SHFL.UP P6, R14, R13, R12, R11 ;  /* 0x0400000c0d0e7389 */ /* 0x00006400000c000b */
[----:B01----:R-:W-:Y:S01]  /*15a60*/  ENDCOLLECTIVE ;  /* 0x000000000000791b */ /* 0x003fe20003800000 */
.L_x_1281:
[----:B------:R-:W-:Y:S01]  /*15a70*/  IMAD.MOV.U32 R12, RZ, RZ, 0x4 ;  /* 0x00000004ff0c7424 */ /* 0x000fe200078e00ff */
[----:B------:R-:W-:-:S05]  /*15a80*/  SEL R3, R14, RZ, P2 ;  /* 0x000000ff0e037207 */ /* 0x000fca0001000000 */
[----:B------:R-:W-:-:S04]  /*15a90*/  IMAD.IADD R6, R4, 0x1, R3 ;  /* 0x0000000104067824 */ /* 0x000fc800078e0203 */
[----:B------:R-:W-:-:S07]  /*15aa0*/  IMAD.MOV.U32 R13, RZ, RZ, R6 ;  /* 0x000000ffff0d7224 */ /* 0x000fce00078e0006 */
[----:B------:R-:W-:Y:S05]  /*15ab0*/  WARPSYNC.COLLECTIVE R15, `(.L_x_1282) ;  /* 0x000000000f087348 */ /* 0x000fea0003c00000 */
[----:B------:R0:W1:Y:S02]  /*15ac0*/  SHFL.UP P6, R14, R13, R12, R11 ;  /* 0x0400000c0d0e7389 */ /* 0x00006400000c000b */
[----:B01----:R-:W-:Y:S01]  /*15ad0*/  ENDCOLLECTIVE ;  /* 0x000000000000791b */ /* 0x003fe20003800000 */
.L_x_1282:
[----:B------:R-:W-:Y:S01]  /*15ae0*/  IMAD.MOV.U32 R12, RZ, RZ, 0x8 ;  /* 0x00000008ff0c7424 */ /* 0x000fe200078e00ff */
[----:B------:R-:W-:-:S05]  /*15af0*/  SEL R3, R14, RZ, P3 ;  /* 0x000000ff0e037207 */ /* 0x000fca0001800000 */
[----:B------:R-:W-:-:S04]  /*15b00*/  IMAD.IADD R2, R6, 0x1, R3 ;  /* 0x0000000106027824 */ /* 0x000fc800078e0203 */
[----:B------:R-:W-:-:S07]  /*15b10*/  IMAD.MOV.U32 R13, RZ, RZ, R2 ;  /* 0x000000ffff0d7224 */ /* 0x000fce00078e0002 */
[----:B------:R-:W-:Y:S05]  /*15b20*/  WARPSYNC.COLLECTIVE R15, `(.L_x_1283) ;  /* 0x000000000f087348 */ /* 0x000fea0003c00000 */
[----:B------:R0:W1:Y:S02]  /*15b30*/  SHFL.UP P6, R14, R13, R12, R11 ;  /* 0x0400000c0d0e7389 */ /* 0x00006400000c000b */
[----:B01----:R-:W-:Y:S01]  /*15b40*/  ENDCOLLECTIVE ;  /* 0x000000000000791b */ /* 0x003fe20003800000 */
.L_x_1283:
[----:B------:R-:W-:Y:S01]  /*15b50*/  IMAD.MOV.U32 R12, RZ, RZ, 0x10 ;  /* 0x00000010ff0c7424 */ /* 0x000fe200078e00ff */
[----:B------:R-:W-:-:S05]  /*15b60*/  SEL R3, R14, RZ, P4 ;  /* 0x000000ff0e037207 */ /* 0x000fca0002000000 */
[----:B------:R-:W-:-:S04]  /*15b70*/  IMAD.IADD R3, R2, 0x1, R3 ;  /* 0x0000000102037824 */ /* 0x000fc800078e0203 */
[----:B------:R-:W-:-:S07]  /*15b80*/  IMAD.MOV.U32 R13, RZ, RZ, R3 ;  /* 0x000000ffff0d7224 */ /* 0x000fce00078e0003 */
[----:B------:R-:W-:Y:S05]  /*15b90*/  WARPSYNC.COLLECTIVE R15, `(.L_x_1284) ;  /* 0x000000000f087348 */ /* 0x000fea0003c00000 */
[----:B------:R0:W1:Y:S02]  /*15ba0*/  SHFL.UP P6, R14, R13, R12, R11 ;  /* 0x0400000c0d0e7389 */ /* 0x00006400000c000b */
[----:B01----:R-:W-:Y:S01]  /*15bb0*/  ENDCOLLECTIVE ;  /* 0x000000000000791b */ /* 0x003fe20003800000 */
.L_x_1284:
        /* <DEDUP_REMOVED lines=8> */
.L_x_1285:
[----:B------:R-:W-:Y:S05]  /*15c40*/  BRA `(.L_x_1286) ;  /* 0xffffffd800287947 */ /* 0x000fea000383ffff */
.L_x_1217:
        /* <DEDUP_REMOVED lines=8> */
.L_x_1288:
[----:B------:R-:W-:Y:S05]  /*15cd0*/  BSYNC B0 ;  /* 0x0000000000007941 */ /* 0x000fea0003800000 */
.L_x_1287:
        /* <DEDUP_REMOVED lines=8> */
.L_x_1289:
[----:B------:R-:W-:Y:S01]  /*15d60*/  IMAD.MOV.U32 R12, RZ, RZ, 0x4 ;  /* 0x00000004ff0c7424 */ /* 0x000fe200078e00ff */
[----:B------:R-:W-:-:S05]  /*15d70*/  SEL R2, R14, RZ, P2 ;  /* 0x000000ff0e027207 */ /* 0x000fca0001000000 */
[----:B------:R-:W-:-:S04]  /*15d80*/  IMAD.IADD R2, R13, 0x1, R2 ;  /* 0x000000010d027824 */ /* 0x000fc800078e0202 */
[----:B------:R-:W-:-:S07]  /*15d90*/  IMAD.MOV.U32 R13, RZ, RZ, R2 ;  /* 0x000000ffff0d7224 */ /* 0x000fce00078e0002 */
[----:B------:R-:W-:Y:S05]  /*15da0*/  WARPSYNC.COLLECTIVE R15, `(.L_x_1290) ;  /* 0x000000000f087348 */ /* 0x000fea0003c00000 */
[----:B------:R0:W1:Y:S02]  /*15db0*/  SHFL.UP P6, R14, R13, R12, R11 ;  /* 0x0400000c0d0e7389 */ /* 0x00006400000c000b */
[----:B01----:R-:W-:Y:S01]  /*15dc0*/  ENDCOLLECTIVE ;  /* 0x000000000000791b */ /* 0x003fe20003800000 */
.L_x_1290:
[----:B------:R-:W-:Y:S01]  /*15dd0*/  IMAD.MOV.U32 R12, RZ, RZ, 0x8 ;  /* 0x00000008ff0c7424 */ /* 0x000fe200078e00ff */
[----:B------:R-:W-:-:S05]  /*15de0*/  SEL R3, R14, RZ, P3 ;  /* 0x000000ff0e037207 */ /* 0x000fca0001800000 */
[----:B------:R-:W-:-:S04]  /*15df0*/  IMAD.IADD R3, R2, 0x1, R3 ;  /* 0x0000000102037824 */ /* 0x000fc800078e0203 */
[----:B------:R-:W-:-:S07]  /*15e00*/  IMAD.MOV.U32 R13, RZ, RZ, R3 ;  /* 0x000000ffff0d7224 */ /* 0x000fce00078e0003 */
[----:B------:R-:W-:Y:S05]  /*15e10*/  WARPSYNC.COLLECTIVE R15, `(.L_x_1291) ;  /* 0x000000000f087348 */ /* 0x000fea0003c00000 */
[----:B------:R0:W1:Y:S02]  /*15e20*/  SHFL.UP P6, R14, R13, R12, R11 ;  /* 0x0400000c0d0e7389 */ /* 0x00006400000c000b */
[----:B01----:R-:W-:Y:S01]  /*15e30*/  ENDCOLLECTIVE ;  /* 0x000000000000791b */ /* 0x003fe20003800000 */
.L_x_1291:
[----:B------:R-:W-:Y:S01]  /*15e40*/  IMAD.MOV.U32 R12, RZ, RZ, 0x10 ;  /* 0x00000010ff0c7424 */ /* 0x000fe200078e00ff */
[----:B------:R-:W-:-:S05]  /*15e50*/  SEL R4, R14, RZ, P4 ;  /* 0x000000ff0e047207 */ /* 0x000fca0002000000 */
[----:B------:R-:W-:-:S04]  /*15e60*/  IMAD.IADD R4, R3, 0x1, R4 ;  /* 0x0000000103047824 */ /* 0x000fc800078e0204 */
[----:B------:R-:W-:-:S07]  /*15e70*/  IMAD.MOV.U32 R13, RZ, RZ, R4 ;  /* 0x000000ffff0d7224 */ /* 0x000fce00078e0004 */
[----:B------:R-:W-:Y:S05]  /*15e80*/  WARPSYNC.COLLECTIVE R15, `(.L_x_1292) ;  /* 0x000000000f087348 */ /* 0x000fea0003c00000 */
[----:B------:R0:W1:Y:S02]  /*15e90*/  SHFL.UP P6, R14, R13, R12, R11 ;  /* 0x0400000c0d0e7389 */ /* 0x00006400000c000b */
[----:B01----:R-:W-:Y:S01]  /*15ea0*/  ENDCOLLECTIVE ;  /* 0x000000000000791b */ /* 0x003fe20003800000 */
.L_x_1292:
        /* <DEDUP_REMOVED lines=8> */
.L_x_1293:
[----:B------:R-:W-:Y:S05]  /*15f30*/  BRA `(.L_x_1294) ;  /* 0xffffffd800087947 */ /* 0x000fea000383ffff */
.L_x_1219:
[----:B------:R-:W-:Y:S01]  /*15f40*/  BSSY B0, `(.L_x_1295) ;  /* 0x0000006000007945 */ /* 0x000fe20003800000 */
[----:B------:R-:W-:Y:S01]  /*15f50*/  PLOP3.LUT P6, PT, P6, PT, PT, 0x8, 0x0 ;  /* 0x000000000000781c */ /* 0x000fe200037ce170 */
[----:B------:R-:W-:-:S12]  /*15f60*/  IMAD.MOV.U32 R15, RZ, RZ, -0x1 ;  /* 0xffffffffff0f7424 */ /* 0x000fd800078e00ff */
[----:B01----:R-:W-:Y:S05]  /*15f70*/  WARPSYNC.COLLECTIVE R15, `(.L_x_1296) ;  /* 0x000000000f087348 */ /* 0x003fea0003c00000 */
[----:B------:R-:W-:Y:S01]  /*15f80*/  VOTE.ANY R14, PT, P6 ;  /* 0x00000000000e7806 */ /* 0x000fe200030e0100 */
[----:B01----:R-:W-:Y:S06]  /*15f90*/  ENDCOLLECTIVE ;  /* 0x000000000000791b */ /* 0x003fec0003800000 */
.L_x_1296:
[----:B------:R-:W-:Y:S05]  /*15fa0*/  BSYNC B0 ;  /* 0x0000000000007941 */ /* 0x000fea0003800000 */
.L_x_1295:
        /* <DEDUP_REMOVED lines=9> */
.L_x_1297:
[----:B------:R-:W-:Y:S01]  /*16040*/  IMAD.MOV.U32 R17, RZ, RZ, R14 ;  /* 0x000000ffff117224 */ /* 0x000fe200078e000e */
[----:B------:R-:W-:Y:S06]  /*16050*/  BRA `(.L_x_1298) ;  /* 0xffffffd400f87947 */ /* 0x000fec000383ffff */
.L_x_1221:
[----:B------:R-:W-:Y:S01]  /*16060*/  BSSY B0, `(.L_x_1299) ;  /* 0x0000007000007945 */ /* 0x000fe20003800000 */
[----:B------:R-:W-:Y:S02]  /*16070*/  IMAD.MOV.U32 R13, RZ, RZ, R2 ;  /* 0x000000ffff0d7224 */ /* 0x000fe400078e0002 */
[----:B------:R-:W-:Y:S02]  /*16080*/  IMAD.MOV.U32 R11, RZ, RZ, 0x1f ;  /* 0x0000001fff0b7424 */ /* 0x000fe400078e00ff */
[----:B------:R-:W-:-:S07]  /*16090*/  IMAD.MOV.U32 R15, RZ, RZ, -0x1 ;  /* 0xffffffffff0f7424 */ /* 0x000fce00078e00ff */
[----:B0123--:R-:W-:Y:S05]  /*160a0*/  WARPSYNC.COLLECTIVE R15, `(.L_x_1300) ;  /* 0x000000000f087348 */ /* 0x00ffea0003c00000 */
[----:B------:R4:W0:Y:S02]  /*160b0*/  SHFL.IDX P6, R14, R13, R12, R11 ;  /* 0x0000000c0d0e7389 */ /* 0x00082400000c000b */
[----:B01234-:R-:W-:Y:S01]  /*160c0*/  ENDCOLLECTIVE ;  /* 0x000000000000791b */ /* 0x01ffe20003800000 */
.L_x_1300:
[----:B------:R-:W-:Y:S05]  /*160d0*/  BSYNC B0 ;  /* 0x0000000000007941 */ /* 0x000fea0003800000 */
.L_x_1299:
[----:B------:R-:W-:Y:S05]  /*160e0*/  BRA `(.L_x_1220) ;  /* 0xffffffd400f07947 */ /* 0x000fea000383ffff */
.L_x_1225:
[----:B0-----:R0:W3:Y:S02]  /*160f0*/  SYNCS.PHASECHK.TRANS64.TRYWAIT P0, [R9+URZ+0x16820], R0 ;  /* 0x01682000090075a7 */ /* 0x0010e4000800017f */
[----:B---3--:R-:W-:Y:S05]  /*16100*/  @!P0 NANOSLEEP.SYNCS 0x989680 ;  /* 0x009896800000895d */ /* 0x008fea0003900000 */
[----:B------:R-:W3:Y:S02]  /*16110*/  @!P0 SYNCS.PHASECHK.TRANS64 P0, [R9+URZ+0x16820], R0 ;  /* 0x01682000090085a7 */ /* 0x000ee4000800007f */
[----:B---3--:R-:W-:Y:S05]  /*16120*/  @!P0 BRA `(.L_x_1225) ;  /* 0xfffffffc00f08947 */ /* 0x008fea000383ffff */
[----:B------:R-:W-:Y:S05]  /*16130*/  BRA `(.L_x_1301) ;  /* 0xffffffdc00687947 */ /* 0x000fea000383ffff */
.L_x_1226:
        /* <DEDUP_REMOVED lines=11> */
.L_x_1303:
[----:B------:R-:W-:Y:S05]  /*161f0*/  BSYNC B0 ;  /* 0x0000000000007941 */ /* 0x000fea0003800000 */
.L_x_1302:
[----:B------:R-:W-:Y:S05]  /*16200*/  BRA `(.L_x_1304) ;  /* 0xffffffdc00507947 */ /* 0x000fea000383ffff */
.L_x_1229:
[----:B------:R-:W-:Y:S01]  /*16210*/  BSSY B1, `(.L_x_1305) ;  /* 0x0000006000017945 */ /* 0x000fe20003800000 */
[----:B------:R-:W-:-:S07]  /*16220*/  IMAD.MOV.U32 R15, RZ, RZ, -0x1 ;  /* 0xffffffffff0f7424 */ /* 0x000fce00078e00ff */
[----:B012---:R-:W-:Y:S05]  /*16230*/  WARPSYNC.COLLECTIVE R15, `(.L_x_1306) ;  /* 0x000000000f0c7348 */ /* 0x007fea0003c00000 */
[----:B------:R-:W-:Y:S02]  /*16240*/  ELECT P6, UR62, PT ;  /* 0x00000000003e782f */ /* 0x000fe400038c0000 */
[----:B------:R-:W-:Y:S01]  /*16250*/  MOV R14, UR62 ;  /* 0x0000003e000e7c02 */ /* 0x000fe20008000f00 */
[----:B012---:R-:W-:Y:S10]  /*16260*/  ENDCOLLECTIVE ;  /* 0x000000000000791b */ /* 0x007ff40003800000 */
.L_x_1306:
[----:B------:R-:W-:Y:S05]  /*16270*/  BSYNC B1 ;  /* 0x0000000000017941 */ /* 0x000fea0003800000 */
.L_x_1305:
[----:B------:R-:W-:Y:S05]  /*16280*/  BRA `(.L_x_1307) ;  /* 0xffffffdc00487947 */ /* 0x000fea000383ffff */
.L_x_1231:
[----:B0-----:R0:W3:Y:S02]  /*16290*/  SYNCS.PHASECHK.TRANS64.TRYWAIT P0, [R5+URZ], R4 ;  /* 0x00000004050075a7 */ /* 0x0010e4000800017f */
[----:B---3--:R-:W-:Y:S05]  /*162a0*/  @!P0 NANOSLEEP.SYNCS 0x989680 ;  /* 0x009896800000895d */ /* 0x008fea0003900000 */
[----:B------:R-:W3:Y:S02]  /*162b0*/  @!P0 SYNCS.PHASECHK.TRANS64 P0, [R5+URZ], R4 ;  /* 0x00000004050085a7 */ /* 0x000ee4000800007f */
[----:B---3--:R-:W-:Y:S05]  /*162c0*/  @!P0 BRA `(.L_x_1231) ;  /* 0xfffffffc00f08947 */ /* 0x008fea000383ffff */
[----:B------:R-:W-:Y:S05]  /*162d0*/  BRA `(.L_x_1308) ;  /* 0xffffffdc007c7947 */ /* 0x000fea000383ffff */
.L_x_1232:
[----:B---3--:R3:W4:Y:S02]  /*162e0*/  SYNCS.PHASECHK.TRANS64.TRYWAIT P0, [R3+URZ], R2 ;  /* 0x00000002030075a7 */ /* 0x008724000800017f */
[----:B----4-:R-:W-:Y:S05]  /*162f0*/  @!P0 NANOSLEEP.SYNCS 0x989680 ;  /* 0x009896800000895d */ /* 0x010fea0003900000 */
[----:B------:R-:W4:Y:S02]  /*16300*/  @!P0 SYNCS.PHASECHK.TRANS64 P0, [R3+URZ], R2 ;  /* 0x00000002030085a7 */ /* 0x000f24000800007f */
[----:B----4-:R-:W-:Y:S05]  /*16310*/  @!P0 BRA `(.L_x_1232) ;  /* 0xfffffffc00f08947 */ /* 0x010fea000383ffff */
[----:B------:R-:W-:Y:S05]  /*16320*/  BRA `(.L_x_1309) ;  /* 0xffffffdc00707947 */ /* 0x000fea000383ffff */
.L_x_1234:
[----:B----4-:R4:W0:Y:S02]  /*16330*/  SYNCS.PHASECHK.TRANS64.TRYWAIT P0, [R23+URZ], R4 ;  /* 0x00000004170075a7 */ /* 0x010824000800017f */
[----:B0-----:R-:W-:Y:S05]  /*16340*/  @!P0 NANOSLEEP.SYNCS 0x989680 ;  /* 0x009896800000895d */ /* 0x001fea0003900000 */
[----:B------:R-:W0:Y:S02]  /*16350*/  @!P0 SYNCS.PHASECHK.TRANS64 P0, [R23+URZ], R4 ;  /* 0x00000004170085a7 */ /* 0x000e24000800007f */
[----:B0-----:R-:W-:Y:S05]  /*16360*/  @!P0 BRA `(.L_x_1234) ;  /* 0xfffffffc00f08947 */ /* 0x001fea000383ffff */
[----:B------:R-:W-:Y:S05]  /*16370*/  BRA `(.L_x_1310) ;  /* 0xffffffdc00747947 */ /* 0x000fea000383ffff */
.L_x_1311:
        /* <DEDUP_REMOVED lines=16> */
.L_x_2645:


//--------------------- .text._ZN7cutlass13device_kernelIN5flash11enable_sm90INS1_16FlashAttnFwdSm90INS1_25CollectiveMainloopFwdSm90ILi2EN4cute5tupleIJNS5_1CILi1EEES8_S8_EEENS6_IJNS7_ILi192EEENS7_ILi128EEENS7_ILi64EEEEEELi64ENS_10bfloat16_tEfNS_4arch4Sm90ELb0ELb1ELb0ELb1ELb0ELb1ELb0ELb1ELb1ELb1ELb0ELb0EEENS1_21CollectiveEpilogueFwdINS6_IJSA_SC_SB_EEES9_SE_SG_Li384ELb1ELb1ELb0ELb0EEENS1_36VarlenDynamicPersistentTileSchedulerILi192ELi128ELi384ELi128ELb0ELb1ELb1ELb1ELb0ELb1EEEEEEEEEvNT_6ParamsE --------------------------
	.section	.text._ZN7cutlass13device_kernelIN5flash11enable_sm90INS1_16FlashAttnFwdSm90INS1_25CollectiveMainloopFwdSm90ILi2EN4cute5tupleIJNS5_1CILi1EEES8_S8_EEENS6_IJNS7_ILi192EEENS7_ILi128EEENS7_ILi64EEEEEELi64ENS_10bfloat16_tEfNS_4arch4Sm90ELb0ELb1ELb0ELb1ELb0ELb1ELb0ELb1ELb1ELb1ELb0ELb0EEENS1_21CollectiveEpilogueFwdINS6_IJSA_SC_SB_EEES9_SE_SG_Li384ELb1ELb1ELb0ELb0EEENS1_36VarlenDynamicPersistentTileSchedulerILi192ELi128ELi384ELi128ELb0ELb1ELb1ELb1ELb0ELb1EEEEEEEEEvNT_6ParamsE,"ax",@progbits
	.align	128
.text._ZN7cutlass13device_kernelIN5flash11enable_sm90INS1_16FlashAttnFwdSm90INS1_25CollectiveMainloopFwdSm90ILi2EN4cute5tupleIJNS5_1CILi1EEES8_S8_EEENS6_IJNS7_ILi192EEENS7_ILi128EEENS7_ILi64EEEEEELi64ENS_10bfloat16_tEfNS_4arch4Sm90ELb0ELb1ELb0ELb1ELb0ELb1ELb0ELb1ELb1ELb1ELb0ELb0EEENS1_21CollectiveEpilogueFwdINS6_IJSA_SC_SB_EEES9_SE_SG_Li384ELb1ELb1ELb0ELb0EEENS1_36VarlenDynamicPersistentTileSchedulerILi192ELi128ELi384ELi128ELb0ELb1ELb1ELb1ELb0ELb1EEEEEEEEEvNT_6ParamsE:
        .type           _ZN7cutlass13device_kernelIN5flash11enable_sm90INS1_16FlashAttnFwdSm90INS1_25CollectiveMainloopFwdSm90ILi2EN4cute5tupleIJNS5_1CILi1EEES8_S8_EEENS6_IJNS7_ILi192EEENS7_ILi128EEENS7_ILi64EEEEEELi64ENS_10bfloat16_tEfNS_4arch4Sm90ELb0ELb1ELb0ELb1ELb0ELb1ELb0ELb1ELb1ELb1ELb0ELb0EEENS1_21CollectiveEpilogueFwdINS6_IJSA_SC_SB_EEES9_SE_SG_Li384ELb1ELb1ELb0ELb0EEENS1_36VarlenDynamicPersistentTileSchedulerILi192ELi128ELi384ELi128ELb0ELb1ELb1ELb1ELb0ELb1EEEEEEEEEvNT_6ParamsE,@function
        .size           _ZN7cutlass13device_kernelIN5flash11enable_sm90INS1_16FlashAttnFwdSm90INS1_25CollectiveMainloopFwdSm90ILi2EN4cute5tupleIJNS5_1CILi1EEES8_S8_EEENS6_IJNS7_ILi192EEENS7_ILi128EEENS7_ILi64EEEEEELi64ENS_10bfloat16_tEfNS_4arch4Sm90ELb0ELb1ELb0ELb1ELb0ELb1ELb0ELb1ELb1ELb1ELb0ELb0EEENS1_21CollectiveEpilogueFwdINS6_IJSA_SC_SB_EEES9_SE_SG_Li384ELb1ELb1ELb0ELb0EEENS1_36VarlenDynamicPersistentTileSchedulerILi192ELi128ELi384ELi128ELb0ELb1ELb1ELb1ELb0ELb1EEEEEEEEEvNT_6ParamsE,(.L_x_2646 - _ZN7cutlass13device_kernelIN5flash11enable_sm90INS1_16FlashAttnFwdSm90INS1_25CollectiveMainloopFwdSm90ILi2EN4cute5tupleIJNS5_1CILi1EEES8_S8_EEENS6_IJNS7_ILi192EEENS7_ILi128EEENS7_ILi64EEEEEELi64ENS_10bfloat16_tEfNS_4arch4Sm90ELb0ELb1ELb0ELb1ELb0ELb1ELb0ELb1ELb1ELb1ELb0ELb0EEENS1_21CollectiveEpilogueFwdINS6_IJSA_SC_SB_EEES9_SE_SG_Li384ELb1ELb1ELb0ELb0EEENS1_36VarlenDynamicPersistentTileSchedulerILi192ELi128ELi384ELi128ELb0ELb1ELb1ELb1ELb0ELb1EEEEEEEEEvNT_6ParamsE)
        .other          _ZN7cutlass13device_kernelIN5flash11enable_sm90INS1_16FlashAttnFwdSm90INS1_25CollectiveMainloopFwdSm90ILi2EN4cute5tupleIJNS5_1CILi1EEES8_S8_EEENS6_IJNS7_ILi192EEENS7_ILi128EEENS7_ILi64EEEEEELi64ENS_10bfloat16_tEfNS_4arch4Sm90ELb0ELb1ELb0ELb1ELb0ELb1ELb0ELb1ELb1ELb1ELb0ELb0EEENS1_21CollectiveEpilogueFwdINS6_IJSA_SC_SB_EEES9_SE_SG_Li384ELb1ELb1ELb0ELb0EEENS1_36VarlenDynamicPersistentTileSchedulerILi192ELi128ELi384ELi128ELb0ELb1ELb1ELb1ELb0ELb1EEEEEEEEEvNT_6ParamsE,@"STO_CUDA_ENTRY STV_DEFAULT"
_ZN7cutlass13device_kernelIN5flash11enable_sm90INS1_16FlashAttnFwdSm90INS1_25CollectiveMainloopFwdSm90ILi2EN4cute5tupleIJNS5_1CILi1EEES8_S8_EEENS6_IJNS7_ILi192EEENS7_ILi128EEENS7_ILi64EEEEEELi64ENS_10bfloat16_tEfNS_4arch4Sm90ELb0ELb1ELb0ELb1ELb0ELb1ELb0ELb1ELb1ELb1ELb0ELb0EEENS1_21CollectiveEpilogueFwdINS6_IJSA_SC_SB_EEES9_SE_SG_Li384ELb1ELb1ELb0ELb0EEENS1_36VarlenDynamicPersistentTileSchedulerILi192ELi128ELi384ELi128ELb0ELb1ELb1ELb1ELb0ELb1EEEEEEEEEvNT_6ParamsE:
        /* <DEDUP_REMOVED lines=24> */
.L_x_1313:
[----:B------:R-:W-:Y:S05]  /*0180*/  BSYNC B0 ;  /* 0x0000000000007941 */ /* 0x000fea0003800000 */
.L_x_1312:
        /* <DEDUP_REMOVED lines=41> */
.L_x_1314:
        /* <DEDUP_REMOVED lines=22> */
.L_x_1315:
        /* <DEDUP_REMOVED lines=18> */
.L_x_1316:
        /* <DEDUP_REMOVED lines=22> */
.L_x_1317:
        /* <DEDUP_REMOVED lines=22> */
.L_x_1318:
[----:B------:R-:W-:Y:S01]  /*0960*/  PLOP3.LUT P0, PT, PT, PT, UP0, 0x80, 0x0 ;  /* 0x000000000000781c */ /* 0x000fe20003f0f008 */
[----:B------:R-:W-:Y:S01]  /*0970*/  UMOV UR36, 0x1 ;  /* 0x0000000100247882 */ /* 0x000fe20000000000 */
[----:B------:R-:W-:Y:S01]  /*0980*/  NOP ;  /* 0x0000000000007918 */ /* 0x000fe20000000000 */
[----:B------:R-:W-:Y:S01]  /*0990*/  USEL UR36, UR36, 0x2, !UP0 ;  /* 0x0000000224247887 */ /* 0x000fe2000c000000 */
[----:B------:R-:W-:Y:S01]  /*09a0*/  BSSY B9, `(.L_x_1319) ;  /* 0x0001d0a000097945 */ /* 0x000fe20003800000 */
[----:B------:R-:W-:Y:S01]  /*09b0*/  ULDC.64 UR38, c[0x0][0x208] ;  /* 0x0000820000267ab9 */ /* 0x000fe20000000a00 */
[----:B012-4-:R-:W-:Y:S07]  /*09c0*/  BAR.SYNC.DEFER_BLOCKING 0x0 ;  /* 0x0000000000007b1d */ /* 0x017fee0000010000 */
[----:B------:R-:W-:Y:S05]  /*09d0*/  @!P0 BRA `(.L_x_1320) ;  /* 0x0000016000d48947 */ /* 0x000fea0003800000 */
.L_x_1321:
[----:B------:R-:W-:-:S08]  /*09e0*/  NOP ;  /* 0x0000000000007918 */ /* 0x000fd00000000000 */
[----:B------:R-:W0:Y:S02]  /*09f0*/  USETMAXREG.TRY_ALLOC.CTAPOOL UP0, 0xa0 ;  /* 0x000000a0000079c8 */ /* 0x000e240008000600 */
[----:B0-----:R-:W-:-:S13]  /*0a00*/  PLOP3.LUT P0, PT, PT, PT, UP0, 0x80, 0x0 ;  /* 0x000000000000781c */ /* 0x001fda0003f0f008 */
[----:B------:R-:W-:Y:S05]  /*0a10*/  @!P0 BRA `(.L_x_1321) ;  /* 0xfffffffc00f08947 */ /* 0x000fea000383ffff */
[----:B------:R-:W2:Y:S01]  /*0a20*/  LDL.LU R0, [R1] ;  /* 0x0000000001007983 */ /* 0x000ea20000300800 */
[----:B------:R-:W0:Y:S01]  /*0a30*/  S2R R2, SR_TID.X ;  /* 0x0000000000027919 */ /* 0x000e220000002100 */
        /* <DEDUP_REMOVED lines=12> */
[----:B--2---:R-:W-:-:S04]  /*0b00*/  LOP3.LUT R0, R0, 0xdfffffff, RZ, 0xc0, !PT ;  /* 0xdfffffff00007812 */ /* 0x004fc800078ec0ff */
[----:B------:R-:W-:-:S05]  /*0b10*/  @P0 LOP3.LUT R0, R0, 0x20000000, RZ, 0xfc, !PT ;  /* 0x2000000000000812 */ /* 0x000fca00078efcff */
[----:B------:R1:W-:Y:S01]  /*0b20*/  STL [R1], R0 ;  /* 0x0000000001007387 */ /* 0x0003e20000100800 */
[----:B0-----:R-:W-:-:S13]  /*0b30*/  ISETP.GE.AND P0, PT, R35, UR4, PT ;  /* 0x0000000423007c0c */ /* 0x001fda000bf06270 */
[----:B-1----:R-:W-:Y:S05]  /*0b40*/  @P0 BRA `(.L_x_1322) ;  /* 0x000001cc00bc0947 */ /* 0x002fea0003800000 */
[----:B------:R-:W0:Y:S01]  /*0b50*/  S2R R0, SR_TID.X ;  /* 0x0000000000007919 */ /* 0x000e220000002100 */
[----:B------:R-:W-:Y:S01]  /*0b60*/  CS2R R22, SRZ ;  /* 0x0000000000167805 */ /* 0x000fe2000001ff00 */
[----:B------:R-:W-:Y:S01]  /*0b70*/  IMAD.MOV.U32 R16, RZ, RZ, RZ ;  /* 0x000000ffff107224 */ /* 0x000fe200078e00ff */
[----:B------:R-:W-:Y:S01]  /*0b80*/  ULOP3.LUT UR37, UR36, 0x1, URZ, 0xfc, !UPT ;  /* 0x0000000124257892 */ /* 0x000fe2000f8efc3f */
[----:B0-----:R-:W-:-:S05]  /*0b90*/  VIADD R12, R0, 0xffffff80 ;  /* 0xffffff80000c7836 */ /* 0x001fca0000000000 */
[----:B------:R-:W-:-:S04]  /*0ba0*/  SHF.R.S32.HI R0, RZ, 0x1f, R12 ;  /* 0x0000001fff007819 */ /* 0x000fc8000001140c */
[CC--:B------:R-:W-:Y:S02]  /*0bb0*/  LEA.HI R3, R0.reuse, R12.reuse, RZ, 0x7 ;  /* 0x0000000c00037211 */ /* 0x0c0fe400078f38ff */
[-C--:B------:R-:W-:Y:S02]  /*0bc0*/  LEA.HI R5, R0, R12.reuse, RZ, 0x5 ;  /* 0x0000000c00057211 */ /* 0x080fe400078f28ff */
[----:B------:R-:W-:Y:S02]  /*0bd0*/  LOP3.LUT R4, R3, 0xffffff80, RZ, 0xc0, !PT ;  /* 0xffffff8003047812 */ /* 0x000fe400078ec0ff */
[----:B------:R-:W-:Y:S02]  /*0be0*/  SHF.R.S32.HI R13, RZ, 0x7, R3 ;  /* 0x00000007ff0d7819 */ /* 0x000fe40000011403 */
[----:B------:R-:W-:Y:S01]  /*0bf0*/  SHF.R.S32.HI R14, RZ, 0x5, R5 ;  /* 0x00000005ff0e7819 */ /* 0x000fe20000011405 */
[----:B------:R-:W-:Y:S01]  /*0c00*/  IMAD.IADD R11, R12, 0x1, -R4 ;  /* 0x000000010c0b7824 */ /* 0x000fe200078e0a04 */
[CC--:B------:R-:W-:Y:S01]  /*0c10*/  LEA.HI R4, R0.reuse, R12.reuse, RZ, 0x4 ;  /* 0x0000000c00047211 */ /* 0x0c0fe200078f20ff */
[----:B------:R-:W-:Y:S01]  /*0c20*/  IMAD.HI R5, R13, 0x55555556, RZ ;  /* 0x555555560d057827 */ /* 0x000fe200078e02ff */
[----:B------:R-:W-:-:S02]  /*0c30*/  LEA.HI R0, R0, R12, RZ, 0x2 ;  /* 0x0000000c00007211 */ /* 0x000fc400078f10ff */
[----:B------:R-:W-:Y:S02]  /*0c40*/  SHF.R.S32.HI R6, RZ, 0x1f, R11 ;  /* 0x0000001fff067819 */ /* 0x000fe4000001140b */
[----:B------:R-:W-:Y:S02]  /*0c50*/  SHF.R.S32.HI R7, RZ, 0x4, R4 ;  /* 0x00000004ff077819 */ /* 0x000fe40000011404 */
[----:B------:R-:W-:Y:S02]  /*0c60*/  LEA.HI R8, R6, R11, RZ, 0x2 ;  /* 0x0000000b06087211 */ /* 0x000fe400078f10ff */
[----:B------:R-:W-:Y:S02]  /*0c70*/  LOP3.LUT R3, R4, 0x3fffff0, RZ, 0xc0, !PT ;  /* 0x03fffff004037812 */ /* 0x000fe400078ec0ff */
[--C-:B------:R-:W-:Y:S02]  /*0c80*/  SHF.R.S32.HI R9, RZ, 0x2, R8.reuse ;  /* 0x00000002ff097819 */ /* 0x100fe40000011408 */
[----:B------:R-:W-:Y:S01]  /*0c90*/  SHF.R.S32.HI R10, RZ, 0x1f, R8 ;  /* 0x0000001fff0a7819 */ /* 0x000fe20000011408 */
[----:B------:R-:W-:Y:S01]  /*0ca0*/  IMAD.IADD R3, R12, 0x1, -R3 ;  /* 0x000000010c037824 */ /* 0x000fe200078e0a03 */
[----:B------:R-:W-:-:S02]  /*0cb0*/  LEA.HI R4, R4, R7, RZ, 0x1 ;  /* 0x0000000704047211 */ /* 0x000fc400078f08ff */
[----:B------:R-:W-:Y:S01]  /*0cc0*/  LEA.HI R10, R10, R9, RZ, 0x3 ;  /* 0x000000090a0a7211 */ /* 0x000fe200078f18ff */
[----:B------:R-:W-:Y:S01]  /*0cd0*/  IMAD R3, R14, 0x10, R3 ;  /* 0x000000100e037824 */ /* 0x000fe200078e0203 */
[----:B------:R-:W-:Y:S02]  /*0ce0*/  LEA.HI R6, R6, R11, RZ, 0x5 ;  /* 0x0000000b06067211 */ /* 0x000fe400078f28ff */
[----:B------:R-:W-:Y:S02]  /*0cf0*/  LOP3.LUT R10, R10, 0xfffffff8, RZ, 0xc0, !PT ;  /* 0xfffffff80a0a7812 */ /* 0x000fe400078ec0ff */
[----:B------:R-:W-:Y:S02]  /*0d00*/  LOP3.LUT R4, R4, 0x1ffffffe, RZ, 0xc0, !PT ;  /* 0x1ffffffe04047812 */ /* 0x000fe400078ec0ff */
[----:B------:R-:W-:Y:S01]  /*0d10*/  SHF.R.S32.HI R6, RZ, 0x5, R6 ;  /* 0x00000005ff067819 */ /* 0x000fe20000011406 */
[----:B------:R-:W-:Y:S01]  /*0d20*/  IMAD.IADD R9, R9, 0x1, -R10 ;  /* 0x0000000109097824 */ /* 0x000fe200078e0a0a */
[----:B------:R-:W-:Y:S01]  /*0d30*/  LEA.HI R5, R5, R5, RZ, 0x1 ;  /* 0x0000000505057211 */ /* 0x000fe200078f08ff */
[----:B------:R-:W-:Y:S01]  /*0d40*/  IMAD.IADD R4, R7, 0x1, -R4 ;  /* 0x0000000107047824 */ /* 0x000fe200078e0a04 */
[----:B------:R-:W-:Y:S01]  /*0d50*/  SHF.R.S32.HI R17, RZ, 0x2, R0 ;  /* 0x00000002ff117819 */ /* 0x000fe20000011400 */
[----:B------:R-:W-:Y:S01]  /*0d60*/  IMAD R6, R6, 0x10, R9 ;  /* 0x0000001006067824 */ /* 0x000fe200078e0209 */
[----:B------:R-:W-:Y:S01]  /*0d70*/  LOP3.LUT R8, R8, 0x7ffffffc, RZ, 0xc0, !PT ;  /* 0x7ffffffc08087812 */ /* 0x000fe200078ec0ff */
[----:B------:R-:W-:Y:S01]  /*0d80*/  IMAD R7, R3, 0x8, R4 ;  /* 0x0000000803077824 */ /* 0x000fe200078e0204 */
[----:B------:R-:W-:Y:S01]  /*0d90*/  SHF.R.S32.HI R4, RZ, 0x1f, R0 ;  /* 0x0000001fff047819 */ /* 0x000fe20000011400 */
[----:B------:R-:W-:Y:S01]  /*0da0*/  IMAD R5, R5, -0x3, R13 ;  /* 0xfffffffd05057824 */ /* 0x000fe200078e020d */
[----:B------:R-:W-:Y:S01]  /*0db0*/  LOP3.LUT R0, R0, 0xfffffffc, RZ, 0xc0, !PT ;  /* 0xfffffffc00007812 */ /* 0x000fe200078ec0ff */
[----:B------:R-:W-:Y:S01]  /*0dc0*/  VIADD R9, R17, 0x60 ;  /* 0x0000006011097836 */ /* 0x000fe20000000000 */
[----:B------:R-:W-:Y:S01]  /*0dd0*/  LEA.HI R4, R4, R17, RZ, 0x3 ;  /* 0x0000001104047211 */ /* 0x000fe200078f18ff */
[----:B------:R-:W-:-:S02]  /*0de0*/  IMAD R10, R5, 0x40, R6 ;  /* 0x00000040050a7824 */ /* 0x000fc400078e0206 */
[----:B------:R-:W-:Y:S01]  /*0df0*/  IMAD.IADD R6, R12, 0x1, -R0 ;  /* 0x000000010c067824 */ /* 0x000fe200078e0a00 */
[----:B------:R-:W-:Y:S01]  /*0e00*/  SHF.R.S32.HI R5, RZ, 0x1f, R9 ;  /* 0x0000001fff057819 */ /* 0x000fe20000011409 */
[----:B------:R-:W-:Y:S01]  /*0e10*/  IMAD.SHL.U32 R3, R9, 0x40, RZ ;  /* 0x0000004009037824 */ /* 0x000fe200078e00ff */
[----:B------:R-:W-:Y:S01]  /*0e20*/  LOP3.LUT R4, R4, 0xfffffff8, RZ, 0xc0, !PT ;  /* 0xfffffff804047812 */ /* 0x000fe200078ec0ff */
[----:B------:R-:W-:Y:S01]  /*0e30*/  STL [R1+0x50], R10 ;  /* 0x0000500a01007387 */ /* 0x000fe20000100800 */
[----:B------:R-:W-:Y:S01]  /*0e40*/  LEA.HI R5, R5, R9, RZ, 0x3 ;  /* 0x0000000905057211 */ /* 0x000fe200078f18ff */
[C---:B------:R-:W-:Y:S01]  /*0e50*/  IMAD.SHL.U32 R18, R6.reuse, 0x8, RZ ;  /* 0x0000000806127824 */ /* 0x040fe200078e00ff */
[----:B------:R-:W-:Y:S01]  /*0e60*/  SHF.R.S32.HI R0, RZ, 0x1f, R17 ;  /* 0x0000001fff007819 */ /* 0x000fe20000011411 */
[----:B------:R-:W-:Y:S01]  /*0e70*/  IMAD.IADD R4, R17, 0x1, -R4 ;  /* 0x0000000111047824 */ /* 0x000fe200078e0a04 */
[C---:B------:R-:W-:Y:S01]  /*0e80*/  LEA.HI R0, R6.reuse, R6, RZ, 0x1 ;  /* 0x0000000606007211 */ /* 0x040fe200078f08ff */
[----:B------:R-:W-:Y:S01]  /*0e90*/  IMAD.SHL.U32 R5, R5, 0x40, RZ ;  /* 0x0000004005057824 */ /* 0x000fe200078e00ff */
[----:B------:R-:W-:Y:S01]  /*0ea0*/  LOP3.LUT R3, R3, 0x1c0, RZ, 0xc0, !PT ;  /* 0x000001c003037812 */ /* 0x000fe200078ec0ff */
[----:B------:R-:W-:Y:S01]  /*0eb0*/  STL [R1+0x48], RZ ;  /* 0x000048ff01007387 */ /* 0x000fe20000100800 */
[----:B------:R-:W-:Y:S01]  /*0ec0*/  IMAD.SHL.U32 R152, R6, 0x4, RZ ;  /* 0x0000000406987824 */ /* 0x000fe200078e00ff */
[----:B------:R-:W-:-:S02]  /*0ed0*/  LOP3.LUT R0, R0, 0x1ffffffe, RZ, 0xc0, !PT ;  /* 0x1ffffffe00007812 */ /* 0x000fc400078ec0ff */
[----:B------:R-:W-:Y:S01]  /*0ee0*/  STL [R1+0x10], RZ ;  /* 0x000010ff01007387 */ /* 0x000fe20000100800 */
[----:B------:R-:W-:Y:S02]  /*0ef0*/  SHF.R.U32.HI R9, RZ, 0x3, R3 ;  /* 0x00000003ff097819 */ /* 0x000fe40000011603 */
[----:B------:R-:W-:Y:S01]  /*0f00*/  LOP3.LUT R3, R3, 0x38, R18, 0xf8, !PT ;  /* 0x0000003803037812 */ /* 0x000fe200078ef812 */
[----:B------:R0:W-:Y:S01]  /*0f10*/  STL [R1+0x38], R4 ;  /* 0x0000380401007387 */ /* 0x0001e20000100800 */
[----:B------:R-:W-:-:S04]  /*0f20*/  IMAD.IADD R0, R6, 0x1, -R0 ;  /* 0x0000000106007824 */ /* 0x000fc800078e0a00 */
[----:B------:R-:W-:Y:S01]  /*0f30*/  IMAD R0, R0, 0x8, R10 ;  /* 0x0000000800007824 */ /* 0x000fe200078e020a */
[----:B0-----:R-:W-:Y:S01]  /*0f40*/  LOP3.LUT R4, R5, 0xfffffe00, RZ, 0xc0, !PT ;  /* 0xfffffe0005047812 */ /* 0x001fe200078ec0ff */
[----:B------:R-:W-:-:S03]  /*0f50*/  VIADD R5, R152, 0x10 ;  /* 0x0000001098057836 */ /* 0x000fc60000000000 */
[----:B------:R-:W-:Y:S01]  /*0f60*/  LOP3.LUT R3, R4, R3, R9, 0xf6, !PT ;  /* 0x0000000304037212 */ /* 0x000fe200078ef609 */
[----:B------:R0:W-:Y:S04]  /*0f70*/  STL [R1+0x3c], R4 ;  /* 0x00003c0401007387 */ /* 0x0001e80000100800 */
[----:B------:R1:W-:Y:S01]  /*0f80*/  STL [R1+0x14], R5 ;  /* 0x0000140501007387 */ /* 0x0003e20000100800 */
[----:B------:R-:W-:Y:S02]  /*0f90*/  IMAD R3, R3, 0x2, R2 ;  /* 0x0000000203037824 */ /* 0x000fe400078e0202 */
[----:B0-----:R-:W-:Y:S02]  /*0fa0*/  IMAD.SHL.U32 R4, R7, 0x8, RZ ;  /* 0x0000000807047824 */ /* 0x001fe400078e00ff */
[----:B-1----:R-:W-:-:S05]  /*0fb0*/  IMAD.IADD R5, R11, 0x1, -R8 ;  /* 0x000000010b057824 */ /* 0x002fca00078e0a08 */
[----:B------:R0:W-:Y:S04]  /*0fc0*/  STL [R1+0xc], R5 ;  /* 0x00000c0501007387 */ /* 0x0001e80000100800 */
[----:B------:R0:W-:Y:S04]  /*0fd0*/  STL [R1+0x54], R4 ;  /* 0x0000540401007387 */ /* 0x0001e80000100800 */
[----:B------:R0:W-:Y:S04]  /*0fe0*/  STL [R1+0x28], R0 ;  /* 0x0000280001007387 */ /* 0x0001e80000100800 */
[----:B------:R0:W-:Y:S02]  /*0ff0*/  STL [R1+0x4c], R3 ;  /* 0x00004c0301007387 */ /* 0x0001e40000100800 */
.L_x_1514:
[----:B------:R-:W-:Y:S05]  /*1000*/  YIELD ;  /* 0x0000000000007946 */ /* 0x000fea0003800000 */
[----:B------:R-:W-:Y:S01]  /*1010*/  ULDC.64 UR4, c[0x0][0xa28] ;  /* 0x00028a0000047ab9 */ /* 0x000fe20000000a00 */
[----:B01-3-5:R-:W1:Y:S01]  /*1020*/  LDC.64 R6, c[0x0][0xa08] ;  /* 0x00028200ff067b82 */ /* 0x02be620000000a00 */
[----:B------:R-:W-:Y:S01]  /*1030*/  ISETP.NE.U32.AND P1, PT, RZ, UR4, PT ;  /* 0x00000004ff007c0c */ /* 0x000fe2000bf25070 */
[----:B0-----:R-:W-:Y:S02]  /*1040*/  IMAD.MOV.U32 R0, RZ, RZ, RZ ;  /* 0x000000ffff007224 */ /* 0x001fe400078e00ff */
[----:B--2---:R-:W-:Y:S01]  /*1050*/  IMAD.MOV.U32 R30, RZ, RZ, RZ ;  /* 0x000000ffff1e7224 */ /* 0x004fe200078e00ff */
[----:B------:R-:W-:Y:S01]  /*1060*/  ISETP.NE.AND.EX P1, PT, RZ, UR5, PT, P1 ;  /* 0x00000005ff007c0c */ /* 0x000fe2000bf25310 */
[----:B------:R-:W-:-:S02]  /*1070*/  ULDC.64 UR4, c[0x0][0xa18] ;  /* 0x0002860000047ab9 */ /* 0x000fc40000000a00 */
[----:B------:R-:W-:-:S04]  /*1080*/  ISETP.NE.U32.AND P2, PT, RZ, UR4, PT ;  /* 0x00000004ff007c0c */ /* 0x000fc8000bf45070 */
[----:B------:R-:W-:Y:S01]  /*1090*/  ISETP.NE.AND.EX P2, PT, RZ, UR5, PT, P2 ;  /* 0x00000005ff007c0c */ /* 0x000fe2000bf45320 */
[----:B------:R-:W-:Y:S02]  /*10a0*/  ULDC.64 UR4, c[0x0][0xa08] ;  /* 0x0002820000047ab9 */ /* 0x000fe40000000a00 */
[----:B------:R-:W-:-:S03]  /*10b0*/  ISETP.NE.U32.AND P0, PT, RZ, UR4, PT ;  /* 0x00000004ff007c0c */ /* 0x000fc6000bf05070 */
[----:B------:R-:W0:Y:S01]  /*10c0*/  @P1 LDC.64 R4, c[0x0][0xa28] ;  /* 0x00028a00ff041b82 */ /* 0x000e220000000a00 */
[----:B-1----:R-:W-:-:S07]  /*10d0*/  IMAD.WIDE R10, R35, 0x4, R6 ;  /* 0x00000004230a7825 */ /* 0x002fce00078e0206 */
[----:B------:R-:W1:Y:S01]  /*10e0*/  @P2 LDC.64 R8, c[0x0][0xa18] ;  /* 0x00028600ff082b82 */ /* 0x000e620000000a00 */
[----:B------:R-:W-:Y:S01]  /*10f0*/  ULDC UR4, c[0x0][0x288] ;  /* 0x0000a20000047ab9 */ /* 0x000fe20000000800 */
[----:B------:R-:W-:Y:S01]  /*1100*/  ISETP.NE.AND.EX P0, PT, RZ, UR5, PT, P0 ;  /* 0x00000005ff007c0c */ /* 0x000fe2000bf05300 */
[----:B------:R-:W-:Y:S01]  /*1110*/  IMAD.U32 R3, RZ, RZ, UR4 ;  /* 0x00000004ff037e24 */ /* 0x000fe2000f8e00ff */
[----:B------:R-:W-:-:S11]  /*1120*/  ULDC.64 UR4, c[0x0][0x418] ;  /* 0x0001060000047ab9 */ /* 0x000fd60000000a00 */
[----:B------:R2:W5:Y:S01]  /*1130*/  @P0 LDG.E R30, desc[UR38][R10.64] ;  /* 0x000000260a1e0981 */ /* 0x000562000c1e1900 */
[----:B0-----:R-:W-:-:S05]  /*1140*/  @P1 IMAD.WIDE R4, R35, 0x4, R4 ;  /* 0x0000000423041825 */ /* 0x001fca00078e0204 */
[----:B------:R2:W5:Y:S01]  /*1150*/  @P1 LDG.E R0, desc[UR38][R4.64] ;  /* 0x0000002604001981 */ /* 0x000562000c1e1900 */
[----:B-1----:R-:W-:-:S05]  /*1160*/  @P2 IMAD.WIDE R6, R35, 0x4, R8 ;  /* 0x0000000423062825 */ /* 0x002fca00078e0208 */
[----:B------:R-:W3:Y:S01]  /*1170*/  @P2 LDG.E R3, desc[UR38][R6.64] ;  /* 0x0000002606032981 */ /* 0x000ee2000c1e1900 */
        /* <DEDUP_REMOVED lines=8> */
[----:B------:R-:W-:Y:S01]  /*1200*/  IMAD.U32 R31, RZ, RZ, UR4 ;  /* 0x00000004ff1f7e24 */ /* 0x000fe2000f8e00ff */
[----:B---3--:R2:W-:Y:S01]  /*1210*/  STL [R1+0x4], R3 ;  /* 0x0000040301007387 */ /* 0x0085e20000100800 */
[----:B------:R-:W-:Y:S01]  /*1220*/  IMAD.MOV.U32 R14, RZ, RZ, R3 ;  /* 0x000000ffff0e7224 */ /* 0x000fe200078e0003 */
[----:B------:R-:W-:Y:S06]  /*1230*/  @P2 BRA `(.L_x_1323) ;  /* 0x0000000000282947 */ /* 0x000fec0003800000 */
[----:B------:R-:W-:Y:S02]  /*1240*/  ULDC.64 UR4, c[0x0][0xa00] ;  /* 0x0002800000047ab9 */ /* 0x000fe40000000a00 */
[----:B------:R-:W-:-:S04]  /*1250*/  ISETP.NE.U32.AND P1, PT, RZ, UR4, PT ;  /* 0x00000004ff007c0c */ /* 0x000fc8000bf25070 */
[----:B------:R-:W-:-:S13]  /*1260*/  ISETP.NE.AND.EX P1, PT, RZ, UR5, PT, P1 ;  /* 0x00000005ff007c0c */ /* 0x000fda000bf25310 */
[----:B------:R-:W-:Y:S05]  /*1270*/  @!P1 BRA `(.L_x_1323) ;  /* 0x0000000000189947 */ /* 0x000fea0003800000 */
[----:B--2---:R-:W0:Y:S02]  /*1280*/  LDC.64 R4, c[0x0][0xa00] ;  /* 0x00028000ff047b82 */ /* 0x004e240000000a00 */
[----:B0-----:R-:W-:-:S05]  /*1290*/  IMAD.WIDE R4, R35, 0x4, R4 ;  /* 0x0000000423047825 */ /* 0x001fca00078e0204 */
[----:B------:R-:W2:Y:S04]  /*12a0*/  LDG.E R3, desc[UR38][R4.64] ;  /* 0x0000002604037981 */ /* 0x000ea8000c1e1900 */
[----:B------:R-:W2:Y:S02]  /*12b0*/  LDG.E R6, desc[UR38][R4.64+0x4] ;  /* 0x0000042604067981 */ /* 0x000ea4000c1e1900 */
[----:B--2---:R-:W-:-:S05]  /*12c0*/  IMAD.IADD R14, R6, 0x1, -R3 ;  /* 0x00000001060e7824 */ /* 0x004fca00078e0a03 */
[----:B------:R0:W-:Y:S02]  /*12d0*/  STL [R1+0x4], R14 ;  /* 0x0000040e01007387 */ /* 0x0001e40000100800 */
.L_x_1323:
[----:B------:R-:W-:Y:S01]  /*12e0*/  ULDC.64 UR4, c[0x0][0xa20] ;  /* 0x0002880000047ab9 */ /* 0x000fe20000000a00 */
[----:B------:R1:W-:Y:S01]  /*12f0*/  STL [R1+0x40], R34 ;  /* 0x0000402201007387 */ /* 0x0003e20000100800 */
[----:B------:R-:W-:-:S03]  /*1300*/  ISETP.NE.U32.AND P1, PT, RZ, UR4, PT ;  /* 0x00000004ff007c0c */ /* 0x000fc6000bf25070 */
[----:B------:R1:W-:Y:S01]  /*1310*/  STL [R1+0x44], R35 ;  /* 0x0000442301007387 */ /* 0x0003e20000100800 */
[----:B------:R-:W-:-:S13]  /*1320*/  ISETP.NE.AND.EX P1, PT, RZ, UR5, PT, P1 ;  /* 0x00000005ff007c0c */ /* 0x000fda000bf25310 */
[----:B-1----:R-:W-:Y:S05]  /*1330*/  @!P1 BRA `(.L_x_1324) ;  /* 0x0000000000109947 */ /* 0x002fea0003800000 */
[----:B--2---:R-:W1:Y:S02]  /*1340*/  LDC.64 R4, c[0x0][0xa20] ;  /* 0x00028800ff047b82 */ /* 0x004e640000000a00 */
[----:B-1----:R-:W-:-:S05]  /*1350*/  IMAD.WIDE R4, R35, 0x4, R4 ;  /* 0x0000000423047825 */ /* 0x002fca00078e0204 */
[----:B------:R1:W5:Y:S01]  /*1360*/  LDG.E R31, desc[UR38][R4.64] ;  /* 0x00000026041f7981 */ /* 0x000362000c1e1900 */
[----:B------:R-:W-:Y:S05]  /*1370*/  BRA `(.L_x_1325) ;  /* 0x0000000000107947 */ /* 0x000fea0003800000 */
.L_x_1324:
[----:B------:R-:W-:Y:S05]  /*1380*/  @!P0 BRA `(.L_x_1325) ;  /* 0x00000000000c8947 */ /* 0x000fea0003800000 */
[----:B--2---:R-:W2:Y:S04]  /*1390*/  LDG.E R4, desc[UR38][R10.64] ;  /* 0x000000260a047981 */ /* 0x004ea8000c1e1900 */
[----:B------:R-:W2:Y:S02]  /*13a0*/  LDG.E R31, desc[UR38][R10.64+0x4] ;  /* 0x000004260a1f7981 */ /* 0x000ea4000c1e1900 */
[----:B--2---:R-:W-:-:S07]  /*13b0*/  IMAD.IADD R31, R31, 0x1, -R4 ;  /* 0x000000011f1f7824 */ /* 0x004fce00078e0a04 */
.L_x_1325:
[----:B------:R-:W-:Y:S01]  /*13c0*/  ULDC.64 UR4, c[0x0][0xa10] ;  /* 0x0002840000047ab9 */ /* 0x000fe20000000a00 */
[----:B------:R-:W3:Y:S01]  /*13d0*/  LDC R9, c[0x0][0x448] ;  /* 0x00011200ff097b82 */ /* 0x000ee20000000800 */
[----:B------:R-:W-:-:S04]  /*13e0*/  ISETP.NE.U32.AND P0, PT, RZ, UR4, PT ;  /* 0x00000004ff007c0c */ /* 0x000fc8000bf05070 */
[----:B------:R-:W-:Y:S01]  /*13f0*/  ISETP.NE.AND.EX P0, PT, RZ, UR5, PT, P0 ;  /* 0x00000005ff007c0c */ /* 0x000fe2000bf05300 */
[----:B------:R-:W-:Y:S02]  /*1400*/  ULDC.64 UR4, c[0x0][0xa30] ;  /* 0x00028c0000047ab9 */ /* 0x000fe40000000a00 */
[----:B------:R-:W-:Y:S01]  /*1410*/  ISETP.NE.U32.AND P1, PT, RZ, UR4, PT ;  /* 0x00000004ff007c0c */ /* 0x000fe2000bf25070 */
[----:B-----5:R-:W-:Y:S01]  /*1420*/  IMAD.MOV.U32 R24, RZ, RZ, R31 ;  /* 0x000000ffff187224 */ /* 0x020fe200078e001f */
[----:B------:R-:W4:Y:S02]  /*1430*/  LDC.64 R12, c[0x0][0x9e0] ;  /* 0x00027800ff0c7b82 */ /* 0x000f240000000a00 */
[----:B------:R-:W-:-:S06]  /*1440*/  ISETP.NE.AND.EX P1, PT, RZ, UR5, PT, P1 ;  /* 0x00000005ff007c0c */ /* 0x000fcc000bf25310 */
[----:B-12---:R-:W1:Y:S08]  /*1450*/  @P0 LDC.64 R4, c[0x0][0xa10] ;  /* 0x00028400ff040b82 */ /* 0x006e700000000a00 */
[----:B------:R-:W2:Y:S01]  /*1460*/  @P1 LDC.64 R6, c[0x0][0xa30] ;  /* 0x00028c00ff061b82 */ /* 0x000ea20000000a00 */
[----:B-1----:R-:W-:-:S05]  /*1470*/  @P0 IMAD.WIDE R4, R35, 0x4, R4 ;  /* 0x0000000423040825 */ /* 0x002fca00078e0204 */
[----:B------:R-:W4:Y:S04]  /*1480*/  @P0 LDG.E R3, desc[UR38][R4.64] ;  /* 0x0000002604030981 */ /* 0x000f28000c1e1900 */
[----:B------:R-:W4:Y:S01]  /*1490*/  @P0 LDG.E R8, desc[UR38][R4.64+0x4] ;  /* 0x0000042604080981 */ /* 0x000f22000c1e1900 */
[----:B--2---:R-:W-:-:S05]  /*14a0*/  @P1 IMAD.WIDE R6, R35, 0x4, R6 ;  /* 0x0000000423061825 */ /* 0x004fca00078e0206 */
[----:B------:R1:W5:Y:S01]  /*14b0*/  @P1 LDG.E R24, desc[UR38][R6.64] ;  /* 0x0000002606181981 */ /* 0x000362000c1e1900 */
[----:B---3--:R-:W-:Y:S01]  /*14c0*/  ISETP.NE.AND P1, PT, R9, 0x1, PT ;  /* 0x000000010900780c */ /* 0x008fe20003f25270 */
[----:B------:R-:W-:Y:S01]  /*14d0*/  IMAD R15, R33, 0xc0, RZ ;  /* 0x000000c0210f7824 */ /* 0x000fe200078e02ff */
[----:B----4-:R-:W-:-:S04]  /*14e0*/  ISETP.GE.AND P2, PT, R13, 0x1, PT ;  /* 0x000000010d00780c */ /* 0x010fc80003f46270 */
[----:B------:R2:W-:Y:S07]  /*14f0*/  STL [R1+0x18], R15 ;  /* 0x0000180f01007387 */ /* 0x0005ee0000100800 */
[----:B------:R-:W3:Y:S08]  /*1500*/  @P1 LDC R9, c[0x0][0x44c] ;  /* 0x00011300ff091b82 */ /* 0x000ef00000000800 */
[----:B------:R-:W4:Y:S01]  /*1510*/  @P1 LDC R10, c[0x0][0x450] ;  /* 0x00011400ff0a1b82 */ /* 0x000f220000000800 */
[----:B------:R-:W-:-:S02]  /*1520*/  @P0 IMAD.IADD R29, R8, 0x1, -R3 ;  /* 0x00000001081d0824 */ /* 0x000fc400078e0a03 */
[----:B------:R-:W-:Y:S02]  /*1530*/  IMAD.IADD R8, R31, 0x1, -R0 ;  /* 0x000000011f087824 */ /* 0x000fe400078e0a00 */
[----:B------:R-:W-:Y:S02]  /*1540*/  VIADD R0, R15, 0xbf ;  /* 0x000000bf0f007836 */ /* 0x000fe40000000000 */
[----:B------:R-:W-:Y:S02]  /*1550*/  IMAD.IADD R11, R8, 0x1, R29 ;  /* 0x00000001080b7824 */ /* 0x000fe400078e021d */
[----:B---3--:R-:W-:-:S03]  /*1560*/  @P1 IMAD.HI.U32 R3, R0, R9, RZ ;  /* 0x0000000900031227 */ /* 0x008fc600078e00ff */
[----:B------:R2:W-:Y:S01]  /*1570*/  STL [R1+0x8], R11 ;  /* 0x0000080b01007387 */ /* 0x0005e20000100800 */
[----:B------:R-:W-:Y:S01]  /*1580*/  IMAD.MOV.U32 R5, RZ, RZ, R0 ;  /* 0x000000ffff057224 */ /* 0x000fe200078e0000 */
[----:B----4-:R-:W-:Y:S01]  /*1590*/  @P1 SHF.R.U32.HI R5, RZ, R10, R3 ;  /* 0x0000000aff051219 */ /* 0x010fe20000011603 */
[C---:B------:R-:W-:Y:S01]  /*15a0*/  VIADD R0, R11.reuse, 0x7f ;  /* 0x0000007f0b007836 */ /* 0x040fe20000000000 */
[----:B------:R-:W-:-:S04]  /*15b0*/  IADD3 R28, R11, 0x1, -R14 ;  /* 0x000000010b1c7810 */ /* 0x000fc80007ffe80e */
[----:B------:R-:W-:Y:S01]  /*15c0*/  SHF.R.S32.HI R3, RZ, 0x1f, R0 ;  /* 0x0000001fff037819 */ /* 0x000fe20000011400 */
[----:B-1----:R-:W-:-:S03]  /*15d0*/  IMAD.IADD R7, R28, 0x1, R5 ;  /* 0x000000011c077824 */ /* 0x002fc600078e0205 */
[----:B------:R-:W-:Y:S01]  /*15e0*/  LEA.HI R3, R3, R0, RZ, 0x7 ;  /* 0x0000000003037211 */ /* 0x000fe200078f38ff */
[----:B------:R-:W-:-:S03]  /*15f0*/  IMAD.IADD R0, R7, 0x1, R12 ;  /* 0x0000000107007824 */ /* 0x000fc600078e020c */
[----:B------:R-:W-:Y:S01]  /*1600*/  SHF.R.S32.HI R92, RZ, 0x7, R3 ;  /* 0x00000007ff5c7819 */ /* 0x000fe20000011403 */
[----:B--2---:R-:W-:Y:S06]  /*1610*/  @!P2 BRA `(.L_x_1326) ;  /* 0x000000000048a947 */ /* 0x004fec0003800000 */
[C---:B------:R-:W-:Y:S01]  /*1620*/  ISETP.GT.AND P0, PT, R7.reuse, RZ, PT ;  /* 0x000000ff0700720c */ /* 0x040fe20003f04270 */
[----:B------:R-:W-:Y:S01]  /*1630*/  BSSY B0, `(.L_x_1327) ;  /* 0x000000e000007945 */ /* 0x000fe20003800000 */
[----:B------:R-:W-:-:S11]  /*1640*/  VIADD R3, R7, 0xffffffff ;  /* 0xffffffff07037836 */ /* 0x000fd60000000000 */
[----:B------:R-:W-:Y:S05]  /*1650*/  @P0 BRA `(.L_x_1328) ;  /* 0x00000000001c0947 */ /* 0x000fea0003800000 */
[----:B------:R-:W-:Y:S01]  /*1660*/  ISETP.NE.AND P0, PT, R13, 0x1, PT ;  /* 0x000000010d00780c */ /* 0x000fe20003f05270 */
[----:B------:R-:W-:-:S12]  /*1670*/  IMAD.MOV R3, RZ, RZ, -R7 ;  /* 0x000000ffff037224 */ /* 0x000fd800078e0a07 */
[----:B------:R-:W1:Y:S02]  /*1680*/  @P0 LDC.64 R4, c[0x0][0x9e8] ;  /* 0x00027a00ff040b82 */ /* 0x000e640000000a00 */
[----:B-1----:R-:W-:-:S05]  /*1690*/  @P0 IMAD.HI.U32 R4, R3, R4, RZ ;  /* 0x0000000403040227 */ /* 0x002fca00078e00ff */
[----:B------:R-:W-:-:S04]  /*16a0*/  @P0 SHF.R.U32.HI R3, RZ, R5, R4 ;  /* 0x00000005ff030219 */ /* 0x000fc80000011604 */
[----:B------:R-:W-:Y:S01]  /*16b0*/  LOP3.LUT R3, RZ, R3, RZ, 0x33, !PT ;  /* 0x00000003ff037212 */ /* 0x000fe200078e33ff */
[----:B------:R-:W-:Y:S06]  /*16c0*/  BRA `(.L_x_1329) ;  /* 0x0000000000107947 */ /* 0x000fec0003800000 */
.L_x_1328:
[----:B------:R-:W-:-:S13]  /*16d0*/  ISETP.NE.AND P0, PT, R13, 0x1, PT ;  /* 0x000000010d00780c */ /* 0x000fda0003f05270 */
[----:B------:R-:W1:Y:S02]  /*16e0*/  @P0 LDC.64 R4, c[0x0][0x9e8] ;  /* 0x00027a00ff040b82 */ /* 0x000e640000000a00 */
[----:B-1----:R-:W-:-:S05]  /*16f0*/  @P0 IMAD.HI.U32 R4, R3, R4, RZ ;  /* 0x0000000403040227 */ /* 0x002fca00078e00ff */
[----:B------:R-:W-:-:S07]  /*1700*/  @P0 SHF.R.U32.HI R3, RZ, R5, R4 ;  /* 0x00000005ff030219 */ /* 0x000fce0000011604 */
.L_x_1329:
[----:B------:R-:W-:Y:S05]  /*1710*/  BSYNC B0 ;  /* 0x0000000000007941 */ /* 0x000fea0003800000 */
.L_x_1327:
[----:B------:R-:W-:-:S05]  /*1720*/  IMAD R3, R3, R13, R13 ;  /* 0x0000000d03037224 */ /* 0x000fca00078e020d */
[----:B------:R-:W-:-:S07]  /*1730*/  VIMNMX R0, R0, R3, PT ;  /* 0x0000000300007248 */ /* 0x000fce0003fe0100 */
.L_x_1326:
[----:B------:R-:W1:Y:S01]  /*1740*/  @P1 LDC R3, c[0x0][0x44c] ;  /* 0x00011300ff031b82 */ /* 0x000e620000000800 */
[----:B------:R-:W-:Y:S01]  /*1750*/  IMAD.MOV.U32 R4, RZ, RZ, R15 ;  /* 0x000000ffff047224 */ /* 0x000fe200078e000f */
[----:B------:R-:W-:Y:S01]  /*1760*/  ULDC UR4, c[0x0][0x9dc] ;  /* 0x0002770000047ab9 */ /* 0x000fe20000000800 */
[----:B------:R-:W-:-:S05]  /*1770*/  IMAD.IADD R93, R11, 0x1, -R14 ;  /* 0x000000010b5d7824 */ /* 0x000fca00078e0a0e */
[----:B------:R-:W2:Y:S01]  /*1780*/  @P1 LDC R6, c[0x0][0x450] ;  /* 0x00011400ff061b82 */ /* 0x000ea20000000800 */
[----:B-1----:R-:W-:-:S05]  /*1790*/  @P1 IMAD.HI.U32 R3, R15, R3, RZ ;  /* 0x000000030f031227 */ /* 0x002fca00078e00ff */
[----:B--2---:R-:W-:-:S05]  /*17a0*/  @P1 SHF.R.U32.HI R4, RZ, R6, R3 ;  /* 0x00000006ff041219 */ /* 0x004fca0000011603 */
[----:B------:R-:W-:-:S04]  /*17b0*/  IMAD.IADD R3, R93, 0x1, R4 ;  /* 0x000000015d037824 */ /* 0x000fc800078e0204 */
[----:B------:R-:W-:Y:S01]  /*17c0*/  VIADD R4, R3, -UR4 ;  /* 0x8000000403047c36 */ /* 0x000fe20008000000 */
[----:B------:R-:W-:Y:S06]  /*17d0*/  @!P2 BRA `(.L_x_1330) ;  /* 0x000000000044a947 */ /* 0x000fec0003800000 */
[----:B------:R-:W-:Y:S01]  /*17e0*/  ISETP.GT.AND P0, PT, R3, -0x1, PT ;  /* 0xffffffff0300780c */ /* 0x000fe20003f04270 */
[----:B------:R-:W-:-:S12]  /*17f0*/  BSSY B0, `(.L_x_1331) ;  /* 0x000000d000007945 */ /* 0x000fd80003800000 */
[----:B------:R-:W-:Y:S05]  /*1800*/  @P0 BRA `(.L_x_1332) ;  /* 0x00000000001c0947 */ /* 0x000fea0003800000 */
[----:B------:R-:W-:Y:S02]  /*1810*/  ISETP.NE.AND P0, PT, R13, 0x1, PT ;  /* 0x000000010d00780c */ /* 0x000fe40003f05270 */
[----:B------:R-:W-:-:S11]  /*1820*/  LOP3.LUT R3, RZ, R3, RZ, 0x33, !PT ;  /* 0x00000003ff037212 */ /* 0x000fd600078e33ff */
[----:B------:R-:W1:Y:S02]  /*1830*/  @P0 LDC.64 R6, c[0x0][0x9e8] ;  /* 0x00027a00ff060b82 */ /* 0x000e640000000a00 */
[----:B-1----:R-:W-:-:S05]  /*1840*/  @P0 IMAD.HI.U32 R6, R3, R6, RZ ;  /* 0x0000000603060227 */ /* 0x002fca00078e00ff */
[----:B------:R-:W-:-:S04]  /*1850*/  @P0 SHF.R.U32.HI R3, RZ, R7, R6 ;  /* 0x00000007ff030219 */ /* 0x000fc80000011606 */
[----:B------:R-:W-:Y:S01]  /*1860*/  LOP3.LUT R3, RZ, R3, RZ, 0x33, !PT ;  /* 0x00000003ff037212 */ /* 0x000fe200078e33ff */
[----:B------:R-:W-:Y:S06]  /*1870*/  BRA `(.L_x_1333) ;  /* 0x0000000000107947 */ /* 0x000fec0003800000 */
.L_x_1332:
[----:B------:R-:W-:-:S13]  /*1880*/  ISETP.NE.AND P0, PT, R13, 0x1, PT ;  /* 0x000000010d00780c */ /* 0x000fda0003f05270 */
[----:B------:R-:W1:Y:S02]  /*1890*/  @P0 LDC.64 R6, c[0x0][0x9e8] ;  /* 0x00027a00ff060b82 */ /* 0x000e640000000a00 */
[----:B-1----:R-:W-:-:S05]  /*18a0*/  @P0 IMAD.HI.U32 R6, R3, R6, RZ ;  /* 0x0000000603060227 */ /* 0x002fca00078e00ff */
[----:B------:R-:W-:-:S07]  /*18b0*/  @P0 SHF.R.U32.HI R3, RZ, R7, R6 ;  /* 0x00000007ff030219 */ /* 0x000fce0000011606 */
.L_x_1333:
[----:B------:R-:W-:Y:S05]  /*18c0*/  BSYNC B0 ;  /* 0x0000000000007941 */ /* 0x000fea0003800000 */
.L_x_1331:
[----:B------:R-:W-:-:S05]  /*18d0*/  IMAD R3, R3, R13, RZ ;  /* 0x0000000d03037224 */ /* 0x000fca00078e02ff */
[----:B------:R-:W-:-:S07]  /*18e0*/  VIMNMX R4, R4, R3, !PT ;  /* 0x0000000304047248 */ /* 0x000fce0007fe0100 */
.L_x_1330:
[----:B------:R-:W-:Y:S01]  /*18f0*/  VIADD R0, R0, 0x7f ;  /* 0x0000007f00007836 */ /* 0x000fe20000000000 */
[----:B------:R-:W-:-:S04]  /*1900*/  SHF.R.S32.HI R5, RZ, 0x1f, R4 ;  /* 0x0000001fff057819 */ /* 0x000fc80000011404 */
[----:B------:R-:W-:Y:S02]  /*1910*/  SHF.R.S32.HI R3, RZ, 0x1f, R0 ;  /* 0x0000001fff037819 */ /* 0x000fe40000011400 */
[----:B------:R-:W-:Y:S02]  /*1920*/  LEA.HI R5, R5, R4, RZ, 0x7 ;  /* 0x0000000405057211 */ /* 0x000fe400078f38ff */
[----:B------:R-:W-:Y:S02]  /*1930*/  LEA.HI R3, R3, R0, RZ, 0x7 ;  /* 0x0000000003037211 */ /* 0x000fe400078f38ff */
[----:B------:R-:W-:Y:S02]  /*1940*/  SHF.R.S32.HI R5, RZ, 0x7, R5 ;  /* 0x00000007ff057819 */ /* 0x000fe40000011405 */
[----:B------:R-:W-:Y:S02]  /*1950*/  SHF.R.S32.HI R3, RZ, 0x7, R3 ;  /* 0x00000007ff037819 */ /* 0x000fe40000011403 */
[----:B------:R-:W-:-:S02]  /*1960*/  VIMNMX R5, RZ, R5, !PT ;  /* 0x00000005ff057248 */ /* 0x000fc40007fe0100 */
[----:B------:R-:W-:-:S03]  /*1970*/  VIMNMX R3, R92, R3, PT ;  /* 0x000000035c037248 */ /* 0x000fc60003fe0100 */
[--C-:B------:R-:W-:Y:S02]  /*1980*/  IMAD R5, R5, 0x80, -R8.reuse ;  /* 0x0000008005057824 */ /* 0x100fe400078e0a08 */
[----:B------:R-:W-:-:S03]  /*1990*/  IMAD R0, R3, 0x80, -R8 ;  /* 0x0000008003007824 */ /* 0x000fc600078e0a08 */
[----:B------:R-:W-:Y:S02]  /*19a0*/  VIMNMX R5, RZ, R5, !PT ;  /* 0x00000005ff057248 */ /* 0x000fe40007fe0100 */
[----:B------:R-:W-:Y:S02]  /*19b0*/  VIMNMX R0, R0, R29, PT ;  /* 0x0000001d00007248 */ /* 0x000fe40003fe0100 */
[----:B------:R-:W-:Y:S02]  /*19c0*/  SHF.R.U32.HI R27, RZ, 0x7, R5 ;  /* 0x00000007ff1b7819 */ /* 0x000fe40000011605 */
[----:B------:R-:W-:-:S03]  /*19d0*/  ISETP.GT.AND P0, PT, R0, R5, PT ;  /* 0x000000050000720c */ /* 0x000fc60003f04270 */
[----:B------:R-:W-:-:S10]  /*19e0*/  IMAD.MOV.U32 R26, RZ, RZ, R27 ;  /* 0x000000ffff1a7224 */ /* 0x000fd400078e001b */
[----:B------:R-:W-:-:S05]  /*19f0*/  @P0 VIADD R0, R0, 0x7f ;  /* 0x0000007f00000836 */ /* 0x000fca0000000000 */
[----:B------:R-:W-:-:S04]  /*1a00*/  @P0 SHF.R.S32.HI R3, RZ, 0x1f, R0 ;  /* 0x0000001fff030819 */ /* 0x000fc80000011400 */
[----:B------:R-:W-:-:S04]  /*1a10*/  @P0 LEA.HI R3, R3, R0, RZ, 0x7 ;  /* 0x0000000003030211 */ /* 0x000fc800078f38ff */
[----:B------:R-:W-:Y:S02]  /*1a20*/  @P0 SHF.R.S32.HI R26, RZ, 0x7, R3 ;  /* 0x00000007ff1a0819 */ /* 0x000fe40000011403 */
[----:B------:R-:W-:Y:S02]  /*1a30*/  PLOP3.LUT P0, PT, PT, PT, PT, 0x80, 0x0 ;  /* 0x000000000000781c */ /* 0x000fe40003f0f070 */
[----:B------:R-:W-:-:S13]  /*1a40*/  ISETP.GT.AND P1, PT, R26, R27, PT ;  /* 0x0000001b1a00720c */ /* 0x000fda0003f24270 */
[----:B------:R-:W-:Y:S05]  /*1a50*/  @!P1 BRA `(.L_x_1334) ;  /* 0x0000004000549947 */ /* 0x000fea0003800000 */
        /* <DEDUP_REMOVED lines=8> */
[----:B0-----:R0:W1:Y:S01]  /*1ae0*/  LDC.64 R14, c[0x4][R0] ;  /* 0x01000000000e7b82 */ /* 0x0010620000000a00 */
        /* <DEDUP_REMOVED lines=11> */
.L_x_1336:
[----:B------:R-:W-:Y:S05]  /*1ba0*/  BSYNC B6 ;  /* 0x0000000000067941 */ /* 0x000fea0003800000 */
.L_x_1335:
        /* <DEDUP_REMOVED lines=20> */
.L_x_1338:
[----:B------:R-:W-:Y:S05]  /*1cf0*/  BSYNC B6 ;  /* 0x0000000000067941 */ /* 0x000fea0003800000 */
.L_x_1337:
[----:B------:R-:W-:Y:S01]  /*1d00*/  ULDC.64 UR4, c[0x0][0x9f8] ;  /* 0x00027e0000047ab9 */ /* 0x000fe20000000a00 */
[----:B------:R-:W2:Y:S01]  /*1d10*/  LDL R38, [R1+0x38] ;  /* 0x0000380001267983 */ /* 0x000ea20000100800 */
[----:B------:R-:W-:Y:S01]  /*1d20*/  ISETP.NE.U32.AND P0, PT, RZ, UR4, PT ;  /* 0x00000004ff007c0c */ /* 0x000fe2000bf05070 */
[----:B------:R-:W1:Y:S01]  /*1d30*/  LDC.64 R74, c[0x0][0x300] ;  /* 0x0000c000ff4a7b82 */ /* 0x000e620000000a00 */
[----:B0-----:R-:W-:Y:S01]  /*1d40*/  IMAD.IADD R14, R30, 0x1, R31 ;  /* 0x000000011e0e7824 */ /* 0x001fe200078e021f */
[----:B------:R-:W3:Y:S01]  /*1d50*/  LDL.LU R43, [R1] ;  /* 0x00000000012b7983 */ /* 0x000ee20000300800 */
[----:B------:R-:W-:Y:S01]  /*1d60*/  ISETP.NE.AND.EX P0, PT, RZ, UR5, PT, P0 ;  /* 0x00000005ff007c0c */ /* 0x000fe2000bf05300 */
[----:B------:R-:W-:Y:S01]  /*1d70*/  ULDC.64 UR6, c[0x0][0xa08] ;  /* 0x0002820000067ab9 */ /* 0x000fe20000000a00 */
[----:B------:R-:W-:Y:S01]  /*1d80*/  SHF.R.S32.HI R11, RZ, 0x1f, R34 ;  /* 0x0000001fff0b7819 */ /* 0x000fe20000011422 */
[----:B------:R-:W4:Y:S01]  /*1d90*/  LDL R36, [R1+0x3c] ;  /* 0x00003c0001247983 */ /* 0x000f220000100800 */
[----:B------:R-:W0:Y:S01]  /*1da0*/  S2R R42, SR_TID.X ;  /* 0x00000000002a7919 */ /* 0x000e220000002100 */
[----:B------:R-:W-:Y:S01]  /*1db0*/  SHF.R.S32.HI R41, RZ, 0x1f, R14 ;  /* 0x0000001fff297819 */ /* 0x000fe2000001140e */
[----:B------:R-:W-:Y:S01]  /*1dc0*/  ULDC.64 UR4, c[0x0][0x308] ;  /* 0x0000c20000047ab9 */ /* 0x000fe20000000a00 */
[----:B------:R-:W0:Y:S08]  /*1dd0*/  LDC R39, c[0x0][0x3f4] ;  /* 0x0000fd00ff277b82 */ /* 0x000e300000000800 */
[----:B------:R-:W1:Y:S08]  /*1de0*/  @P0 LDC.64 R4, c[0x0][0x9f8] ;  /* 0x00027e00ff040b82 */ /* 0x000e700000000a00 */
[----:B------:R-:W3:Y:S01]  /*1df0*/  LDC.64 R72, c[0x0][0x3f8] ;  /* 0x0000fe00ff487b82 */ /* 0x000ee20000000a00 */
[----:B-1----:R-:W-:-:S05]  /*1e00*/  @P0 IMAD.WIDE R4, R35, 0x4, R4 ;  /* 0x0000000423040825 */ /* 0x002fca00078e0204 */
[----:B------:R1:W4:Y:S01]  /*1e10*/  @P0 LDG.E R35, desc[UR38][R4.64] ;  /* 0x0000002604230981 */ /* 0x000322000c1e1900 */
[-C--:B------:R-:W-:Y:S01]  /*1e20*/  IMAD R0, R41, R74.reuse, RZ ;  /* 0x0000004a29007224 */ /* 0x080fe200078e02ff */
[----:B------:R-:W-:Y:S01]  /*1e30*/  ISETP.NE.U32.AND P0, PT, RZ, UR6, PT ;  /* 0x00000006ff007c0c */ /* 0x000fe2000bf05070 */
[C---:B------:R-:W-:Y:S01]  /*1e40*/  IMAD.WIDE.U32 R6, R14.reuse, R74, RZ ;  /* 0x0000004a0e067225 */ /* 0x040fe200078e00ff */
[----:B0-----:R-:W-:Y:S02]  /*1e50*/  SHF.R.U32.HI R40, RZ, 0x7, R42 ;  /* 0x00000007ff287819 */ /* 0x001fe4000001162a */
[----:B------:R-:W-:Y:S01]  /*1e60*/  ISETP.NE.AND.EX P0, PT, RZ, UR7, PT, P0 ;  /* 0x00000007ff007c0c */ /* 0x000fe2000bf05300 */
[----:B------:R-:W-:Y:S01]  /*1e70*/  IMAD R3, R14, R75, R0 ;  /* 0x0000004b0e037224 */ /* 0x000fe200078e0200 */
[C---:B------:R-:W-:Y:S01]  /*1e80*/  ISETP.NE.AND P6, PT, R40.reuse, 0x1, PT ;  /* 0x000000012800780c */ /* 0x040fe20003fc5270 */
[----:B------:R-:W-:Y:S01]  /*1e90*/  VIADD R65, R40, 0x8 ;  /* 0x0000000828417836 */ /* 0x000fe20000000000 */
[----:B------:R-:W-:Y:S01]  /*1ea0*/  SHF.R.S32.HI R19, RZ, 0x1f, R18 ;  /* 0x0000001fff137819 */ /* 0x000fe20000011412 */
[----:B------:R-:W-:Y:S01]  /*1eb0*/  IMAD.IADD R7, R7, 0x1, R3 ;  /* 0x0000000107077824 */ /* 0x000fe200078e0203 */
[----:B------:R-:W-:Y:S01]  /*1ec0*/  SHF.R.S32.HI R32, RZ, 0x1f, R17 ;  /* 0x0000001fff207819 */ /* 0x000fe20000011411 */
[----:B------:R-:W-:Y:S01]  /*1ed0*/  IMAD R3, R11, UR4, RZ ;  /* 0x000000040b037c24 */ /* 0x000fe2000f8e02ff */
[----:B------:R-:W-:Y:S01]  /*1ee0*/  SHF.R.S32.HI R153, RZ, 0x1f, R152 ;  /* 0x0000001fff997819 */ /* 0x000fe20000011498 */
[----:B-1----:R-:W-:-:S04]  /*1ef0*/  IMAD.WIDE.U32 R4, R34, UR4, R6 ;  /* 0x0000000422047c25 */ /* 0x002fc8000f8e0006 */
[----:B------:R-:W-:Y:S01]  /*1f00*/  IMAD R3, R34, UR5, R3 ;  /* 0x0000000522037c24 */ /* 0x000fe2000f8e0203 */
[----:B------:R-:W-:Y:S01]  /*1f10*/  ULDC.64 UR4, c[0x0][0x310] ;  /* 0x0000c40000047ab9 */ /* 0x000fe20000000a00 */
[----:B------:R-:W-:-:S04]  /*1f20*/  IMAD.WIDE.U32 R6, R17, R74, R18 ;  /* 0x0000004a11067225 */ /* 0x000fc800078e0012 */
[----:B------:R-:W-:Y:S02]  /*1f30*/  IMAD.IADD R5, R5, 0x1, R3 ;  /* 0x0000000105057824 */ /* 0x000fe400078e0203 */
[----:B------:R-:W-:Y:S02]  /*1f40*/  VIADD R40, R17, 0x60 ;  /* 0x0000006011287836 */ /* 0x000fe40000000000 */
[----:B------:R-:W-:Y:S02]  /*1f50*/  VIADD R42, R42, 0xffffff80 ;  /* 0xffffff802a2a7836 */ /* 0x000fe40000000000 */
[----:B------:R-:W-:Y:S02]  /*1f60*/  IMAD.SHL.U32 R40, R40, 0x40, RZ ;  /* 0x0000004028287824 */ /* 0x000fe400078e00ff */
[----:B------:R-:W-:Y:S02]  /*1f70*/  VIADD R67, R18, 0x20 ;  /* 0x0000002012437836 */ /* 0x000fe40000000000 */
[----:B------:R-:W-:Y:S01]  /*1f80*/  IMAD.SHL.U32 R64, R39, 0x2, RZ ;  /* 0x0000000227407824 */ /* 0x000fe200078e00ff */
[----:B------:R-:W-:-:S02]  /*1f90*/  LOP3.LUT R40, R40, 0x1c0, RZ, 0xc0, !PT ;  /* 0x000001c028287812 */ /* 0x000fc400078ec0ff */
[C---:B--2---:R-:W-:Y:S01]  /*1fa0*/  LOP3.LUT P1, RZ, R38.reuse, 0x4, RZ, 0xc0, !PT ;  /* 0x0000000426ff7812 */ /* 0x044fe2000782c0ff */
[----:B------:R-:W-:Y:S02]  /*1fb0*/  IMAD.SHL.U32 R71, R38, 0x40, RZ ;  /* 0x0000004026477824 */ /* 0x000fe400078e00ff */
[----:B------:R-:W-:Y:S01]  /*1fc0*/  VIADD R38, R17, 0x60 ;  /* 0x0000006011267836 */ /* 0x000fe20000000000 */
[----:B---3--:R-:W-:Y:S02]  /*1fd0*/  LOP3.LUT R43, R43, 0xfffffffb, RZ, 0xc0, !PT ;  /* 0xfffffffb2b2b7812 */ /* 0x008fe400078ec0ff */
[----:B------:R-:W-:Y:S02]  /*1fe0*/  LOP3.LUT R71, R71, 0x1c0, RZ, 0xc0, !PT ;  /* 0x000001c047477812 */ /* 0x000fe400078ec0ff */
[----:B------:R-:W-:Y:S02]  /*1ff0*/  SHF.R.S32.HI R66, RZ, 0x1f, R38 ;  /* 0x0000001fff427819 */ /* 0x000fe40000011426 */
[----:B------:R-:W-:-:S02]  /*2000*/  SHF.R.S32.HI R38, RZ, 0x1f, R42 ;  /* 0x0000001fff267819 */ /* 0x000fc4000001142a */
[----:B------:R-:W-:Y:S02]  /*2010*/  SHF.R.U32.HI R68, RZ, 0x3, R71 ;  /* 0x00000003ff447819 */ /* 0x000fe40000011647 */
[----:B------:R-:W-:Y:S02]  /*2020*/  @P1 LOP3.LUT R43, R43, 0x4, RZ, 0xfc, !PT ;  /* 0x000000042b2b1812 */ /* 0x000fe400078efcff */
[----:B------:R-:W-:-:S03]  /*2030*/  LEA.HI R38, R38, R42, RZ, 0x5 ;  /* 0x0000002a26267211 */ /* 0x000fc600078f28ff */
[----:B------:R0:W-:Y:S01]  /*2040*/  STL [R1], R43 ;  /* 0x0000002b01007387 */ /* 0x0001e20000100800 */
[----:B------:R-:W-:Y:S02]  /*2050*/  SHF.R.S32.HI R38, RZ, 0x5, R38 ;  /* 0x00000005ff267819 */ /* 0x000fe40000011426 */
[----:B----4-:R-:W-:Y:S02]  /*2060*/  SHF.R.S32.HI R0, RZ, 0x1f, R35 ;  /* 0x0000001fff007819 */ /* 0x010fe40000011423 */
[----:B------:R-:W-:Y:S02]  /*2070*/  SEL R35, R35, RZ, !P0 ;  /* 0x000000ff23237207 */ /* 0x000fe40004000000 */
[----:B------:R-:W-:-:S03]  /*2080*/  SEL R12, R0, RZ, !P0 ;  /* 0x000000ff000c7207 */ /* 0x000fc60004000000 */
[----:B------:R-:W-:Y:S02]  /*2090*/  IMAD.WIDE.U32 R8, R35, UR4, R4 ;  /* 0x0000000423087c25 */ /* 0x000fe4000f8e0004 */
[----:B------:R-:W1:Y:S02]  /*20a0*/  LDC.64 R4, c[0x0][0x408] ;  /* 0x00010200ff047b82 */ /* 0x000e640000000a00 */
[----:B------:R-:W-:Y:S01]  /*20b0*/  IMAD R0, R12, UR4, RZ ;  /* 0x000000040c007c24 */ /* 0x000fe2000f8e02ff */
[----:B------:R-:W-:-:S03]  /*20c0*/  IADD3 R77, P0, R8, R6, RZ ;  /* 0x00000006084d7210 */ /* 0x000fc60007f1e0ff */
[----:B------:R-:W-:Y:S01]  /*20d0*/  IMAD R3, R35, UR5, R0 ;  /* 0x0000000523037c24 */ /* 0x000fe2000f8e0200 */
[----:B------:R-:W-:Y:S05]  /*20e0*/  @!P6 WARPSYNC.ALL ;  /* 0x000000000000e948 */ /* 0x000fea0003800000 */
[----:B------:R-:W-:Y:S01]  /*20f0*/  ULDC.64 UR4, c[0x0][0x330] ;  /* 0x0000cc0000047ab9 */ /* 0x000fe20000000a00 */
[----:B------:R-:W-:Y:S02]  /*2100*/  IMAD R0, R32, R74, RZ ;  /* 0x0000004a20007224 */ /* 0x000fe400078e02ff */
[----:B------:R-:W-:Y:S02]  /*2110*/  IMAD R11, R11, UR4, RZ ;  /* 0x000000040b0b7c24 */ /* 0x000fe4000f8e02ff */
[----:B------:R-:W-:Y:S01]  /*2120*/  IMAD R13, R17, R75, R0 ;  /* 0x0000004b110d7224 */ /* 0x000fe200078e0200 */
[----:B------:R-:W-:Y:S01]  /*2130*/  SHF.L.U64.HI R75, R74, 0x7, R75 ;  /* 0x000000074a4b7819 */ /* 0x000fe2000001024b */
[----:B------:R-:W-:-:S02]  /*2140*/  IMAD.IADD R78, R9, 0x1, R3 ;  /* 0x00000001094e7824 */ /* 0x000fc400078e0203 */
[C---:B------:R-:W-:Y:S02]  /*2150*/  IMAD R15, R34.reuse, UR5, R11 ;  /* 0x00000005220f7c24 */ /* 0x040fe4000f8e020b */
[----:B------:R-:W-:Y:S01]  /*2160*/  IMAD.WIDE.U32 R10, R34, UR4, R18 ;  /* 0x00000004220a7c25 */ /* 0x000fe2000f8e0012 */
[----:B------:R-:W-:Y:S01]  /*2170*/  ULDC.64 UR4, c[0x0][0x338] ;  /* 0x0000ce0000047ab9 */ /* 0x000fe20000000a00 */
[----:B------:R-:W-:Y:S02]  /*2180*/  IADD3.X R76, R78, R7, R13, P0, !PT ;  /* 0x000000074e4c7210 */ /* 0x000fe400007fe40d */
[----:B------:R-:W-:Y:S01]  /*2190*/  IMAD R3, R12, UR4, RZ ;  /* 0x000000040c037c24 */ /* 0x000fe2000f8e02ff */
[----:B------:R-:W-:Y:S01]  /*21a0*/  ISETP.GE.AND P0, PT, R18, R39, PT ;  /* 0x000000271200720c */ /* 0x000fe20003f06270 */
[----:B------:R-:W-:Y:S01]  /*21b0*/  IMAD R0, R32, R72, RZ ;  /* 0x0000004820007224 */ /* 0x000fe200078e02ff */
[----:B-1----:R-:W-:Y:S01]  /*21c0*/  SHF.L.U64.HI R70, R4, 0x7, R5 ;  /* 0x0000000704467819 */ /* 0x002fe20000010205 */
[----:B------:R-:W-:Y:S01]  /*21d0*/  IMAD R37, R35, UR5, R3 ;  /* 0x0000000523257c24 */ /* 0x000fe2000f8e0203 */
[----:B------:R-:W-:Y:S01]  /*21e0*/  SEL R3, R39, RZ, P0 ;  /* 0x000000ff27037207 */ /* 0x000fe20000000000 */
[----:B------:R-:W-:-:S02]  /*21f0*/  IMAD.IADD R11, R11, 0x1, R15 ;  /* 0x000000010b0b7824 */ /* 0x000fc400078e020f */
[----:B------:R-:W-:Y:S02]  /*2200*/  IMAD R15, R17, R73, R0 ;  /* 0x00000049110f7224 */ /* 0x000fe400078e0200 */
[----:B------:R-:W-:Y:S01]  /*2210*/  IMAD.WIDE.U32 R58, R35, UR4, R10 ;  /* 0x00000004233a7c25 */ /* 0x000fe2000f8e000a */
[----:B------:R-:W-:Y:S02]  /*2220*/  ULDC UR4, c[0x0][0x2f4] ;  /* 0x0000bd0000047ab9 */ /* 0x000fe40000000800 */
[----:B------:R-:W-:Y:S01]  /*2230*/  ISETP.GE.AND P2, PT, R67, UR4, PT ;  /* 0x0000000443007c0c */ /* 0x000fe2000bf46270 */
[----:B------:R-:W-:Y:S02]  /*2240*/  IMAD R0, R32, R4, RZ ;  /* 0x0000000420007224 */ /* 0x000fe400078e02ff */
[----:B------:R-:W-:Y:S02]  /*2250*/  IMAD.IADD R3, R18, 0x1, R3 ;  /* 0x0000000112037824 */ /* 0x000fe400078e0203 */
[----:B------:R-:W-:-:S04]  /*2260*/  IMAD.WIDE.U32 R6, R17, R72, R152 ;  /* 0x0000004811067225 */ /* 0x000fc800078e0098 */
[----:B------:R-:W-:-:S04]  /*2270*/  IMAD.WIDE.U32 R10, R17, R72, R18 ;  /* 0x00000048110a7225 */ /* 0x000fc800078e0012 */
[----:B------:R-:W-:-:S04]  /*2280*/  IMAD.WIDE.U32 R30, R17, R4, R152 ;  /* 0x00000004111e7225 */ /* 0x000fc800078e0098 */
[C---:B------:R-:W-:Y:S01]  /*2290*/  IMAD R21, R17.reuse, R5, R0 ;  /* 0x0000000511157224 */ /* 0x040fe200078e0200 */
[----:B------:R-:W-:Y:S01]  /*22a0*/  SHF.R.S32.HI R0, RZ, 0x1f, R3 ;  /* 0x0000001fff007819 */ /* 0x000fe20000011403 */
[----:B------:R-:W-:-:S03]  /*22b0*/  IMAD.WIDE.U32 R12, R17, R4, R18 ;  /* 0x00000004110c7225 */ /* 0x000fc600078e0012 */
[----:B------:R-:W-:Y:S01]  /*22c0*/  LEA.HI R0, R0, R3, RZ, 0x3 ;  /* 0x0000000300007211 */ /* 0x000fe200078f18ff */
[----:B------:R-:W-:Y:S02]  /*22d0*/  IMAD.IADD R7, R7, 0x1, R15 ;  /* 0x0000000107077824 */ /* 0x000fe400078e020f */
[----:B------:R-:W-:Y:S01]  /*22e0*/  IMAD.IADD R11, R15, 0x1, R11 ;  /* 0x000000010f0b7824 */ /* 0x000fe200078e020b */
[----:B-----5:R-:W-:Y:S01]  /*22f0*/  SHF.R.S32.HI R15, RZ, 0x1f, R24 ;  /* 0x0000001fff0f7819 */ /* 0x020fe20000011418 */
[----:B------:R-:W-:Y:S02]  /*2300*/  IMAD.IADD R31, R31, 0x1, R21 ;  /* 0x000000011f1f7824 */ /* 0x000fe400078e0215 */
[----:B------:R-:W-:Y:S02]  /*2310*/  IMAD.IADD R13, R21, 0x1, R13 ;  /* 0x00000001150d7824 */ /* 0x000fe400078e020d */
[C---:B------:R-:W-:Y:S02]  /*2320*/  IMAD R3, R15.reuse, R72, RZ ;  /* 0x000000480f037224 */ /* 0x040fe400078e02ff */
[----:B------:R-:W-:-:S02]  /*2330*/  IMAD R15, R15, R4, RZ ;  /* 0x000000040f0f7224 */ /* 0x000fc400078e02ff */
[----:B------:R-:W-:-:S04]  /*2340*/  IMAD.WIDE.U32 R30, R24, R4, R30 ;  /* 0x00000004181e7225 */ /* 0x000fc800078e001e */
[----:B------:R-:W-:-:S04]  /*2350*/  IMAD.WIDE.U32 R20, R24, R4, R12 ;  /* 0x0000000418147225 */ /* 0x000fc800078e000c */
[----:B------:R-:W-:Y:S01]  /*2360*/  IMAD.SHL.U32 R69, R4, 0x80, RZ ;  /* 0x0000008004457824 */ /* 0x000fe200078e00ff */
[----:B------:R-:W-:Y:S01]  /*2370*/  LOP3.LUT R4, R40, 0x38, R0, 0xf8, !PT ;  /* 0x0000003828047812 */ /* 0x000fe200078ef800 */
[----:B------:R-:W-:Y:S02]  /*2380*/  VIADD R40, R17, 0x60 ;  /* 0x0000006011287836 */ /* 0x000fe40000000000 */
[----:B------:R-:W-:Y:S01]  /*2390*/  IMAD R61, R24, R73, R3 ;  /* 0x00000049183d7224 */ /* 0x000fe200078e0203 */
[----:B------:R-:W-:Y:S01]  /*23a0*/  LOP3.LUT R3, R71, 0x18, R18, 0xf8, !PT ;  /* 0x0000001847037812 */ /* 0x000fe200078ef812 */
[----:B------:R-:W-:Y:S01]  /*23b0*/  IMAD.SHL.U32 R40, R40, 0x40, RZ ;  /* 0x0000004028287824 */ /* 0x000fe200078e00ff */
[----:B------:R-:W-:Y:S01]  /*23c0*/  SHF.L.U64.HI R73, R72, 0x7, R73 ;  /* 0x0000000748497819 */ /* 0x000fe20000010249 */
[----:B------:R-:W-:Y:S01]  /*23d0*/  IMAD.WIDE.U32 R34, R24, R72, R10 ;  /* 0x0000004818227225 */ /* 0x000fe200078e000a */
[----:B------:R-:W-:Y:S02]  /*23e0*/  LOP3.LUT R3, R3, R68, RZ, 0x3c, !PT ;  /* 0x0000004403037212 */ /* 0x000fe400078e3cff */
[----:B------:R-:W-:Y:S01]  /*23f0*/  LOP3.LUT R40, R40, 0x1c0, RZ, 0xc0, !PT ;  /* 0x000001c028287812 */ /* 0x000fe200078ec0ff */
[----:B------:R-:W-:Y:S01]  /*2400*/  IMAD.WIDE.U32 R56, R24, R72, R6 ;  /* 0x0000004818387225 */ /* 0x000fe200078e0006 */
[----:B------:R-:W-:-:S02]  /*2410*/  IADD3 R10, P1, R17, R14, RZ ;  /* 0x0000000e110a7210 */ /* 0x000fc40007f3e0ff */
[----:B------:R-:W-:Y:S01]  /*2420*/  SHF.R.U32.HI R40, RZ, 0x3, R40 ;  /* 0x00000003ff287819 */ /* 0x000fe20000011628 */
[----:B------:R-:W-:Y:S01]  /*2430*/  IMAD R63, R38, 0x200, R3 ;  /* 0x00000200263f7824 */ /* 0x000fe200078e0203 */
[--C-:B------:R-:W-:Y:S01]  /*2440*/  LOP3.LUT R3, R71, 0x38, R0.reuse, 0xf8, !PT ;  /* 0x0000003847037812 */ /* 0x100fe200078ef800 */
[----:B------:R-:W-:Y:S01]  /*2450*/  IMAD R15, R24, R5, R15 ;  /* 0x00000005180f7224 */ /* 0x000fe200078e020f */
[----:B------:R-:W-:Y:S01]  /*2460*/  LOP3.LUT R12, R4, R40, RZ, 0x3c, !PT ;  /* 0x00000028040c7212 */ /* 0x000fe200078e3cff */
[----:B------:R-:W-:Y:S01]  /*2470*/  IMAD.X R11, R32, 0x1, R41, P1 ;  /* 0x00000001200b7824 */ /* 0x000fe200008e0629 */
[----:B------:R-:W-:Y:S01]  /*2480*/  LOP3.LUT R3, R3, R68, RZ, 0x3c, !PT ;  /* 0x0000004403037212 */ /* 0x000fe200078e3cff */
[----:B------:R-:W-:Y:S01]  /*2490*/  IMAD.IADD R62, R57, 0x1, R61 ;  /* 0x00000001393e7824 */ /* 0x000fe200078e023d */
[----:B------:R-:W-:Y:S01]  /*24a0*/  LOP3.LUT R7, R0, 0xfffffff8, RZ, 0xc0, !PT ;  /* 0xfffffff800077812 */ /* 0x000fe200078ec0ff */
[----:B------:R-:W-:Y:S01]  /*24b0*/  IMAD.SHL.U32 R74, R74, 0x80, RZ ;  /* 0x000000804a4a7824 */ /* 0x000fe200078e00ff */
[----:B------:R-:W-:Y:S01]  /*24c0*/  SHF.R.S32.HI R6, RZ, 0x3, R0 ;  /* 0x00000003ff067819 */ /* 0x000fe20000011400 */
[----:B------:R-:W-:Y:S01]  /*24d0*/  IMAD R4, R38, 0x200, R3 ;  /* 0x0000020026047824 */ /* 0x000fe200078e0203 */
[----:B------:R-:W-:Y:S01]  /*24e0*/  ISETP.GE.AND P1, PT, R18, UR4, PT ;  /* 0x0000000412007c0c */ /* 0x000fe2000bf26270 */
[----:B------:R-:W-:Y:S01]  /*24f0*/  IMAD.SHL.U32 R72, R72, 0x80, RZ ;  /* 0x0000008048487824 */ /* 0x000fe200078e00ff */
[----:B------:R-:W-:Y:S01]  /*2500*/  SHF.R.S32.HI R5, RZ, 0x1f, R7 ;  /* 0x0000001fff057819 */ /* 0x000fe20000011407 */
[----:B------:R-:W-:-:S02]  /*2510*/  IMAD.IADD R61, R61, 0x1, R35 ;  /* 0x000000013d3d7824 */ /* 0x000fc400078e0223 */
[----:B------:R-:W-:Y:S02]  /*2520*/  IMAD.IADD R60, R31, 0x1, R15 ;  /* 0x000000011f3c7824 */ /* 0x000fe400078e020f */
[----:B------:R-:W-:Y:S02]  /*2530*/  IMAD.IADD R32, R15, 0x1, R21 ;  /* 0x000000010f207824 */ /* 0x000fe400078e0215 */
[----:B------:R-:W-:Y:S02]  /*2540*/  IMAD.IADD R3, R36, 0x1, R12 ;  /* 0x0000000124037824 */ /* 0x000fe400078e020c */
[----:B------:R-:W-:Y:S01]  /*2550*/  IMAD.IADD R0, R59, 0x1, R37 ;  /* 0x000000013b007824 */ /* 0x000fe200078e0225 */
[----:B0-----:R-:W-:Y:S06]  /*2560*/  @!P6 BAR.SYNC.DEFER_BLOCKING 0x9, 0x100 ;  /* 0x024400000000eb1d */ /* 0x001fec0000010000 */
.L_x_1388:
[----:B------:R-:W2:Y:S01]  /*2570*/  LDL R39, [R1+0x38] ;  /* 0x0000380001277983 */ /* 0x000ea20000100800 */
[----:B0-----:R-:W0:Y:S03]  /*2580*/  LDC.64 R86, c[0x0][0x300] ;  /* 0x0000c000ff567b82 */ /* 0x001e260000000a00 */
[----:B------:R-:W3:Y:S01]  /*2590*/  LDL.LU R38, [R1] ;  /* 0x0000000001267983 */ /* 0x000ee20000300800 */
[----:B------:R-:W-:Y:S01]  /*25a0*/  VIADD R36, R26, 0xffffffff ;  /* 0xffffffff1a247836 */ /* 0x000fe20000000000 */
[----:B------:R-:W-:Y:S05]  /*25b0*/  YIELD ;  /* 0x0000000000007946 */ /* 0x000fea0003800000 */
[----:B------:R-:W1:Y:S01]  /*25c0*/  LDC.64 R80, c[0x0][0x2e8] ;  /* 0x0000ba00ff507b82 */ /* 0x000e620000000a00 */
[----:B------:R-:W-:Y:S01]  /*25d0*/  SHF.R.S32.HI R79, RZ, 0x1f, R36 ;  /* 0x0000001fff4f7819 */ /* 0x000fe20000011424 */
[-C--:B------:R-:W-:Y:S01]  /*25e0*/  IMAD R13, R75, R36.reuse, RZ ;  /* 0x000000244b0d7224 */ /* 0x080fe200078e02ff */
[----:B------:R-:W-:Y:S01]  /*25f0*/  BSSY B0, `(.L_x_1339) ;  /* 0x0000301000007945 */ /* 0x000fe20003800000 */
[----:B------:R-:W-:-:S04]  /*2600*/  IMAD.WIDE.U32 R14, R74, R36, RZ ;  /* 0x000000244a0e7225 */ /* 0x000fc800078e00ff */
[----:B------:R-:W-:Y:S01]  /*2610*/  IMAD R13, R79, R74, R13 ;  /* 0x0000004a4f0d7224 */ /* 0x000fe200078e020d */
[----:B------:R-:W-:Y:S01]  /*2620*/  IADD3 R26, P3, R77, R14, RZ ;  /* 0x0000000e4d1a7210 */ /* 0x000fe20007f7e0ff */
[----:B------:R-:W-:Y:S01]  /*2630*/  IMAD.MOV.U32 R84, RZ, RZ, R14 ;  /* 0x000000ffff547224 */ /* 0x000fe200078e000e */
[----:B------:R-:W4:Y:S01]  /*2640*/  LDC R88, c[0x0][0x3f4] ;  /* 0x0000fd00ff587b82 */ /* 0x000f220000000800 */
[----:B------:R-:W-:Y:S02]  /*2650*/  IMAD.IADD R85, R15, 0x1, R13 ;  /* 0x000000010f557824 */ /* 0x000fe400078e020d */
[----:B0-----:R-:W-:Y:S02]  /*2660*/  IMAD R37, R87, 0x60, RZ ;  /* 0x0000006057257824 */ /* 0x001fe400078e02ff */
[----:B------:R-:W-:-:S03]  /*2670*/  IMAD.WIDE.U32 R12, R86, 0x60, R84 ;  /* 0x00000060560c7825 */ /* 0x000fc600078e0054 */
[----:B------:R-:W-:Y:S01]  /*2680*/  IADD3 R15, P4, R77, R12, RZ ;  /* 0x0000000c4d0f7210 */ /* 0x000fe20007f9e0ff */
[----:B------:R-:W-:-:S03]  /*2690*/  IMAD R12, R22, 0x2000, R63 ;  /* 0x00002000160c7824 */ /* 0x000fc600078e023f */
[----:B------:R-:W-:Y:S01]  /*26a0*/  IADD3.X R14, R76, R13, R37, P4, !PT ;  /* 0x0000000d4c0e7210 */ /* 0x000fe200027fe425 */
[----:B------:R-:W-:Y:S01]  /*26b0*/  IMAD.X R13, R85, 0x1, R76, P3 ;  /* 0x00000001550d7824 */ /* 0x000fe200018e064c */
[CC--:B-1----:R-:W-:Y:S01]  /*26c0*/  LEA R40, P4, R15.reuse, R80.reuse, 0x1 ;  /* 0x000000500f287211 */ /* 0x0c2fe200078808ff */
[----:B------:R-:W-:Y:S01]  /*26d0*/  VIADD R82, R12, 0x20 ;  /* 0x000000200c527836 */ /* 0x000fe20000000000 */
[----:B------:R-:W-:Y:S01]  /*26e0*/  LEA R42, P3, R26, R80, 0x1 ;  /* 0x000000501a2a7211 */ /* 0x000fe200078608ff */
[----:B------:R-:W-:Y:S01]  /*26f0*/  IMAD R83, R12, 0x2, R25 ;  /* 0x000000020c537824 */ /* 0x000fe200078e0219 */
[----:B------:R-:W-:Y:S02]  /*2700*/  LEA.HI.X R41, R15, R81, R14, 0x1, P4 ;  /* 0x000000510f297211 */ /* 0x000fe400020f0c0e */
[----:B------:R-:W-:Y:S02]  /*2710*/  ISETP.GT.AND P4, PT, R36, R27, PT ;  /* 0x0000001b2400720c */ /* 0x000fe40003f84270 */
[----:B------:R-:W-:Y:S01]  /*2720*/  LEA.HI.X R43, R26, R81, R13, 0x1, P3 ;  /* 0x000000511a2b7211 */ /* 0x000fe200018f0c0d */
[----:B------:R-:W-:Y:S01]  /*2730*/  IMAD.MOV.U32 R26, RZ, RZ, R36 ;  /* 0x000000ffff1a7224 */ /* 0x000fe200078e0024 */
[----:B----4-:R-:W-:-:S02]  /*2740*/  ISETP.GE.AND P3, PT, R88, 0x1, PT ;  /* 0x000000015800780c */ /* 0x010fc40003f66270 */
[----:B--2---:R-:W-:Y:S02]  /*2750*/  LOP3.LUT P5, RZ, R39, 0x4, RZ, 0xc0, !PT ;  /* 0x0000000427ff7812 */ /* 0x004fe400078ac0ff */
[----:B---3--:R-:W-:-:S05]  /*2760*/  LOP3.LUT R38, R38, 0xfffffffd, RZ, 0xc0, !PT ;  /* 0xfffffffd26267812 */ /* 0x008fca00078ec0ff */
[----:B------:R-:W-:-:S05]  /*2770*/  @P4 LOP3.LUT R38, R38, 0x2, RZ, 0xfc, !PT ;  /* 0x0000000226264812 */ /* 0x000fca00078efcff */
[----:B------:R0:W-:Y:S01]  /*2780*/  STL [R1], R38 ;  /* 0x0000002601007387 */ /* 0x0001e20000100800 */
[----:B------:R-:W-:-:S04]  /*2790*/  @P5 VIADD R82, R12, 0xffffffe0 ;  /* 0xffffffe00c525836 */ /* 0x000fc80000000000 */
[----:B------:R-:W-:Y:S01]  /*27a0*/  IMAD R82, R82, 0x2, R25 ;  /* 0x0000000252527824 */ /* 0x000fe200078e0219 */
[----:B------:R-:W-:Y:S06]  /*27b0*/  @!P3 BRA `(.L_x_1340) ;  /* 0x0000002c0020b947 */ /* 0x000fec0003800000 */
[----:B------:R-:W-:Y:S01]  /*27c0*/  ULDC.U8 UR4, c[0x0][0x410] ;  /* 0x0001040000047ab9 */ /* 0x000fe20000000000 */
[-C--:B------:R-:W-:Y:S01]  /*27d0*/  IMAD R13, R73, R36.reuse, RZ ;  /* 0x00000024490d7224 */ /* 0x080fe200078e02ff */
[----:B------:R-:W-:Y:S01]  /*27e0*/  ISETP.NE.AND P3, PT, RZ, UR4, PT ;  /* 0x00000004ff007c0c */ /* 0x000fe2000bf65270 */
[----:B------:R-:W-:Y:S02]  /*27f0*/  IMAD R12, R70, R36, RZ ;  /* 0x00000024460c7224 */ /* 0x000fe400078e02ff */
[C---:B------:R-:W-:Y:S02]  /*2800*/  IMAD R13, R79.reuse, R72, R13 ;  /* 0x000000484f0d7224 */ /* 0x040fe400078e020d */
[----:B------:R-:W-:Y:S02]  /*2810*/  IMAD R90, R26, -0x80, R29 ;  /* 0xffffff801a5a7824 */ /* 0x000fe400078e021d */
[----:B------:R-:W-:Y:S02]  /*2820*/  IMAD R79, R79, R69, R12 ;  /* 0x000000454f4f7224 */ /* 0x000fe400078e020c */
[----:B------:R-:W-:Y:S01]  /*2830*/  IMAD.WIDE.U32 R50, R72, R36, RZ ;  /* 0x0000002448327225 */ /* 0x000fe200078e00ff */
[----:B------:R-:W-:-:S03]  /*2840*/  VIMNMX R90, R90, 0x80, PT ;  /* 0x000000805a5a7848 */ /* 0x000fc60003fe0100 */
[----:B------:R-:W-:-:S04]  /*2850*/  IMAD.WIDE.U32 R48, R69, R36, RZ ;  /* 0x0000002445307225 */ /* 0x000fc800078e00ff */
[----:B------:R-:W-:Y:S02]  /*2860*/  IMAD.IADD R89, R51, 0x1, R13 ;  /* 0x0000000133597824 */ /* 0x000fe400078e020d */
[----:B------:R-:W-:Y:S01]  /*2870*/  IMAD.IADD R79, R49, 0x1, R79 ;  /* 0x00000001314f7824 */ /* 0x000fe200078e024f */
[----:B------:R-:W-:Y:S06]  /*2880*/  @!P3 BRA `(.L_x_1341) ;  /* 0x00000014002cb947 */ /* 0x000fec0003800000 */
[----:B------:R1:W5:Y:S01]  /*2890*/  LDL R91, [R1+0x14] ;  /* 0x00001400015b7983 */ /* 0x0003620000100800 */
[----:B------:R-:W-:Y:S01]  /*28a0*/  ISETP.GE.AND P4, PT, R17, R90, PT ;  /* 0x0000005a1100720c */ /* 0x000fe20003f86270 */
[----:B------:R-:W-:Y:S01]  /*28b0*/  BSSY B1, `(.L_x_1342) ;  /* 0x000001e000017945 */ /* 0x000fe20003800000 */
[----:B------:R-:W-:Y:S02]  /*28c0*/  CS2R R36, SRZ ;  /* 0x0000000000247805 */ /* 0x000fe4000001ff00 */
[----:B------:R-:W-:Y:S02]  /*28d0*/  CS2R R52, SRZ ;  /* 0x0000000000347805 */ /* 0x000fe4000001ff00 */
[----:B------:R-:W-:Y:S02]  /*28e0*/  CS2R R80, SRZ ;  /* 0x0000000000507805 */ /* 0x000fe4000001ff00 */
[----:B------:R-:W-:Y:S02]  /*28f0*/  CS2R R54, SRZ ;  /* 0x0000000000367805 */ /* 0x000fe4000001ff00 */
[----:B------:R-:W-:-:S02]  /*2900*/  CS2R R44, SRZ ;  /* 0x00000000002c7805 */ /* 0x000fc4000001ff00 */
[----:B0-----:R-:W-:Y:S02]  /*2910*/  CS2R R38, SRZ ;  /* 0x0000000000267805 */ /* 0x001fe4000001ff00 */
[----:B------:R-:W-:Y:S02]  /*2920*/  CS2R R46, SRZ ;  /* 0x00000000002e7805 */ /* 0x000fe4000001ff00 */
[----:B------:R-:W-:Y:S01]  /*2930*/  CS2R R84, SRZ ;  /* 0x0000000000547805 */ /* 0x000fe2000001ff00 */
[----:B-1----:R-:W-:Y:S06]  /*2940*/  @P4 BRA `(.L_x_1343) ;  /* 0x0000000000504947 */ /* 0x002fec0003800000 */
        /* <DEDUP_REMOVED lines=16> */
[----:B------:R0:W5:Y:S02]  /*2a50*/  @!P3 LDG.E.64 R84, desc[UR38][R14.64] ;  /* 0x000000260e54b981 */ /* 0x000164000c1e1b00 */
[----:B-----5:R-:W-:-:S13]  /*2a60*/  ISETP.GE.AND P3, PT, R91, R88, PT ;  /* 0x000000585b00720c */ /* 0x020fda0003f66270 */
[----:B------:R0:W5:Y:S04]  /*2a70*/  @!P3 LDG.E.64 R52, desc[UR38][R12.64+0x20] ;  /* 0x000020260c34b981 */ /* 0x000168000c1e1b00 */
[----:B------:R0:W5:Y:S02]  /*2a80*/  @!P3 LDG.E.64 R54, desc[UR38][R14.64+0x20] ;  /* 0x000020260e36b981 */ /* 0x000164000c1e1b00 */
.L_x_1343:
[----:B------:R-:W-:Y:S05]  /*2a90*/  BSYNC B1 ;  /* 0x0000000000017941 */ /* 0x000fea0003800000 */
.L_x_1342:
        /* <DEDUP_REMOVED lines=34> */
.L_x_1345:
[----:B------:R-:W-:Y:S05]  /*2cc0*/  BSYNC B1 ;  /* 0x0000000000017941 */ /* 0x000fea0003800000 */
.L_x_1344:
[----:B0-----:R-:W-:Y:S01]  /*2cd0*/  IMAD.MOV.U32 R12, RZ, RZ, R80 ;  /* 0x000000ffff0c7224 */ /* 0x001fe200078e0050 */
[----:B------:R-:W-:Y:S01]  /*2ce0*/  UISETP.NE.AND UP0, UPT, UR37, 0x3, UPT ;  /* 0x000000032500788c */ /* 0x000fe2000bf05270 */
[----:B------:R-:W-:Y:S01]  /*2cf0*/  IMAD.MOV.U32 R13, RZ, RZ, R81 ;  /* 0x000000ffff0d7224 */ /* 0x000fe200078e0051 */
[----:B------:R-:W-:Y:S01]  /*2d00*/  PRMT R98, R86, 0x7610, R98 ;  /* 0x0000761056627816 */ /* 0x000fe20000000062 */
[----:B------:R-:W-:Y:S01]  /*2d10*/  IMAD.MOV.U32 R14, RZ, RZ, R84 ;  /* 0x000000ffff0e7224 */ /* 0x000fe200078e0054 */
[----:B------:R-:W-:Y:S01]  /*2d20*/  PRMT R49, R49, 0x5410, R12 ;  /* 0x0000541031317816 */ /* 0x000fe2000000000c */
[----:B------:R-:W-:Y:S01]  /*2d30*/  IMAD.MOV.U32 R12, RZ, RZ, R54 ;  /* 0x000000ffff0c7224 */ /* 0x000fe200078e0036 */
[----:B------:R-:W-:Y:S01]  /*2d40*/  PRMT R50, R50, 0x5410, R13 ;  /* 0x0000541032327816 */ /* 0x000fe2000000000d */
[----:B------:R-:W-:Y:S01]  /*2d50*/  IMAD.MOV.U32 R13, RZ, RZ, R55 ;  /* 0x000000ffff0d7224 */ /* 0x000fe200078e0037 */
[----:B------:R-:W-:Y:S01]  /*2d60*/  PLOP3.LUT P3, PT, PT, PT, UP0, 0x80, 0x0 ;  /* 0x000000000000781c */ /* 0x000fe20003f6f008 */
        /* <DEDUP_REMOVED lines=9> */
[----:B------:R-:W-:-:S02]  /*2e00*/  PRMT R97, R87, 0x7610, R97 ;  /* 0x0000761057617816 */ /* 0x000fc40000000061 */
        /* <DEDUP_REMOVED lines=14> */
.L_x_1346:
[----:B------:R-:W2:Y:S01]  /*2ef0*/  LDL R12, [R1+0x10] ;  /* 0x00001000010c7983 */ /* 0x000ea20000100800 */
[----:B------:R-:W-:Y:S01]  /*2f00*/  IMAD R79, R22, 0x8, R2 ;  /* 0x00000008164f7824 */ /* 0x000fe200078e0202 */
[----:B------:R-:W-:Y:S01]  /*2f10*/  BSSY B1, `(.L_x_1347) ;  /* 0x0000004000017945 */ /* 0x000fe20003800000 */
[----:B--2---:R-:W-:-:S04]  /*2f20*/  SHF.L.U32 R91, R12, 0x1f, RZ ;  /* 0x0000001f0c5b7819 */ /* 0x004fc800000006ff */
[----:B------:R-:W0:Y:S02]  /*2f30*/  SYNCS.PHASECHK.TRANS64.TRYWAIT P6, [R79+URZ+0x16890], R91 ;  /* 0x0168905b4f0075a7 */ /* 0x000e2400080c017f */
[----:B0-----:R-:W-:Y:S05]  /*2f40*/  @!P6 BRA `(.L_x_1348) ;  /* 0x000001a800c4e947 */ /* 0x001fea0003800000 */
.L_x_1673:
[----:B------:R-:W-:Y:S05]  /*2f50*/  BSYNC B1 ;  /* 0x0000000000017941 */ /* 0x000fea0003800000 */
.L_x_1347:
        /* <DEDUP_REMOVED lines=8> */
[----:B------:R-:W-:Y:S02]  /*2fe0*/  SHF.R.U64 R103, R84, 0x10, R85 ;  /* 0x0000001054677819 */ /* 0x000fe40000001255 */
[----:B------:R-:W-:Y:S02]  /*2ff0*/  SHF.R.U64 R99, R80, 0x10, R81 ;  /* 0x0000001050637819 */ /* 0x000fe40000001251 */
[----:B------:R-:W-:Y:S02]  /*3000*/  SHF.R.U32.HI R105, RZ, 0x10, R85 ;  /* 0x00000010ff697819 */ /* 0x000fe40000011655 */
[----:B------:R-:W-:Y:S02]  /*3010*/  PRMT R103, R51, 0x5432, R103 ;  /* 0x0000543233677816 */ /* 0x000fe40000000067 */
[----:B------:R-:W-:Y:S01]  /*3020*/  SHF.R.U32.HI R101, RZ, 0x10, R81 ;  /* 0x00000010ff657819 */ /* 0x000fe20000011651 */
[----:B--2---:R-:W-:Y:S01]  /*3030*/  IMAD.U32 R81, R14, 0x10000, RZ ;  /* 0x000100000e517824 */ /* 0x004fe200078e00ff */
[----:B------:R-:W-:-:S02]  /*3040*/  PRMT R99, R49, 0x5432, R99 ;  /* 0x0000543231637816 */ /* 0x000fc40000000063 */
[----:B------:R-:W-:Y:S02]  /*3050*/  PRMT R105, R100, 0x5410, R105 ;  /* 0x0000541064697816 */ /* 0x000fe40000000069 */
[----:B------:R-:W-:Y:S02]  /*3060*/  LOP3.LUT R84, R13, 0xffff0000, RZ, 0xc0, !PT ;  /* 0xffff00000d547812 */ /* 0x000fe400078ec0ff */
[----:B------:R-:W-:Y:S01]  /*3070*/  LOP3.LUT R104, R103, 0xffff0000, RZ, 0xc0, !PT ;  /* 0xffff000067687812 */ /* 0x000fe200078ec0ff */
[----:B------:R-:W-:Y:S01]  /*3080*/  IMAD.U32 R106, R105, 0x10000, RZ ;  /* 0x00010000696a7824 */ /* 0x000fe200078e00ff */
[----:B------:R-:W-:Y:S01]  /*3090*/  PRMT R101, R50, 0x5432, R101 ;  /* 0x0000543232657816 */ /* 0x000fe20000000065 */
[----:B------:R-:W-:Y:S01]  /*30a0*/  IMAD.U32 R103, R103, 0x10000, RZ ;  /* 0x0001000067677824 */ /* 0x000fe200078e00ff */
[----:B------:R-:W-:Y:S01]  /*30b0*/  LOP3.LUT R85, R14, 0xffff0000, RZ, 0xc0, !PT ;  /* 0xffff00000e557812 */ /* 0x000fe200078ec0ff */
[----:B------:R-:W-:Y:S01]  /*30c0*/  IMAD.U32 R14, R15, 0x10000, RZ ;  /* 0x000100000f0e7824 */ /* 0x000fe200078e00ff */
[----:B------:R-:W-:Y:S01]  /*30d0*/  LOP3.LUT R100, R99, 0xffff0000, RZ, 0xc0, !PT ;  /* 0xffff000063647812 */ /* 0x000fe200078ec0ff */
[----:B------:R-:W-:Y:S01]  /*30e0*/  FMUL.FTZ R108, R84, R104 ;  /* 0x00000068546c7220 */ /* 0x000fe20000410000 */
[----:B------:R-:W-:Y:S01]  /*30f0*/  LOP3.LUT R80, R15, 0xffff0000, RZ, 0xc0, !PT ;  /* 0xffff00000f507812 */ /* 0x000fe200078ec0ff */
[----:B------:R-:W-:Y:S01]  /*3100*/  IMAD.U32 R15, R13, 0x10000, RZ ;  /* 0x000100000d0f7824 */ /* 0x000fe200078e00ff */
[----:B------:R-:W-:Y:S01]  /*3110*/  LOP3.LUT R105, R105, 0xffff0000, RZ, 0xc0, !PT ;  /* 0xffff000069697812 */ /* 0x000fe200078ec0ff */
[----:B------:R-:W-:-:S02]  /*3120*/  IMAD.U32 R102, R101, 0x10000, RZ ;  /* 0x0001000065667824 */ /* 0x000fc400078e00ff */
[----:B------:R-:W-:Y:S01]  /*3130*/  FMUL.FTZ R107, R84, R100 ;  /* 0x00000064546b7220 */ /* 0x000fe20000410000 */
[----:B------:R-:W-:Y:S01]  /*3140*/  FMUL.FTZ R84, R85, R106 ;  /* 0x0000006a55547220 */ /* 0x000fe20000410000 */
[----:B------:R-:W-:Y:S01]  /*3150*/  FFMA.FTZ R108, R15, R100, -R108 ;  /* 0x000000640f6c7223 */ /* 0x000fe2000001086c */
[C---:B------:R-:W-:Y:S02]  /*3160*/  IMAD.U32 R13, R12.reuse, 0x10000, RZ ;  /* 0x000100000c0d7824 */ /* 0x040fe400078e00ff */
[-C--:B------:R-:W-:Y:S01]  /*3170*/  FMUL.FTZ R100, R85, R102.reuse ;  /* 0x0000006655647220 */ /* 0x080fe20000410000 */
[----:B------:R-:W-:Y:S01]  /*3180*/  LOP3.LUT R101, R101, 0xffff0000, RZ, 0xc0, !PT ;  /* 0xffff000065657812 */ /* 0x000fe200078ec0ff */
[----:B------:R-:W-:Y:S01]  /*3190*/  FFMA.FTZ R84, R81, R102, -R84 ;  /* 0x0000006651547223 */ /* 0x000fe20000010854 */
[----:B------:R-:W-:Y:S01]  /*31a0*/  LOP3.LUT R12, R12, 0xffff0000, RZ, 0xc0, !PT ;  /* 0xffff00000c0c7812 */ /* 0x000fe200078ec0ff */
[----:B------:R-:W-:Y:S02]  /*31b0*/  IMAD.U32 R99, R99, 0x10000, RZ ;  /* 0x0001000063637824 */ /* 0x000fe400078e00ff */
[----:B------:R-:W-:Y:S01]  /*31c0*/  FFMA.FTZ R107, R15, R104, R107 ;  /* 0x000000680f6b7223 */ /* 0x000fe2000001006b */
[----:B------:R-:W-:Y:S01]  /*31d0*/  FFMA.FTZ R81, R81, R106, R100 ;  /* 0x0000006a51517223 */ /* 0x000fe20000010064 */
[C---:B------:R-:W-:Y:S01]  /*31e0*/  FMUL.FTZ R15, R80.reuse, R105 ;  /* 0x00000069500f7220 */ /* 0x040fe20000410000 */
        /* <DEDUP_REMOVED lines=12> */
.L_x_1354:
[----:B------:R-:W-:Y:S05]  /*32b0*/  BSYNC B3 ;  /* 0x0000000000037941 */ /* 0x000fea0003800000 */
.L_x_1353:
[----:B--2---:R1:W-:Y:S02]  /*32c0*/  STG.E.128 desc[UR38][R42.64], R12 ;  /* 0x0000000c2a007986 */ /* 0x0043e4000c101d26 */
.L_x_1352:
[----:B------:R-:W-:Y:S05]  /*32d0*/  BSYNC B2 ;  /* 0x0000000000027941 */ /* 0x000fea0003800000 */
.L_x_1351:
[----:B------:R-:W-:Y:S05]  /*32e0*/  @P2 BRA `(.L_x_1350) ;  /* 0x0000000000d42947 */ /* 0x000fea0003800000 */
[----:B------:R-:W2:Y:S01]  /*32f0*/  LDL R80, [R1+0x14] ;  /* 0x0000140001507983 */ /* 0x000ea20000100800 */
[----:B------:R-:W-:Y:S03]  /*3300*/  BSSY B2, `(.L_x_1355) ;  /* 0x0000032000027945 */ /* 0x000fe60003800000 */
[----:B-1----:R1:W3:Y:S01]  /*3310*/  LDS.128 R12, [R82+0xe000] ;  /* 0x00e00000520c7984 */ /* 0x0022e20000000c00 */
[----:B--2---:R-:W-:-:S13]  /*3320*/  ISETP.GE.AND P4, PT, R80, R88, PT ;  /* 0x000000585000720c */ /* 0x004fda0003f86270 */
[----:B-1-3--:R-:W-:Y:S05]  /*3330*/  @P4 BRA `(.L_x_1356) ;  /* 0x0000000000b84947 */ /* 0x00afea0003800000 */
[----:B------:R-:W-:Y:S02]  /*3340*/  SHF.R.U32.HI R80, RZ, 0x10, R55 ;  /* 0x00000010ff507819 */ /* 0x000fe40000011637 */
[----:B------:R-:W-:Y:S02]  /*3350*/  SHF.R.U32.HI R84, RZ, 0x10, R53 ;  /* 0x00000010ff547819 */ /* 0x000fe40000011635 */
[----:B------:R-:W-:Y:S01]  /*3360*/  SHF.R.U64 R81, R54, 0x10, R55 ;  /* 0x0000001036517819 */ /* 0x000fe20000001237 */
[----:B------:R-:W-:Y:S01]  /*3370*/  IMAD.U32 R54, R15, 0x10000, RZ ;  /* 0x000100000f367824 */ /* 0x000fe200078e00ff */
[----:B------:R-:W-:Y:S01]  /*3380*/  SHF.R.U64 R85, R52, 0x10, R53 ;  /* 0x0000001034557819 */ /* 0x000fe20000001235 */
[----:B------:R-:W-:Y:S01]  /*3390*/  IMAD.U32 R52, R14, 0x10000, RZ ;  /* 0x000100000e347824 */ /* 0x000fe200078e00ff */
[----:B------:R-:W-:Y:S02]  /*33a0*/  PRMT R95, R95, 0x5410, R80 ;  /* 0x000054105f5f7816 */ /* 0x000fe40000000050 */
[----:B------:R-:W-:-:S02]  /*33b0*/  PRMT R97, R97, 0x5410, R84 ;  /* 0x0000541061617816 */ /* 0x000fc40000000054 */
[----:B------:R-:W-:Y:S02]  /*33c0*/  PRMT R96, R96, 0x5410, R81 ;  /* 0x0000541060607816 */ /* 0x000fe40000000051 */
[----:B------:R-:W-:Y:S01]  /*33d0*/  LOP3.LUT R53, R14, 0xffff0000, RZ, 0xc0, !PT ;  /* 0xffff00000e357812 */ /* 0x000fe200078ec0ff */
[----:B------:R-:W-:Y:S01]  /*33e0*/  IMAD.U32 R81, R97, 0x10000, RZ ;  /* 0x0001000061517824 */ /* 0x000fe200078e00ff */
[----:B------:R-:W-:Y:S01]  /*33f0*/  LOP3.LUT R55, R15, 0xffff0000, RZ, 0xc0, !PT ;  /* 0xffff00000f377812 */ /* 0x000fe200078ec0ff */
[----:B------:R-:W-:Y:S01]  /*3400*/  IMAD.U32 R14, R13, 0x10000, RZ ;  /* 0x000100000d0e7824 */ /* 0x000fe200078e00ff */
[----:B------:R-:W-:Y:S01]  /*3410*/  PRMT R98, R98, 0x5410, R85 ;  /* 0x0000541062627816 */ /* 0x000fe20000000055 */
[----:B------:R-:W-:Y:S01]  /*3420*/  IMAD.U32 R85, R95, 0x10000, RZ ;  /* 0x000100005f557824 */ /* 0x000fe200078e00ff */
[----:B------:R-:W-:Y:S01]  /*3430*/  LOP3.LUT R15, R13, 0xffff0000, RZ, 0xc0, !PT ;  /* 0xffff00000d0f7812 */ /* 0x000fe200078ec0ff */
[----:B------:R-:W-:Y:S01]  /*3440*/  IMAD.U32 R13, R12, 0x10000, RZ ;  /* 0x000100000c0d7824 */ /* 0x000fe200078e00ff */
[----:B------:R-:W-:Y:S01]  /*3450*/  LOP3.LUT R84, R96, 0xffff0000, RZ, 0xc0, !PT ;  /* 0xffff000060547812 */ /* 0x000fe200078ec0ff */
[C---:B------:R-:W-:Y:S01]  /*3460*/  FMUL.FTZ R101, R53.reuse, R85 ;  /* 0x0000005535657220 */ /* 0x040fe20000410000 */
[----:B------:R-:W-:Y:S01]  /*3470*/  LOP3.LUT R80, R98, 0xffff0000, RZ, 0xc0, !PT ;  /* 0xffff000062507812 */ /* 0x000fe200078ec0ff */
[-C--:B------:R-:W-:Y:S01]  /*3480*/  FMUL.FTZ R53, R53, R81.reuse ;  /* 0x0000005135357220 */ /* 0x080fe20000410000 */
[----:B------:R-:W-:Y:S01]  /*3490*/  LOP3.LUT R95, R95, 0xffff0000, RZ, 0xc0, !PT ;  /* 0xffff00005f5f7812 */ /* 0x000fe200078ec0ff */
[----:B------:R-:W-:Y:S01]  /*34a0*/  FMUL.FTZ R99, R15, R84 ;  /* 0x000000540f637220 */ /* 0x000fe20000410000 */
[----:B------:R-:W-:Y:S01]  /*34b0*/  LOP3.LUT R97, R97, 0xffff0000, RZ, 0xc0, !PT ;  /* 0xffff000061617812 */ /* 0x000fe200078ec0ff */
[----:B------:R-:W-:Y:S01]  /*34c0*/  FFMA.FTZ R101, R52, R81, -R101 ;  /* 0x0000005134657223 */ /* 0x000fe20000010865 */
[-C--:B------:R-:W-:Y:S01]  /*34d0*/  FMUL.FTZ R15, R15, R80.reuse ;  /* 0x000000500f0f7220 */ /* 0x080fe20000410000 */
[----:B------:R-:W-:Y:S01]  /*34e0*/  LOP3.LUT R12, R12, 0xffff0000, RZ, 0xc0, !PT ;  /* 0xffff00000c0c7812 */ /* 0x000fe200078ec0ff */
[----:B------:R-:W-:Y:S01]  /*34f0*/  FFMA.FTZ R99, R14, R80, -R99 ;  /* 0x000000500e637223 */ /* 0x000fe20000010863 */
[----:B------:R-:W-:Y:S01]  /*3500*/  FFMA.FTZ R52, R52, R85, R53 ;  /* 0x0000005534347223 */ /* 0x000fe20000010035 */
[----:B------:R-:W-:-:S02]  /*3510*/  IMAD.U32 R96, R96, 0x10000, RZ ;  /* 0x0001000060607824 */ /* 0x000fc400078e00ff */
[C---:B------:R-:W-:Y:S01]  /*3520*/  FMUL.FTZ R53, R55.reuse, R95 ;  /* 0x0000005f37357220 */ /* 0x040fe20000410000 */
[----:B------:R-:W-:Y:S02]  /*3530*/  IMAD.U32 R98, R98, 0x10000, RZ ;  /* 0x0001000062627824 */ /* 0x000fe400078e00ff */
[-C--:B------:R-:W-:Y:S01]  /*3540*/  FMUL.FTZ R80, R55, R97.reuse ;  /* 0x0000006137507220 */ /* 0x080fe20000410000 */
[----:B------:R-:W-:Y:S01]  /*3550*/  FFMA.FTZ R84, R14, R84, R15 ;  /* 0x000000540e547223 */ /* 0x000fe2000001000f */
[C---:B------:R-:W-:Y:S01]  /*3560*/  FMUL.FTZ R14, R12.reuse, R96 ;  /* 0x000000600c0e7220 */ /* 0x040fe20000410000 */
[-C--:B------:R-:W-:Y:S01]  /*3570*/  FMUL.FTZ R15, R12, R98.reuse ;  /* 0x000000620c0f7220 */ /* 0x080fe20000410000 */
        /* <DEDUP_REMOVED lines=8> */
[----:B------:R-:W-:Y:S01]  /*3600*/  F2FP.BF16.F32.PACK_AB R13, R84, R99 ;  /* 0x00000063540d723e */ /* 0x000fe200000010ff */
[----:B------:R-:W-:-:S07]  /*3610*/  IMAD.MOV.U32 R15, RZ, RZ, R53 ;  /* 0x000000ffff0f7224 */ /* 0x000fce00078e0035 */
.L_x_1356:
[----:B------:R-:W-:Y:S05]  /*3620*/  BSYNC B2 ;  /* 0x0000000000027941 */ /* 0x000fea0003800000 */
.L_x_1355:
[----:B------:R2:W-:Y:S02]  /*3630*/  STG.E.128 desc[UR38][R42.64+0x40], R12 ;  /* 0x0000400c2a007986 */ /* 0x0005e4000c101d26 */
.L_x_1350:
[----:B------:R-:W-:Y:S05]  /*3640*/  BSYNC B1 ;  /* 0x0000000000017941 */ /* 0x000fea0003800000 */
.L_x_1349:
        /* <DEDUP_REMOVED lines=53> */
.L_x_1361:
[----:B------:R-:W-:Y:S05]  /*39a0*/  BSYNC B2 ;  /* 0x0000000000027941 */ /* 0x000fea0003800000 */
.L_x_1360:
[----:B--2---:R3:W-:Y:S02]  /*39b0*/  STG.E.128 desc[UR38][R40.64], R12 ;  /* 0x0000000c28007986 */ /* 0x0047e4000c101d26 */
.L_x_1359:
[----:B------:R-:W-:Y:S05]  /*39c0*/  BSYNC B1 ;  /* 0x0000000000017941 */ /* 0x000fea0003800000 */
.L_x_1358:
[----:B------:R-:W-:Y:S05]  /*39d0*/  @P2 BRA `(.L_x_1357) ;  /* 0x0000001c00082947 */ /* 0x000fea0003800000 */
[----:B-12---:R-:W2:Y:S01]  /*39e0*/  LDL R42, [R1+0x14] ;  /* 0x00001400012a7983 */ /* 0x006ea20000100800 */
[----:B------:R-:W-:Y:S03]  /*39f0*/  BSSY B1, `(.L_x_1362) ;  /* 0x0000032000017945 */ /* 0x000fe60003800000 */
[----:B---3--:R1:W3:Y:S01]  /*3a00*/  LDS.128 R12, [R82+0x11000] ;  /* 0x01100000520c7984 */ /* 0x0082e20000000c00 */
        /* <DEDUP_REMOVED lines=48> */
.L_x_1363:
[----:B------:R-:W-:Y:S05]  /*3d10*/  BSYNC B1 ;  /* 0x0000000000017941 */ /* 0x000fea0003800000 */
.L_x_1362:
[----:B------:R4:W-:Y:S01]  /*3d20*/  STG.E.128 desc[UR38][R40.64+0x40], R12 ;  /* 0x0000400c28007986 */ /* 0x0009e2000c101d26 */
[----:B------:R-:W-:Y:S05]  /*3d30*/  BRA `(.L_x_1357) ;  /* 0x0000001800307947 */ /* 0x000fea0003800000 */
.L_x_1341:
[C---:B------:R-:W-:Y:S02]  /*3d40*/  ISETP.GE.AND P3, PT, R17.reuse, R90, PT ;  /* 0x0000005a1100720c */ /* 0x040fe40003f66270 */
[----:B0-----:R-:W-:Y:S02]  /*3d50*/  CS2R R38, SRZ ;  /* 0x0000000000267805 */ /* 0x001fe4000001ff00 */
[----:B------:R-:W-:Y:S01]  /*3d60*/  CS2R R36, SRZ ;  /* 0x0000000000247805 */ /* 0x000fe2000001ff00 */
[----:B------:R-:W-:Y:S01]  /*3d70*/  VIADD R44, R17, 0x60 ;  /* 0x00000060112c7836 */ /* 0x000fe20000000000 */
        /* <DEDUP_REMOVED lines=44> */
.L_x_1365:
[----:B------:R-:W-:Y:S05]  /*4040*/  BSYNC B1 ;  /* 0x0000000000017941 */ /* 0x000fea0003800000 */
.L_x_1364:
[----:B-----5:R-:W-:Y:S01]  /*4050*/  IMAD.MOV.U32 R48, RZ, RZ, R42 ;  /* 0x000000ffff307224 */ /* 0x020fe200078e002a */
[----:B------:R-:W-:Y:S01]  /*4060*/  UISETP.NE.AND UP0, UPT, UR37, 0x3, UPT ;  /* 0x000000032500788c */ /* 0x000fe2000bf05270 */
        /* <DEDUP_REMOVED lines=34> */
.L_x_1366:
[----:B------:R-:W2:Y:S01]  /*4290*/  LDL R48, [R1+0x10] ;  /* 0x0000100001307983 */ /* 0x000ea20000100800 */
[----:B------:R-:W-:Y:S01]  /*42a0*/  IMAD R79, R22, 0x8, R2 ;  /* 0x00000008164f7824 */ /* 0x000fe200078e0202 */
[----:B------:R-:W0:Y:S01]  /*42b0*/  LDC R95, c[0x0][0x2f4] ;  /* 0x0000bd00ff5f7b82 */ /* 0x000e220000000800 */
[----:B------:R-:W-:Y:S01]  /*42c0*/  BSSY B1, `(.L_x_1367) ;  /* 0x0000005000017945 */ /* 0x000fe20003800000 */
[----:B0-----:R-:W-:Y:S01]  /*42d0*/  IMAD.IADD R97, R95, 0x1, -R64 ;  /* 0x000000015f617824 */ /* 0x001fe200078e0a40 */
[----:B--2---:R-:W-:-:S04]  /*42e0*/  SHF.L.U32 R91, R48, 0x1f, RZ ;  /* 0x0000001f305b7819 */ /* 0x004fc800000006ff */
[----:B------:R-:W0:Y:S02]  /*42f0*/  SYNCS.PHASECHK.TRANS64.TRYWAIT P5, [R79+URZ+0x16890], R91 ;  /* 0x0168905b4f0075a7 */ /* 0x000e2400080a017f */
[----:B0-----:R-:W-:Y:S05]  /*4300*/  @!P5 BRA `(.L_x_1368) ;  /* 0x0000019400e8d947 */ /* 0x001fea0003800000 */
.L_x_1674:
[----:B------:R-:W-:Y:S05]  /*4310*/  BSYNC B1 ;  /* 0x0000000000017941 */ /* 0x000fea0003800000 */
.L_x_1367:
        /* <DEDUP_REMOVED lines=11> */
[----:B------:R-:W-:-:S05]  /*43d0*/  IMAD.IADD R99, R99, 0x1, R89 ;  /* 0x0000000163637824 */ /* 0x000fca00078e0259 */
[----:B------:R-:W-:Y:S01]  /*43e0*/  IADD3.X R96, R78, R99, R5, P5, P6 ;  /* 0x000000634e607210 */ /* 0x000fe20002fec405 */
[----:B-1----:R-:W-:Y:S01]  /*43f0*/  VIADD R51, R49, 0xffffff80 ;  /* 0xffffff8031337836 */ /* 0x002fe20000000000 */
[----:B------:R-:W-:-:S04]  /*4400*/  SHF.R.S32.HI R49, RZ, 0x1f, R48 ;  /* 0x0000001fff317819 */ /* 0x000fc80000011430 */
[----:B------:R-:W-:Y:S02]  /*4410*/  LEA.HI R49, R49, R48, RZ, 0x4 ;  /* 0x0000003031317211 */ /* 0x000fe400078f20ff */
[----:B------:R-:W-:Y:S02]  /*4420*/  SHF.R.S32.HI R50, RZ, 0x1f, R51 ;  /* 0x0000001fff327819 */ /* 0x000fe40000011433 */
[----:B------:R-:W-:Y:S02]  /*4430*/  LEA.HI.SX32 R49, R49, R6, 0x1c ;  /* 0x0000000631317211 */ /* 0x000fe400078fe2ff */
[----:B------:R-:W-:-:S03]  /*4440*/  LEA.HI R50, R50, R51, RZ, 0x5 ;  /* 0x0000003332327211 */ /* 0x000fc600078f28ff */
[----:B------:R-:W-:Y:S01]  /*4450*/  IMAD.SHL.U32 R98, R49, 0x8, RZ ;  /* 0x0000000831627824 */ /* 0x000fe200078e00ff */
[----:B------:R-:W-:-:S04]  /*4460*/  SHF.R.S32.HI R50, RZ, 0x5, R50 ;  /* 0x00000005ff327819 */ /* 0x000fc80000011432 */
[----:B------:R-:W-:-:S04]  /*4470*/  LOP3.LUT R49, R71, 0x38, R98, 0xf8, !PT ;  /* 0x0000003847317812 */ /* 0x000fc800078ef862 */
[----:B------:R-:W-:-:S05]  /*4480*/  LOP3.LUT R49, R49, R68, RZ, 0x3c, !PT ;  /* 0x0000004431317212 */ /* 0x000fca00078e3cff */
        /* <DEDUP_REMOVED lines=8> */
[--C-:B------:R-:W-:Y:S01]  /*4510*/  SHF.R.U64 R12, R12, 0x10, R13.reuse ;  /* 0x000000100c0c7819 */ /* 0x100fe2000000120d */
[----:B--2---:R-:W-:Y:S01]  /*4520*/  IMAD.U32 R103, R53, 0x10000, RZ ;  /* 0x0001000035677824 */ /* 0x004fe200078e00ff */
[----:B------:R-:W-:Y:S01]  /*4530*/  SHF.R.U32.HI R13, RZ, 0x10, R13 ;  /* 0x00000010ff0d7819 */ /* 0x000fe2000001160d */
[----:B------:R-:W-:Y:S01]  /*4540*/  IMAD.U32 R115, R55, 0x10000, RZ ;  /* 0x0001000037737824 */ /* 0x000fe200078e00ff */
[----:B------:R-:W-:Y:S01]  /*4550*/  SHF.R.U32.HI R102, RZ, 0x10, R37 ;  /* 0x00000010ff667819 */ /* 0x000fe20000011625 */
[----:B-1----:R-:W-:Y:S01]  /*4560*/  IMAD.U32 R105, R51, 0x10000, RZ ;  /* 0x0001000033697824 */ /* 0x002fe200078e00ff */
[----:B------:R-:W-:Y:S01]  /*4570*/  PRMT R116, R116, 0x5410, R13 ;  /* 0x0000541074747816 */ /* 0x000fe2000000000d */
[----:B------:R-:W-:Y:S01]  /*4580*/  IMAD.U32 R104, R50, 0x10000, RZ ;  /* 0x0001000032687824 */ /* 0x000fe200078e00ff */
[----:B------:R-:W-:Y:S02]  /*4590*/  PRMT R13, R110, 0x5432, R102 ;  /* 0x000054326e0d7816 */ /* 0x000fe40000000066 */
[--C-:B------:R-:W-:Y:S01]  /*45a0*/  SHF.R.U64 R14, R14, 0x10, R15.reuse ;  /* 0x000000100e0e7819 */ /* 0x100fe2000000120f */
[----:B------:R-:W-:Y:S01]  /*45b0*/  IMAD.U32 R120, R116, 0x10000, RZ ;  /* 0x0001000074787824 */ /* 0x000fe200078e00ff */
[----:B------:R-:W-:Y:S01]  /*45c0*/  SHF.R.U32.HI R100, RZ, 0x10, R15 ;  /* 0x00000010ff647819 */ /* 0x000fe2000001160f */
[----:B------:R-:W-:Y:S01]  /*45d0*/  IMAD.U32 R102, R13, 0x10000, RZ ;  /* 0x000100000d667824 */ /* 0x000fe200078e00ff */
[----:B------:R-:W-:Y:S01]  /*45e0*/  SHF.R.U64 R15, R36, 0x10, R37 ;  /* 0x00000010240f7819 */ /* 0x000fe20000001225 */
[----:B------:R-:W-:Y:S01]  /*45f0*/  IMAD.U32 R37, R49, 0x10000, RZ ;  /* 0x0001000031257824 */ /* 0x000fe200078e00ff */
[----:B------:R-:W-:Y:S01]  /*4600*/  SHF.R.U32.HI R101, RZ, 0x10, R39 ;  /* 0x00000010ff657819 */ /* 0x000fe20000011627 */
[C---:B------:R-:W-:Y:S01]  /*4610*/  FMUL.FTZ R122, R103.reuse, R102 ;  /* 0x00000066677a7220 */ /* 0x040fe20000410000 */
[----:B------:R-:W-:Y:S01]  /*4620*/  PRMT R15, R118, 0x5410, R15 ;  /* 0x00005410760f7816 */ /* 0x000fe2000000000f */
[----:B------:R-:W-:Y:S01]  /*4630*/  FMUL.FTZ R124, R103, R120 ;  /* 0x00000078677c7220 */ /* 0x000fe20000410000 */
[----:B------:R-:W-:-:S02]  /*4640*/  LOP3.LUT R53, R53, 0xffff0000, RZ, 0xc0, !PT ;  /* 0xffff000035357812 */ /* 0x000fc400078ec0ff */
[----:B------:R-:W-:Y:S01]  /*4650*/  LOP3.LUT R118, R13, 0xffff0000, RZ, 0xc0, !PT ;  /* 0xffff00000d767812 */ /* 0x000fe200078ec0ff */
[C---:B------:R-:W-:Y:S01]  /*4660*/  FFMA.FTZ R13, R37.reuse, R120, -R122 ;  /* 0x00000078250d7223 */ /* 0x040fe2000001087a */
[----:B------:R-:W-:Y:S01]  /*4670*/  SHF.R.U64 R36, R38, 0x10, R39 ;  /* 0x0000001026247819 */ /* 0x000fe20000001227 */
[----:B------:R-:W-:Y:S01]  /*4680*/  FFMA.FTZ R37, R37, R102, R124 ;  /* 0x0000006625257223 */ /* 0x000fe2000001007c */
[----:B------:R-:W-:Y:S01]  /*4690*/  PRMT R117, R117, 0x5410, R101 ;  /* 0x0000541075757816 */ /* 0x000fe20000000065 */
[----:B------:R-:W-:Y:S01]  /*46a0*/  FMUL.FTZ R120, R53, R118 ;  /* 0x0000007635787220 */ /* 0x000fe20000410000 */
[----:B------:R-:W-:Y:S01]  /*46b0*/  LOP3.LUT R39, R49, 0xffff0000, RZ, 0xc0, !PT ;  /* 0xffff000031277812 */ /* 0x000fe200078ec0ff */
[----:B------:R-:W-:Y:S01]  /*46c0*/  IMAD.U32 R49, R52, 0x10000, RZ ;  /* 0x0001000034317824 */ /* 0x000fe200078e00ff */
[----:B------:R-:W-:Y:S01]  /*46d0*/  PRMT R100, R107, 0x5432, R100 ;  /* 0x000054326b647816 */ /* 0x000fe20000000064 */
[----:B------:R-:W-:Y:S01]  /*46e0*/  IMAD.U32 R122, R117, 0x10000, RZ ;  /* 0x00010000757a7824 */ /* 0x000fe200078e00ff */
[----:B------:R-:W-:Y:S01]  /*46f0*/  LOP3.LUT R116, R116, 0xffff0000, RZ, 0xc0, !PT ;  /* 0xffff000074747812 */ /* 0x000fe200078ec0ff */
[----:B------:R-:W-:Y:S01]  /*4700*/  IMAD.U32 R101, R15, 0x10000, RZ ;  /* 0x000100000f657824 */ /* 0x000fe200078e00ff */
[----:B------:R-:W-:Y:S01]  /*4710*/  LOP3.LUT R55, R55, 0xffff0000, RZ, 0xc0, !PT ;  /* 0xffff000037377812 */ /* 0x000fe200078ec0ff */
[C---:B------:R-:W-:Y:S01]  /*4720*/  IMAD.U32 R124, R100.reuse, 0x10000, RZ ;  /* 0x00010000647c7824 */ /* 0x040fe200078e00ff */
[----:B------:R-:W-:Y:S01]  /*4730*/  PRMT R12, R109, 0x5432, R12 ;  /* 0x000054326d0c7816 */ /* 0x000fe2000000000c */
[-C--:B------:R-:W-:Y:S01]  /*4740*/  FFMA.FTZ R102, R39, R116.reuse, -R120 ;  /* 0x0000007427667223 */ /* 0x080fe20000010878 */
[----:B------:R-:W-:Y:S01]  /*4750*/  FMUL.FTZ R126, R53, R116 ;  /* 0x00000074357e7220 */ /* 0x000fe20000410000 */
[----:B------:R-:W-:Y:S01]  /*4760*/  LOP3.LUT R120, R117, 0xffff0000, RZ, 0xc0, !PT ;  /* 0xffff000075787812 */ /* 0x000fe200078ec0ff */
[C---:B------:R-:W-:Y:S01]  /*4770*/  FMUL.FTZ R128, R115.reuse, R122 ;  /* 0x0000007a73807220 */ /* 0x040fe20000410000 */
[----:B------:R-:W-:Y:S01]  /*4780*/  FMUL.FTZ R115, R115, R124 ;  /* 0x0000007c73737220 */ /* 0x000fe20000410000 */
[----:B------:R-:W-:Y:S01]  /*4790*/  LOP3.LUT R100, R100, 0xffff0000, RZ, 0xc0, !PT ;  /* 0xffff000064647812 */ /* 0x000fe200078ec0ff */
[----:B------:R-:W-:Y:S01]  /*47a0*/  FFMA.FTZ R116, R39, R118, R126 ;  /* 0x0000007627747223 */ /* 0x000fe2000001007e */
[----:B------:R-:W-:Y:S01]  /*47b0*/  LOP3.LUT R51, R51, 0xffff0000, RZ, 0xc0, !PT ;  /* 0xffff000033337812 */ /* 0x000fe200078ec0ff */
[----:B------:R-:W-:Y:S01]  /*47c0*/  FMUL.FTZ R118, R55, R120 ;  /* 0x0000007837767220 */ /* 0x000fe20000410000 */
[----:B------:R-:W-:Y:S01]  /*47d0*/  LOP3.LUT R52, R52, 0xffff0000, RZ, 0xc0, !PT ;  /* 0xffff000034347812 */ /* 0x000fe200078ec0ff */
[----:B------:R-:W-:Y:S01]  /*47e0*/  FFMA.FTZ R39, R105, R124, -R128 ;  /* 0x0000007c69277223 */ /* 0x000fe20000010880 */
[----:B------:R-:W-:Y:S01]  /*47f0*/  IMAD.U32 R53, R12, 0x10000, RZ ;  /* 0x000100000c357824 */ /* 0x000fe200078e00ff */
[----:B------:R-:W-:Y:S01]  /*4800*/  LOP3.LUT R15, R15, 0xffff0000, RZ, 0xc0, !PT ;  /* 0xffff00000f0f7812 */ /* 0x000fe200078ec0ff */
[----:B------:R-:W-:Y:S01]  /*4810*/  FFMA.FTZ R105, R105, R122, R115 ;  /* 0x0000007a69697223 */ /* 0x000fe20000010073 */
[----:B------:R-:W-:Y:S01]  /*4820*/  FMUL.FTZ R122, R55, R100 ;  /* 0x00000064377a7220 */ /* 0x000fe20000410000 */
[----:B------:R-:W-:-:S02]  /*4830*/  IMAD.U32 R38, R48, 0x10000, RZ ;  /* 0x0001000030267824 */ /* 0x000fc400078e00ff */
[----:B------:R-:W-:Y:S01]  /*4840*/  FFMA.FTZ R100, R51, R100, -R118 ;  /* 0x0000006433647223 */ /* 0x000fe20000010876 */
[C---:B------:R-:W-:Y:S01]  /*4850*/  FMUL.FTZ R103, R49.reuse, R101 ;  /* 0x0000006531677220 */ /* 0x040fe20000410000 */
[----:B------:R-:W-:Y:S01]  /*4860*/  LOP3.LUT R48, R48, 0xffff0000, RZ, 0xc0, !PT ;  /* 0xffff000030307812 */ /* 0x000fe200078ec0ff */
[----:B------:R-:W-:Y:S01]  /*4870*/  FMUL.FTZ R118, R49, R53 ;  /* 0x0000003531767220 */ /* 0x000fe20000410000 */
[----:B------:R-:W-:Y:S01]  /*4880*/  LOP3.LUT R55, R12, 0xffff0000, RZ, 0xc0, !PT ;  /* 0xffff00000c377812 */ /* 0x000fe200078ec0ff */
[----:B------:R-:W-:Y:S01]  /*4890*/  FMUL.FTZ R49, R52, R15 ;  /* 0x0000000f34317220 */ /* 0x000fe20000410000 */
[----:B------:R-:W-:Y:S01]  /*48a0*/  PRMT R36, R106, 0x5432, R36 ;  /* 0x000054326a247816 */ /* 0x000fe20000000024 */
[----:B------:R-:W-:Y:S01]  /*48b0*/  FFMA.FTZ R12, R38, R53, -R103 ;  /* 0x00000035260c7223 */ /* 0x000fe20000010867 */
[----:B------:R-:W-:Y:S01]  /*48c0*/  LOP3.LUT R114, R50, 0xffff0000, RZ, 0xc0, !PT ;  /* 0xffff000032727812 */ /* 0x000fe200078ec0ff */
[----:B------:R-:W-:Y:S02]  /*48d0*/  IMAD.U32 R50, R54, 0x10000, RZ ;  /* 0x0001000036327824 */ /* 0x000fe400078e00ff */
[----:B------:R-:W-:Y:S01]  /*48e0*/  FFMA.FTZ R38, R38, R101, R118 ;  /* 0x0000006526267223 */ /* 0x000fe20000010076 */
[----:B------:R-:W-:Y:S01]  /*48f0*/  LOP3.LUT R54, R54, 0xffff0000, RZ, 0xc0, !PT ;  /* 0xffff000036367812 */ /* 0x000fe200078ec0ff */
[-C--:B------:R-:W-:Y:S01]  /*4900*/  FMUL.FTZ R103, R52, R55.reuse ;  /* 0x0000003734677220 */ /* 0x080fe20000410000 */
[----:B------:R-:W-:Y:S01]  /*4910*/  PRMT R14, R108, 0x5432, R14 ;  /* 0x000054326c0e7816 */ /* 0x000fe2000000000e */
[----:B------:R-:W-:Y:S01]  /*4920*/  FFMA.FTZ R49, R48, R55, -R49 ;  /* 0x0000003730317223 */ /* 0x000fe20000010831 */
[C---:B------:R-:W-:Y:S01]  /*4930*/  LOP3.LUT R101, R36.reuse, 0xffff0000, RZ, 0xc0, !PT ;  /* 0xffff000024657812 */ /* 0x040fe200078ec0ff */
[----:B------:R-:W-:-:S02]  /*4940*/  IMAD.U32 R55, R36, 0x10000, RZ ;  /* 0x0001000024377824 */ /* 0x000fc400078e00ff */
[----:B------:R-:W-:Y:S01]  /*4950*/  FFMA.FTZ R120, R51, R120, R122 ;  /* 0x0000007833787223 */ /* 0x000fe2000001007a */
[----:B------:R-:W-:Y:S01]  /*4960*/  LOP3.LUT R53, R14, 0xffff0000, RZ, 0xc0, !PT ;  /* 0xffff00000e357812 */ /* 0x000fe200078ec0ff */
[----:B------:R-:W-:Y:S01]  /*4970*/  FFMA.FTZ R103, R48, R15, R103 ;  /* 0x0000000f30677223 */ /* 0x000fe20000010067 */
[----:B------:R-:W-:Y:S02]  /*4980*/  IMAD.U32 R51, R14, 0x10000, RZ ;  /* 0x000100000e337824 */ /* 0x000fe400078e00ff */
[----:B------:R-:W-:Y:S01]  /*4990*/  FMUL.FTZ R15, R50, R55 ;  /* 0x00000037320f7220 */ /* 0x000fe20000410000 */
[C---:B------:R-:W-:Y:S01]  /*49a0*/  FMUL.FTZ R115, R54.reuse, R101 ;  /* 0x0000006536737220 */ /* 0x040fe20000410000 */
[----:B------:R-:W-:Y:S01]  /*49b0*/  FMUL.FTZ R54, R54, R53 ;  /* 0x0000003536367220 */ /* 0x000fe20000410000 */
[-C--:B------:R-:W-:Y:S01]  /*49c0*/  FMUL.FTZ R50, R50, R51.reuse ;  /* 0x0000003332327220 */ /* 0x080fe20000410000 */
[----:B------:R-:W-:Y:S01]  /*49d0*/  FFMA.FTZ R15, R104, R51, -R15 ;  /* 0x00000033680f7223 */ /* 0x000fe2000001080f */
        /* <DEDUP_REMOVED lines=8> */
[----:B------:R-:W-:Y:S01]  /*4a60*/  IMAD.MOV.U32 R50, RZ, RZ, R14 ;  /* 0x000000ffff327224 */ /* 0x000fe200078e000e */
[----:B------:R-:W-:Y:S02]  /*4a70*/  F2FP.BF16.F32.PACK_AB R51, R100, R39 ;  /* 0x000000276433723e */ /* 0x000fe400000010ff */
[----:B------:R-:W-:Y:S02]  /*4a80*/  F2FP.BF16.F32.PACK_AB R53, R116, R37 ;  /* 0x000000257435723e */ /* 0x000fe400000010ff */
[----:B------:R-:W-:-:S02]  /*4a90*/  F2FP.BF16.F32.PACK_AB R55, R120, R105 ;  /* 0x000000697837723e */ /* 0x000fc400000010ff */
[----:B------:R-:W-:-:S07]  /*4aa0*/  F2FP.BF16.F32.PACK_AB R52, R103, R38 ;  /* 0x000000266734723e */ /* 0x000fce00000010ff */
.L_x_1372:
[----:B------:R-:W-:Y:S05]  /*4ab0*/  BSYNC B2 ;  /* 0x0000000000027941 */ /* 0x000fea0003800000 */
.L_x_1371:
[----:B------:R-:W-:Y:S02]  /*4ac0*/  ISETP.GE.AND P5, PT, R98, R95, PT ;  /* 0x0000005f6200720c */ /* 0x000fe40003fa6270 */
[----:B------:R-:W-:-:S11]  /*4ad0*/  P2R R13, PR, RZ, 0x1 ;  /* 0x00000001ff0d7803 */ /* 0x000fd60000000000 */
[--C-:B------:R-:W-:Y:S02]  /*4ae0*/  @!P5 SHF.R.S32.HI R12, RZ, 0x1f, R98.reuse ;  /* 0x0000001fff0cd819 */ /* 0x100fe40000011462 */
[----:B------:R-:W-:-:S04]  /*4af0*/  @!P5 IADD3 R88, P0, P6, R8, R88, R98 ;  /* 0x000000580858d210 */ /* 0x000fc80007e1e062 */
[----:B------:R-:W-:Y:S02]  /*4b00*/  @!P5 IADD3.X R99, R78, R99, R12, P0, P6 ;  /* 0x000000634e63d210 */ /* 0x000fe400007ec40c */
[CC--:B------:R-:W-:Y:S02]  /*4b10*/  LEA R12, P6, R94.reuse, R80.reuse, 0x1 ;  /* 0x000000505e0c7211 */ /* 0x0c0fe400078c08ff */
[----:B------:R-:W-:Y:S02]  /*4b20*/  ISETP.NE.AND P0, PT, R13, RZ, PT ;  /* 0x000000ff0d00720c */ /* 0x000fe40003f05270 */
[----:B------:R-:W-:Y:S02]  /*4b30*/  LEA.HI.X R13, R94, R81, R96, 0x1, P6 ;  /* 0x000000515e0d7211 */ /* 0x000fe400030f0c60 */
[----:B------:R-:W-:-:S03]  /*4b40*/  @!P5 LEA R14, P6, R88, R80, 0x1 ;  /* 0x00000050580ed211 */ /* 0x000fc600078c08ff */
[----:B-1----:R1:W-:Y:S01]  /*4b50*/  STG.E.128 desc[UR38][R12.64], R48 ;  /* 0x000000300c007986 */ /* 0x0023e2000c101d26 */
[----:B------:R-:W-:-:S05]  /*4b60*/  @!P5 LEA.HI.X R15, R88, R81, R99, 0x1, P6 ;  /* 0x00000051580fd211 */ /* 0x000fca00030f0c63 */
[----:B--2---:R1:W-:Y:S04]  /*4b70*/  @!P5 STG.E.128 desc[UR38][R14.64], R52 ;  /* 0x000000340e00d986 */ /* 0x0043e8000c101d26 */
.L_x_1370:
[----:B------:R-:W-:Y:S05]  /*4b80*/  BSYNC B1 ;  /* 0x0000000000017941 */ /* 0x000fea0003800000 */
.L_x_1369:
        /* <DEDUP_REMOVED lines=17> */
[----:B------:R-:W-:Y:S01]  /*4ca0*/  LEA.HI.X R49, R12, R81, R13, 0x1, P5 ;  /* 0x000000510c317211 */ /* 0x000fe200028f0c0d */
[----:B------:R-:W-:Y:S01]  /*4cb0*/  IMAD R13, R22, 0x2000, R3 ;  /* 0x00002000160d7824 */ /* 0x000fe200078e0203 */
[----:B------:R-:W-:-:S02]  /*4cc0*/  SHF.R.S32.HI R12, RZ, 0x1f, R97 ;  /* 0x0000001fff0c7819 */ /* 0x000fc40000011461 */
[----:B------:R-:W-:Y:S01]  /*4cd0*/  LOP3.LUT R15, R15, 0x1c0, RZ, 0xc0, !PT ;  /* 0x000001c00f0f7812 */ /* 0x000fe200078ec0ff */
[----:B------:R-:W-:Y:S01]  /*4ce0*/  IMAD R13, R13, 0x2, R2 ;  /* 0x000000020d0d7824 */ /* 0x000fe200078e0202 */
[----:B------:R-:W-:Y:S02]  /*4cf0*/  LEA.HI R97, R12, R97, RZ, 0x4 ;  /* 0x000000610c617211 */ /* 0x000fe400078f20ff */
[----:B------:R-:W-:Y:S02]  /*4d00*/  LOP3.LUT R36, R36, 0x1c0, RZ, 0xc0, !PT ;  /* 0x000001c024247812 */ /* 0x000fe400078ec0ff */
[----:B------:R-:W-:Y:S02]  /*4d10*/  LEA.HI.SX32 R53, R97, R6, 0x1c ;  /* 0x0000000661357211 */ /* 0x000fe400078fe2ff */
[----:B------:R-:W-:-:S03]  /*4d20*/  SHF.R.U32.HI R15, RZ, 0x3, R15 ;  /* 0x00000003ff0f7819 */ /* 0x000fc6000001160f */
        /* <DEDUP_REMOVED lines=12> */
[----:B------:R-:W-:Y:S01]  /*4df0*/  SHF.R.U64 R55, R42, 0x10, R43 ;  /* 0x000000102a377819 */ /* 0x000fe2000000122b */
[----:B-1----:R-:W-:Y:S01]  /*4e00*/  IMAD.U32 R42, R13, 0x10000, RZ ;  /* 0x000100000d2a7824 */ /* 0x002fe200078e00ff */
[----:B------:R-:W-:Y:S02]  /*4e10*/  PRMT R113, R113, 0x5410, R54 ;  /* 0x0000541071717816 */ /* 0x000fe40000000036 */
[----:B------:R-:W-:Y:S02]  /*4e20*/  PRMT R109, R109, 0x5410, R88 ;  /* 0x000054106d6d7816 */ /* 0x000fe40000000058 */
[----:B------:R-:W-:-:S02]  /*4e30*/  SHF.R.U32.HI R52, RZ, 0x10, R47 ;  /* 0x00000010ff347819 */ /* 0x000fc4000001162f */
[----:B------:R-:W-:Y:S01]  /*4e40*/  SHF.R.U64 R89, R44, 0x10, R45 ;  /* 0x000000102c597819 */ /* 0x000fe2000000122d */
[----:B------:R-:W-:Y:S01]  /*4e50*/  IMAD.U32 R44, R37, 0x10000, RZ ;  /* 0x00010000252c7824 */ /* 0x000fe200078e00ff */
[----:B------:R-:W-:Y:S01]  /*4e60*/  SHF.R.U64 R87, R46, 0x10, R47 ;  /* 0x000000102e577819 */ /* 0x000fe2000000122f */
[----:B------:R-:W-:Y:S01]  /*4e70*/  IMAD.U32 R46, R15, 0x10000, RZ ;  /* 0x000100000f2e7824 */ /* 0x000fe200078e00ff */
[----:B------:R-:W-:Y:S01]  /*4e80*/  PRMT R106, R106, 0x5410, R55 ;  /* 0x000054106a6a7816 */ /* 0x000fe20000000037 */
[----:B------:R-:W-:Y:S01]  /*4e90*/  IMAD.U32 R55, R113, 0x10000, RZ ;  /* 0x0001000071377824 */ /* 0x000fe200078e00ff */
[----:B------:R-:W-:Y:S01]  /*4ea0*/  LOP3.LUT R45, R39, 0xffff0000, RZ, 0xc0, !PT ;  /* 0xffff0000272d7812 */ /* 0x000fe200078ec0ff */
[----:B------:R-:W-:Y:S01]  /*4eb0*/  IMAD.U32 R39, R109, 0x10000, RZ ;  /* 0x000100006d277824 */ /* 0x000fe200078e00ff */
[----:B------:R-:W-:Y:S02]  /*4ec0*/  SHF.R.U32.HI R86, RZ, 0x10, R43 ;  /* 0x00000010ff567819 */ /* 0x000fe4000001162b */
[----:B------:R-:W-:-:S02]  /*4ed0*/  PRMT R111, R111, 0x5410, R52 ;  /* 0x000054106f6f7816 */ /* 0x000fc40000000034 */
[----:B------:R-:W-:Y:S01]  /*4ee0*/  LOP3.LUT R47, R37, 0xffff0000, RZ, 0xc0, !PT ;  /* 0xffff0000252f7812 */ /* 0x000fe200078ec0ff */
[----:B------:R-:W-:Y:S01]  /*4ef0*/  IMAD.U32 R37, R36, 0x10000, RZ ;  /* 0x0001000024257824 */ /* 0x000fe200078e00ff */
[----:B------:R-:W-:Y:S01]  /*4f00*/  PRMT R110, R110, 0x5410, R87 ;  /* 0x000054106e6e7816 */ /* 0x000fe20000000057 */
[----:B------:R-:W-:Y:S01]  /*4f10*/  FMUL.FTZ R87, R44, R55 ;  /* 0x000000372c577220 */ /* 0x000fe20000410000 */
[----:B------:R-:W-:Y:S02]  /*4f20*/  LOP3.LUT R52, R113, 0xffff0000, RZ, 0xc0, !PT ;  /* 0xffff000071347812 */ /* 0x000fe400078ec0ff */
[----:B------:R-:W-:Y:S01]  /*4f30*/  PRMT R112, R112, 0x5410, R89 ;  /* 0x0000541070707816 */ /* 0x000fe20000000059 */
[-C--:B------:R-:W-:Y:S01]  /*4f40*/  FMUL.FTZ R89, R44, R39.reuse ;  /* 0x000000272c597220 */ /* 0x080fe20000410000 */
[----:B------:R-:W-:Y:S01]  /*4f50*/  PRMT R107, R107, 0x5410, R86 ;  /* 0x000054106b6b7816 */ /* 0x000fe20000000056 */
[C---:B------:R-:W-:Y:S01]  /*4f60*/  FFMA.FTZ R39, R42.reuse, R39, -R87 ;  /* 0x000000272a277223 */ /* 0x040fe20000010857 */
[----:B------:R-:W-:Y:S01]  /*4f70*/  LOP3.LUT R44, R109, 0xffff0000, RZ, 0xc0, !PT ;  /* 0xffff00006d2c7812 */ /* 0x000fe200078ec0ff */
[----:B------:R-:W-:Y:S01]  /*4f80*/  FMUL.FTZ R54, R47, R52 ;  /* 0x000000342f367220 */ /* 0x000fe20000410000 */
[----:B------:R-:W-:Y:S01]  /*4f90*/  LOP3.LUT R43, R13, 0xffff0000, RZ, 0xc0, !PT ;  /* 0xffff00000d2b7812 */ /* 0x000fe200078ec0ff */
[----:B------:R-:W-:Y:S01]  /*4fa0*/  FFMA.FTZ R42, R42, R55, R89 ;  /* 0x000000372a2a7223 */ /* 0x000fe20000010059 */
[----:B------:R-:W-:Y:S01]  /*4fb0*/  SHF.R.U64 R97, R40, 0x10, R41 ;  /* 0x0000001028617819 */ /* 0x000fe20000001229 */
[----:B------:R-:W-:-:S02]  /*4fc0*/  IMAD.U32 R87, R111, 0x10000, RZ ;  /* 0x000100006f577824 */ /* 0x000fc400078e00ff */
[-C--:B------:R-:W-:Y:S01]  /*4fd0*/  FMUL.FTZ R86, R47, R44.reuse ;  /* 0x0000002c2f567220 */ /* 0x080fe20000410000 */
[----:B------:R-:W-:Y:S02]  /*4fe0*/  IMAD.U32 R55, R107, 0x10000, RZ ;  /* 0x000100006b377824 */ /* 0x000fe400078e00ff */
[----:B------:R-:W-:Y:S01]  /*4ff0*/  FFMA.FTZ R44, R43, R44, -R54 ;  /* 0x0000002c2b2c7223 */ /* 0x000fe20000010836 */
[----:B------:R-:W-:Y:S01]  /*5000*/  LOP3.LUT R54, R111, 0xffff0000, RZ, 0xc0, !PT ;  /* 0xffff00006f367812 */ /* 0x000fe200078ec0ff */
[----:B------:R-:W-:Y:S01]  /*5010*/  FMUL.FTZ R47, R50, R87 ;  /* 0x00000057322f7220 */ /* 0x000fe20000410000 */
[----:B------:R-:W-:Y:S01]  /*5020*/  PRMT R108, R108, 0x5410, R97 ;  /* 0x000054106c6c7816 */ /* 0x000fe20000000061 */
[-C--:B------:R-:W-:Y:S01]  /*5030*/  FMUL.FTZ R88, R50, R55.reuse ;  /* 0x0000003732587220 */ /* 0x080fe20000410000 */
[----:B------:R-:W-:Y:S01]  /*5040*/  LOP3.LUT R41, R15, 0xffff0000, RZ, 0xc0, !PT ;  /* 0xffff00000f297812 */ /* 0x000fe200078ec0ff */
[----:B------:R-:W-:Y:S01]  /*5050*/  FFMA.FTZ R43, R43, R52, R86 ;  /* 0x000000342b2b7223 */ /* 0x000fe20000010056 */
[----:B------:R-:W-:Y:S01]  /*5060*/  LOP3.LUT R50, R107, 0xffff0000, RZ, 0xc0, !PT ;  /* 0xffff00006b327812 */ /* 0x000fe200078ec0ff */
[C---:B------:R-:W-:Y:S01]  /*5070*/  FFMA.FTZ R52, R46.reuse, R55, -R47 ;  /* 0x000000372e347223 */ /* 0x040fe2000001082f */
[----:B------:R-:W-:Y:S01]  /*5080*/  FFMA.FTZ R88, R46, R87, R88 ;  /* 0x000000572e587223 */ /* 0x000fe20000010058 */
[----:B------:R-:W-:Y:S01]  /*5090*/  FMUL.FTZ R86, R45, R54 ;  /* 0x000000362d567220 */ /* 0x000fe20000410000 */
[----:B------:R-:W-:Y:S01]  /*50a0*/  LOP3.LUT R36, R36, 0xffff0000, RZ, 0xc0, !PT ;  /* 0xffff000024247812 */ /* 0x000fe200078ec0ff */
[----:B------:R-:W-:Y:S01]  /*50b0*/  IMAD.U32 R46, R108, 0x10000, RZ ;  /* 0x000100006c2e7824 */ /* 0x000fe200078e00ff */
[C---:B------:R-:W-:Y:S01]  /*50c0*/  LOP3.LUT R55, R112.reuse, 0xffff0000, RZ, 0xc0, !PT ;  /* 0xffff000070377812 */ /* 0x040fe200078ec0ff */
[----:B------:R-:W-:-:S02]  /*50d0*/  IMAD.U32 R47, R112, 0x10000, RZ ;  /* 0x00010000702f7824 */ /* 0x000fc400078e00ff */
[-C--:B------:R-:W-:Y:S01]  /*50e0*/  FMUL.FTZ R94, R45, R50.reuse ;  /* 0x000000322d5e7220 */ /* 0x080fe20000410000 */
[C---:B------:R-:W-:Y:S02]  /*50f0*/  IMAD.U32 R40, R12.reuse, 0x10000, RZ ;  /* 0x000100000c287824 */ /* 0x040fe400078e00ff */
[----:B------:R-:W-:Y:S01]  /*5100*/  FFMA.FTZ R89, R41, R50, -R86 ;  /* 0x0000003229597223 */ /* 0x000fe20000010856 */
[----:B------:R-:W-:Y:S01]  /*5110*/  LOP3.LUT R12, R12, 0xffff0000, RZ, 0xc0, !PT ;  /* 0xffff00000c0c7812 */ /* 0x000fe200078ec0ff */
[C---:B------:R-:W-:Y:S01]  /*5120*/  FMUL.FTZ R87, R37.reuse, R47 ;  /* 0x0000002f25577220 */ /* 0x040fe20000410000 */
[----:B------:R-:W-:Y:S01]  /*5130*/  LOP3.LUT R45, R108, 0xffff0000, RZ, 0xc0, !PT ;  /* 0xffff00006c2d7812 */ /* 0x000fe200078ec0ff */
[----:B------:R-:W-:Y:S01]  /*5140*/  FMUL.FTZ R50, R37, R46 ;  /* 0x0000002e25327220 */ /* 0x000fe20000410000 */
[----:B------:R-:W-:Y:S01]  /*5150*/  FMUL.FTZ R37, R36, R55 ;  /* 0x0000003724257220 */ /* 0x000fe20000410000 */
[----:B------:R-:W-:Y:S01]  /*5160*/  FFMA.FTZ R97, R41, R54, R94 ;  /* 0x0000003629617223 */ /* 0x000fe2000001005e */
[C---:B------:R-:W-:Y:S01]  /*5170*/  FFMA.FTZ R87, R40.reuse, R46, -R87 ;  /* 0x0000002e28577223 */ /* 0x040fe20000010857 */
[----:B------:R-:W-:Y:S01]  /*5180*/  FFMA.FTZ R50, R40, R47, R50 ;  /* 0x0000002f28327223 */ /* 0x000fe20000010032 */
[C---:B------:R-:W-:Y:S01]  /*5190*/  IMAD.U32 R13, R14.reuse, 0x10000, RZ ;  /* 0x000100000e0d7824 */ /* 0x040fe200078e00ff */
[----:B------:R-:W-:Y:S01]  /*51a0*/  LOP3.LUT R15, R14, 0xffff0000, RZ, 0xc0, !PT ;  /* 0xffff00000e0f7812 */ /* 0x000fe200078ec0ff */
[-C--:B------:R-:W-:Y:S01]  /*51b0*/  FMUL.FTZ R41, R36, R45.reuse ;  /* 0x0000002d24297220 */ /* 0x080fe20000410000 */
[----:B------:R-:W-:Y:S01]  /*51c0*/  FFMA.FTZ R40, R12, R45, -R37 ;  /* 0x0000002d0c287223 */ /* 0x000fe20000010825 */
[C---:B------:R-:W-:Y:S01]  /*51d0*/  IMAD.U32 R14, R38.reuse, 0x10000, RZ ;  /* 0x00010000260e7824 */ /* 0x040fe200078e00ff */
[----:B------:R-:W-:Y:S01]  /*51e0*/  LOP3.LUT R38, R38, 0xffff0000, RZ, 0xc0, !PT ;  /* 0xffff000026267812 */ /* 0x000fe200078ec0ff */
[C---:B------:R-:W-:Y:S01]  /*51f0*/  IMAD.U32 R37, R110.reuse, 0x10000, RZ ;  /* 0x000100006e257824 */ /* 0x040fe200078e00ff */
[----:B------:R-:W-:Y:S01]  /*5200*/  LOP3.LUT R110, R110, 0xffff0000, RZ, 0xc0, !PT ;  /* 0xffff00006e6e7812 */ /* 0x000fe200078ec0ff */
[C---:B------:R-:W-:Y:S01]  /*5210*/  IMAD.U32 R36, R106.reuse, 0x10000, RZ ;  /* 0x000100006a247824 */ /* 0x040fe200078e00ff */
[----:B------:R-:W-:Y:S01]  /*5220*/  LOP3.LUT R106, R106, 0xffff0000, RZ, 0xc0, !PT ;  /* 0xffff00006a6a7812 */ /* 0x000fe200078ec0ff */
        /* <DEDUP_REMOVED lines=16> */
[----:B------:R-:W-:Y:S01]  /*5330*/  F2FP.BF16.F32.PACK_AB R15, R89, R52 ;  /* 0x00000034590f723e */ /* 0x000fe200000010ff */
[----:B------:R-:W-:Y:S01]  /*5340*/  IMAD.MOV.U32 R14, RZ, RZ, R40 ;  /* 0x000000ffff0e7224 */ /* 0x000fe200078e0028 */
[----:B------:R-:W-:Y:S01]  /*5350*/  F2FP.BF16.F32.PACK_AB R37, R43, R42 ;  /* 0x0000002a2b25723e */ /* 0x000fe200000010ff */
[----:B------:R-:W-:Y:S01]  /*5360*/  IMAD.MOV.U32 R38, RZ, RZ, R45 ;  /* 0x000000ffff267224 */ /* 0x000fe200078e002d */
[----:B------:R-:W-:Y:S01]  /*5370*/  F2FP.BF16.F32.PACK_AB R36, R41, R50 ;  /* 0x000000322924723e */ /* 0x000fe200000010ff */
[----:B------:R-:W-:-:S07]  /*5380*/  IMAD.MOV.U32 R39, RZ, RZ, R88 ;  /* 0x000000ffff277224 */ /* 0x000fce00078e0058 */
.L_x_1374:
[----:B------:R-:W-:Y:S05]  /*5390*/  BSYNC B1 ;  /* 0x0000000000017941 */ /* 0x000fea0003800000 */
.L_x_1373:
[----:B-1----:R1:W-:Y:S01]  /*53a0*/  STG.E.128 desc[UR38][R48.64], R12 ;  /* 0x0000000c30007986 */ /* 0x0023e2000c101d26 */
[----:B------:R-:W-:-:S13]  /*53b0*/  ISETP.GE.AND P4, PT, R53, R95, PT ;  /* 0x0000005f3500720c */ /* 0x000fda0003f86270 */
[----:B------:R-:W-:Y:S05]  /*53c0*/  @P4 BRA `(.L_x_1357) ;  /* 0x00000000008c4947 */ /* 0x000fea0003800000 */
[--C-:B-1----:R-:W-:Y:S02]  /*53d0*/  SHF.R.S32.HI R12, RZ, 0x1f, R53.reuse ;  /* 0x0000001fff0c7819 */ /* 0x102fe40000011435 */
[----:B------:R-:W-:-:S04]  /*53e0*/  IADD3 R53, P4, P5, R8, R84, R53 ;  /* 0x0000005408357210 */ /* 0x000fc80007d9e035 */
[----:B------:R-:W-:Y:S02]  /*53f0*/  IADD3.X R12, R78, R51, R12, P4, P5 ;  /* 0x000000334e0c7210 */ /* 0x000fe400027ea40c */
[----:B------:R-:W-:-:S04]  /*5400*/  LEA R80, P4, R53, R80, 0x1 ;  /* 0x0000005035507211 */ /* 0x000fc800078808ff */
[----:B------:R-:W-:-:S05]  /*5410*/  LEA.HI.X R81, R53, R81, R12, 0x1, P4 ;  /* 0x0000005135517211 */ /* 0x000fca00020f0c0c */
[----:B--2---:R1:W-:Y:S01]  /*5420*/  STG.E.128 desc[UR38][R80.64], R36 ;  /* 0x0000002450007986 */ /* 0x0043e2000c101d26 */
[----:B------:R-:W-:Y:S05]  /*5430*/  BRA `(.L_x_1357) ;  /* 0x0000000000707947 */ /* 0x000fea0003800000 */
.L_x_1340:
[----:B------:R-:W-:-:S06]  /*5440*/  UISETP.NE.AND UP0, UPT, UR37, 0x3, UPT ;  /* 0x000000032500788c */ /* 0x000fcc000bf05270 */
[----:B------:R-:W-:-:S13]  /*5450*/  PLOP3.LUT P3, PT, PT, PT, UP0, 0x80, 0x0 ;  /* 0x000000000000781c */ /* 0x000fda0003f6f008 */
[----:B------:R-:W-:Y:S05]  /*5460*/  @!P3 BRA `(.L_x_1375) ;  /* 0x000000000004b947 */ /* 0x000fea0003800000 */
[----:B------:R-:W-:Y:S01]  /*5470*/  BPT.TRAP 0x1 ;  /* 0x000000040000795c */ /* 0x000fe20000300000 */
.L_x_1375:
[----:B------:R-:W2:Y:S01]  /*5480*/  LDL R12, [R1+0x10] ;  /* 0x00001000010c7983 */ /* 0x000ea20000100800 */
[----:B------:R-:W-:Y:S01]  /*5490*/  IMAD R79, R22, 0x8, R2 ;  /* 0x00000008164f7824 */ /* 0x000fe200078e0202 */
[----:B------:R-:W-:Y:S01]  /*54a0*/  BSSY B1, `(.L_x_1376) ;  /* 0x0000006000017945 */ /* 0x000fe20003800000 */
[----:B------:R-:W-:-:S05]  /*54b0*/  IMAD R90, R26, -0x80, R29 ;  /* 0xffffff801a5a7824 */ /* 0x000fca00078e021d */
[----:B------:R-:W-:Y:S02]  /*54c0*/  VIMNMX R90, R90, 0x80, PT ;  /* 0x000000805a5a7848 */ /* 0x000fe40003fe0100 */
[----:B--2---:R-:W-:-:S04]  /*54d0*/  SHF.L.U32 R91, R12, 0x1f, RZ ;  /* 0x0000001f0c5b7819 */ /* 0x004fc800000006ff */
[----:B------:R-:W1:Y:S02]  /*54e0*/  SYNCS.PHASECHK.TRANS64.TRYWAIT P4, [R79+URZ+0x16890], R91 ;  /* 0x0168905b4f0075a7 */ /* 0x000e64000808017f */
[----:B-1----:R-:W-:Y:S05]  /*54f0*/  @!P4 BRA `(.L_x_1377) ;  /* 0x000001840080c947 */ /* 0x002fea0003800000 */
.L_x_1675:
[----:B------:R-:W-:Y:S05]  /*5500*/  BSYNC B1 ;  /* 0x0000000000017941 */ /* 0x000fea0003800000 */
.L_x_1376:
[----:B------:R-:W-:Y:S01]  /*5510*/  ISETP.GE.AND P4, PT, R17, R90, PT ;  /* 0x0000005a1100720c */ /* 0x000fe20003f86270 */
[----:B------:R-:W-:-:S12]  /*5520*/  BSSY B1, `(.L_x_1378) ;  /* 0x0000006000017945 */ /* 0x000fd80003800000 */
[----:B------:R-:W-:Y:S05]  /*5530*/  @P4 BRA `(.L_x_1379) ;  /* 0x0000000000104947 */ /* 0x000fea0003800000 */
[----:B------:R-:W2:Y:S04]  /*5540*/  @!P1 LDS.128 R12, [R83+0xe000] ;  /* 0x00e00000530c9984 */ /* 0x000ea80000000c00 */
[----:B0-----:R-:W0:Y:S04]  /*5550*/  @!P2 LDS.128 R36, [R82+0xe000] ;  /* 0x00e000005224a984 */ /* 0x001e280000000c00 */
[----:B--2---:R2:W-:Y:S04]  /*5560*/  @!P1 STG.E.128 desc[UR38][R42.64], R12 ;  /* 0x0000000c2a009986 */ /* 0x0045e8000c101d26 */
[----:B0-----:R2:W-:Y:S02]  /*5570*/  @!P2 STG.E.128 desc[UR38][R42.64+0x40], R36 ;  /* 0x000040242a00a986 */ /* 0x0015e4000c101d26 */
.L_x_1379:
[----:B------:R-:W-:Y:S05]  /*5580*/  BSYNC B1 ;  /* 0x0000000000017941 */ /* 0x000fea0003800000 */
.L_x_1378:
[----:B--2---:R-:W-:-:S05]  /*5590*/  VIADD R12, R17, 0x60 ;  /* 0x00000060110c7836 */ /* 0x004fca0000000000 */
[----:B------:R-:W-:-:S13]  /*55a0*/  ISETP.GE.AND P4, PT, R12, R90, PT ;  /* 0x0000005a0c00720c */ /* 0x000fda0003f86270 */
[----:B------:R-:W-:Y:S05]  /*55b0*/  @P4 BRA `(.L_x_1357) ;  /* 0x0000000000104947 */ /* 0x000fea0003800000 */
[----:B------:R-:W2:Y:S04]  /*55c0*/  @!P1 LDS.128 R12, [R83+0x11000] ;  /* 0x01100000530c9984 */ /* 0x000ea80000000c00 */
[----:B0-----:R-:W0:Y:S04]  /*55d0*/  @!P2 LDS.128 R36, [R82+0x11000] ;  /* 0x011000005224a984 */ /* 0x001e280000000c00 */
[----:B--2---:R2:W-:Y:S04]  /*55e0*/  @!P1 STG.E.128 desc[UR38][R40.64], R12 ;  /* 0x0000000c28009986 */ /* 0x0045e8000c101d26 */
[----:B0-----:R2:W-:Y:S02]  /*55f0*/  @!P2 STG.E.128 desc[UR38][R40.64+0x40], R36 ;  /* 0x000040242800a986 */ /* 0x0015e4000c101d26 */
.L_x_1357:
[----:B------:R-:W-:Y:S05]  /*5600*/  BSYNC B0 ;  /* 0x0000000000007941 */ /* 0x000fea0003800000 */
.L_x_1339:
[----:B-1234-:R-:W1:Y:S01]  /*5610*/  S2R R12, SR_TID.X ;  /* 0x00000000000c7919 */ /* 0x01ee620000002100 */
        /* <DEDUP_REMOVED lines=16> */
.L_x_1381:
[----:B------:R-:W-:Y:S05]  /*5720*/  BSYNC B0 ;  /* 0x0000000000007941 */ /* 0x000fea0003800000 */
.L_x_1380:
[----:B------:R-:W2:Y:S01]  /*5730*/  SYNCS.PHASECHK.TRANS64.TRYWAIT P3, [R79+URZ+0x168b0], R91 ;  /* 0x0168b05b4f0075a7 */ /* 0x000ea2000806017f */
[----:B------:R-:W-:Y:S01]  /*5740*/  ULDC UR40, c[0x0][0x2f4] ;  /* 0x0000bd0000287ab9 */ /* 0x000fe20000000800 */
[----:B------:R-:W-:Y:S01]  /*5750*/  ULDC.64 UR44, c[0x0][0x328] ;  /* 0x0000ca00002c7ab9 */ /* 0x000fe20000000a00 */
[----:B------:R-:W-:Y:S01]  /*5760*/  ULDC.64 UR42, c[0x0][0x318] ;  /* 0x0000c600002a7ab9 */ /* 0x000fe20000000a00 */
[----:B------:R-:W-:Y:S01]  /*5770*/  BSSY B0, `(.L_x_1382) ;  /* 0x0000003000007945 */ /* 0x000fe20003800000 */
[----:B------:R-:W-:-:S03]  /*5780*/  IMAD.WIDE R36, R26, 0x80, R10 ;  /* 0x000000801a247825 */ /* 0x000fc600078e020a */
[----:B--2---:R-:W-:Y:S05]  /*5790*/  @!P3 BRA `(.L_x_1383) ;  /* 0x0000018000ecb947 */ /* 0x004fea0003800000 */
.L_x_1676:
[----:B------:R-:W-:Y:S05]  /*57a0*/  BSYNC B0 ;  /* 0x0000000000007941 */ /* 0x000fea0003800000 */
.L_x_1382:
        /* <DEDUP_REMOVED lines=9> */
[----:B0-----:R-:W-:-:S04]  /*5840*/  LEA R38, P3, R12, UR42, 0x1 ;  /* 0x0000002a0c267c11 */ /* 0x001fc8000f8608ff */
[----:B------:R-:W-:Y:S02]  /*5850*/  LEA.HI.X R39, R12, UR43, R13, 0x1, P3 ;  /* 0x0000002b0c277c11 */ /* 0x000fe400098f0c0d */
[----:B------:R-:W-:-:S13]  /*5860*/  ISETP.GE.AND P3, PT, R18, UR40, PT ;  /* 0x0000002812007c0c */ /* 0x000fda000bf66270 */
[----:B------:R-:W0:Y:S04]  /*5870*/  @!P3 LDS.128 R12, [R83] ;  /* 0x00000000530cb984 */ /* 0x000e280000000c00 */
[----:B0-----:R-:W-:Y:S01]  /*5880*/  @!P3 STG.E.128 desc[UR38][R38.64], R12 ;  /* 0x0000000c2600b986 */ /* 0x001fe2000c101d26 */
[----:B------:R-:W-:-:S13]  /*5890*/  ISETP.GE.AND P3, PT, R67, UR40, PT ;  /* 0x0000002843007c0c */ /* 0x000fda000bf66270 */
[----:B------:R-:W0:Y:S04]  /*58a0*/  @!P3 LDS.128 R12, [R82] ;  /* 0x00000000520cb984 */ /* 0x000e280000000c00 */
[----:B0-----:R3:W-:Y:S02]  /*58b0*/  @!P3 STG.E.128 desc[UR38][R38.64+0x40], R12 ;  /* 0x0000400c2600b986 */ /* 0x0017e4000c101d26 */
.L_x_1385:
[----:B------:R-:W-:Y:S05]  /*58c0*/  BSYNC B0 ;  /* 0x0000000000007941 */ /* 0x000fea0003800000 */
.L_x_1384:
        /* <DEDUP_REMOVED lines=20> */
.L_x_1387:
[----:B------:R-:W-:Y:S05]  /*5a10*/  BSYNC B0 ;  /* 0x0000000000007941 */ /* 0x000fea0003800000 */
.L_x_1386:
[----:B-1----:R-:W3:Y:S04]  /*5a20*/  LDL R12, [R1] ;  /* 0x00000000010c7983 */ /* 0x002ee80000100800 */
[----:B------:R-:W4:Y:S01]  /*5a30*/  LDL.LU R13, [R1+0x10] ;  /* 0x00001000010d7983 */ /* 0x000f220000300800 */
        /* <DEDUP_REMOVED lines=15> */
[----:B----4-:R-:W-:-:S05]  /*5b30*/  LOP3.LUT R13, R13, R12, RZ, 0x3c, !PT ;  /* 0x0000000c0d0d7212 */ /* 0x010fca00078e3cff */
[----:B------:R0:W-:Y:S02]  /*5b40*/  STL [R1+0x10], R13 ;  /* 0x0000100d01007387 */ /* 0x0001e40000100800 */
[----:B------:R-:W-:Y:S05]  /*5b50*/  @P5 BRA `(.L_x_1388) ;  /* 0xffffffc800845947 */ /* 0x000fea000383ffff */
[----:B0-----:R-:W0:Y:S01]  /*5b60*/  S2R R13, SR_TID.X ;  /* 0x00000000000d7919 */ /* 0x001e220000002100 */
[----:B------:R-:W-:Y:S02]  /*5b70*/  PLOP3.LUT P0, PT, PT, PT, PT, 0x8, 0x0 ;  /* 0x000000000000781c */ /* 0x000fe40003f0e170 */
[----:B0-----:R-:W-:-:S04]  /*5b80*/  SHF.R.U32.HI R13, RZ, 0x7, R13 ;  /* 0x00000007ff0d7819 */ /* 0x001fc8000001160d */
[----:B------:R-:W-:-:S13]  /*5b90*/  ISETP.NE.AND P5, PT, R13, 0x1, PT ;  /* 0x000000010d00780c */ /* 0x000fda0003fa5270 */
[----:B------:R-:W-:Y:S06]  /*5ba0*/  @!P5 BAR.ARV 0x9, 0x100 ;  /* 0x024400000000db1d */ /* 0x000fec0000002000 */
.L_x_1334:
[----:B------:R-:W2:Y:S01]  /*5bb0*/  LDL R10, [R1+0x18] ;  /* 0x00001800010a7983 */ /* 0x000ea20000100800 */
[----:B------:R-:W1:Y:S08]  /*5bc0*/  LDC R0, c[0x0][0x448] ;  /* 0x00011200ff007b82 */ /* 0x000e700000000800 */
[----:B------:R-:W3:Y:S01]  /*5bd0*/  LDC.64 R6, c[0x0][0x9e0] ;  /* 0x00027800ff067b82 */ /* 0x000ee20000000a00 */
[----:B-1----:R-:W-:-:S02]  /*5be0*/  ISETP.NE.AND P1, PT, R0, 0x1, PT ;  /* 0x000000010000780c */ /* 0x002fc40003f25270 */
[----:B---3--:R-:W-:-:S11]  /*5bf0*/  ISETP.GE.AND P2, PT, R7, 0x1, PT ;  /* 0x000000010700780c */ /* 0x008fd60003f46270 */
[----:B------:R-:W1:Y:S08]  /*5c00*/  @P1 LDC R0, c[0x0][0x44c] ;  /* 0x00011300ff001b82 */ /* 0x000e700000000800 */
[----:B------:R-:W3:Y:S01]  /*5c10*/  @P1 LDC R5, c[0x0][0x450] ;  /* 0x00011400ff051b82 */ /* 0x000ee20000000800 */
[----:B--2---:R-:W-:-:S04]  /*5c20*/  VIADD R3, R10, 0xbf ;  /* 0x000000bf0a037836 */ /* 0x004fc80000000000 */
[----:B-1----:R-:W-:-:S05]  /*5c30*/  @P1 IMAD.HI.U32 R0, R3, R0, RZ ;  /* 0x0000000003001227 */ /* 0x002fca00078e00ff */
[----:B---3--:R-:W-:-:S05]  /*5c40*/  @P1 SHF.R.U32.HI R3, RZ, R5, R0 ;  /* 0x00000005ff031219 */ /* 0x008fca0000011600 */
[----:B------:R-:W-:Y:S01]  /*5c50*/  IMAD.IADD R5, R28, 0x1, R3 ;  /* 0x000000011c057824 */ /* 0x000fe200078e0203 */
[----:B------:R-:W-:Y:S06]  /*5c60*/  @P0 BRA `(.L_x_1389) ;  /* 0x00000000000c0947 */ /* 0x000fec0003800000 */
[----:B------:R-:W1:Y:S01]  /*5c70*/  FENCE.VIEW.ASYNC.G ;  /* 0x00000000000073c6 */ /* 0x000e620000000100 */
[----:B------:R-:W-:Y:S05]  /*5c80*/  WARPSYNC.ALL ;  /* 0x0000000000007948 */ /* 0x000fea0003800000 */
[----:B-1----:R-:W-:Y:S06]  /*5c90*/  BAR.ARV 0xc, 0x200 ;  /* 0x0308000000007b1d */ /* 0x002fec0000002000 */
.L_x_1389:
[----:B------:R-:W-:Y:S01]  /*5ca0*/  IMAD.IADD R0, R5, 0x1, R6 ;  /* 0x0000000105007824 */ /* 0x000fe200078e0206 */
[----:B------:R-:W-:Y:S06]  /*5cb0*/  @!P2 BRA `(.L_x_1390) ;  /* 0x000000000048a947 */ /* 0x000fec0003800000 */
        /* <DEDUP_REMOVED lines=11> */
.L_x_1392:
[----:B------:R-:W-:-:S13]  /*5d70*/  ISETP.NE.AND P0, PT, R7, 0x1, PT ;  /* 0x000000010700780c */ /* 0x000fda0003f05270 */
[----:B------:R-:W1:Y:S02]  /*5d80*/  @P0 LDC.64 R4, c[0x0][0x9e8] ;  /* 0x00027a00ff040b82 */ /* 0x000e640000000a00 */
[----:B-1----:R-:W-:-:S05]  /*5d90*/  @P0 IMAD.HI.U32 R4, R3, R4, RZ ;  /* 0x0000000403040227 */ /* 0x002fca00078e00ff */
[----:B------:R-:W-:-:S07]  /*5da0*/  @P0 SHF.R.U32.HI R3, RZ, R5, R4 ;  /* 0x00000005ff030219 */ /* 0x000fce0000011604 */
.L_x_1393:
[----:B------:R-:W-:Y:S05]  /*5db0*/  BSYNC B0 ;  /* 0x0000000000007941 */ /* 0x000fea0003800000 */
.L_x_1391:
[----:B------:R-:W-:-:S05]  /*5dc0*/  IMAD R3, R3, R7, R7 ;  /* 0x0000000703037224 */ /* 0x000fca00078e0207 */
[----:B------:R-:W-:-:S07]  /*5dd0*/  VIMNMX R0, R0, R3, PT ;  /* 0x0000000300007248 */ /* 0x000fce0003fe0100 */
.L_x_1390:
[----:B------:R-:W1:Y:S01]  /*5de0*/  @P1 LDC R4, c[0x0][0x44c] ;  /* 0x00011300ff041b82 */ /* 0x000e620000000800 */
[----:B------:R-:W-:Y:S01]  /*5df0*/  VIADD R0, R0, 0x7f ;  /* 0x0000007f00007836 */ /* 0x000fe20000000000 */
[----:B------:R-:W-:-:S04]  /*5e00*/  ULDC UR4, c[0x0][0x9dc] ;  /* 0x0002770000047ab9 */ /* 0x000fc80000000800 */
[----:B------:R-:W-:Y:S02]  /*5e10*/  SHF.R.S32.HI R3, RZ, 0x1f, R0 ;  /* 0x0000001fff037819 */ /* 0x000fe40000011400 */
[----:B------:R-:W2:Y:S02]  /*5e20*/  @P1 LDC R6, c[0x0][0x450] ;  /* 0x00011400ff061b82 */ /* 0x000ea40000000800 */
[----:B------:R-:W-:-:S04]  /*5e30*/  LEA.HI R3, R3, R0, RZ, 0x7 ;  /* 0x0000000003037211 */ /* 0x000fc800078f38ff */
[----:B------:R-:W-:-:S04]  /*5e40*/  SHF.R.S32.HI R3, RZ, 0x7, R3 ;  /* 0x00000007ff037819 */ /* 0x000fc80000011403 */
[----:B------:R-:W-:Y:S01]  /*5e50*/  VIMNMX R92, R92, R3, PT ;  /* 0x000000035c5c7248 */ /* 0x000fe20003fe0100 */
[----:B-1----:R-:W-:-:S04]  /*5e60*/  @P1 IMAD.HI.U32 R5, R10, R4, RZ ;  /* 0x000000040a051227 */ /* 0x002fc800078e00ff */
[----:B------:R-:W-:Y:S01]  /*5e70*/  IMAD.MOV.U32 R4, RZ, RZ, R10 ;  /* 0x000000ffff047224 */ /* 0x000fe200078e000a */
        /* <DEDUP_REMOVED lines=14> */
.L_x_1396:
[----:B------:R-:W-:-:S13]  /*5f60*/  ISETP.NE.AND P0, PT, R7, 0x1, PT ;  /* 0x000000010700780c */ /* 0x000fda0003f05270 */
[----:B------:R-:W1:Y:S02]  /*5f70*/  @P0 LDC.64 R4, c[0x0][0x9e8] ;  /* 0x00027a00ff040b82 */ /* 0x000e640000000a00 */
[----:B-1----:R-:W-:-:S05]  /*5f80*/  @P0 IMAD.HI.U32 R4, R0, R4, RZ ;  /* 0x0000000400040227 */ /* 0x002fca00078e00ff */
[----:B------:R-:W-:-:S07]  /*5f90*/  @P0 SHF.R.U32.HI R0, RZ, R5, R4 ;  /* 0x00000005ff000219 */ /* 0x000fce0000011604 */
.L_x_1397:
[----:B------:R-:W-:Y:S05]  /*5fa0*/  BSYNC B0 ;  /* 0x0000000000007941 */ /* 0x000fea0003800000 */
.L_x_1395:
[----:B------:R-:W-:-:S05]  /*5fb0*/  IMAD R0, R0, R7, RZ ;  /* 0x0000000700007224 */ /* 0x000fca00078e02ff */
[----:B------:R-:W-:-:S07]  /*5fc0*/  VIMNMX R3, R3, R0, !PT ;  /* 0x0000000003037248 */ /* 0x000fce0007fe0100 */
.L_x_1394:
[----:B------:R-:W-:Y:S02]  /*5fd0*/  SHF.R.S32.HI R0, RZ, 0x1f, R3 ;  /* 0x0000001fff007819 */ /* 0x000fe40000011403 */
[----:B------:R-:W-:Y:S02]  /*5fe0*/  CS2R R20, SRZ ;  /* 0x0000000000147805 */ /* 0x000fe4000001ff00 */
[----:B------:R-:W-:Y:S02]  /*5ff0*/  PLOP3.LUT P0, PT, PT, PT, PT, 0x80, 0x0 ;  /* 0x000000000000781c */ /* 0x000fe40003f0f070 */
[----:B0-----:R-:W-:Y:S02]  /*6000*/  CS2R R14, SRZ ;  /* 0x00000000000e7805 */ /* 0x001fe4000001ff00 */
[----:B------:R-:W-:Y:S01]  /*6010*/  LEA.HI R0, R0, R3, RZ, 0x7 ;  /* 0x0000000300007211 */ /* 0x000fe200078f38ff */
[----:B------:R-:W-:Y:S01]  /*6020*/  IMAD.MOV.U32 R118, RZ, RZ, RZ ;  /* 0x000000ffff767224 */ /* 0x000fe200078e00ff */
[----:B------:R-:W-:Y:S01]  /*6030*/  CS2R R114, SRZ ;  /* 0x0000000000727805 */ /* 0x000fe2000001ff00 */
[----:B------:R-:W-:Y:S01]  /*6040*/  IMAD.MOV.U32 R31, RZ, RZ, RZ ;  /* 0x000000ffff1f7224 */ /* 0x000fe200078e00ff */
[----:B------:R-:W-:-:S02]  /*6050*/  SHF.R.S32.HI R0, RZ, 0x7, R0 ;  /* 0x00000007ff007819 */ /* 0x000fc40000011400 */
[----:B------:R-:W-:Y:S02]  /*6060*/  CS2R R112, SRZ ;  /* 0x0000000000707805 */ /* 0x000fe4000001ff00 */
[----:B------:R-:W-:Y:S02]  /*6070*/  CS2R R110, SRZ ;  /* 0x00000000006e7805 */ /* 0x000fe4000001ff00 */
[----:B------:R-:W-:Y:S02]  /*6080*/  CS2R R108, SRZ ;  /* 0x00000000006c7805 */ /* 0x000fe4000001ff00 */
[----:B------:R-:W-:Y:S02]  /*6090*/  VIMNMX R4, RZ, R0, !PT ;  /* 0x00000000ff047248 */ /* 0x000fe40007fe0100 */
[----:B------:R-:W-:Y:S02]  /*60a0*/  CS2R R106, SRZ ;  /* 0x00000000006a7805 */ /* 0x000fe4000001ff00 */
[----:B------:R-:W-:-:S02]  /*60b0*/  CS2R R104, SRZ ;  /* 0x0000000000687805 */ /* 0x000fc4000001ff00 */
[----:B------:R-:W-:Y:S02]  /*60c0*/  CS2R R102, SRZ ;  /* 0x0000000000667805 */ /* 0x000fe4000001ff00 */
[----:B------:R-:W-:Y:S01]  /*60d0*/  ISETP.GT.AND P1, PT, R92, R4, PT ;  /* 0x000000045c00720c */ /* 0x000fe20003f24270 */
[----:B------:R0:W-:Y:S01]  /*60e0*/  STL [R1+0x30], R4 ;  /* 0x0000300401007387 */ /* 0x0001e20000100800 */
[----:B------:R-:W-:Y:S02]  /*60f0*/  CS2R R100, SRZ ;  /* 0x0000000000647805 */ /* 0x000fe4000001ff00 */
[----:B------:R-:W-:Y:S02]  /*6100*/  CS2R R98, SRZ ;  /* 0x0000000000627805 */ /* 0x000fe4000001ff00 */
[----:B------:R-:W-:Y:S02]  /*6110*/  CS2R R96, SRZ ;  /* 0x0000000000607805 */ /* 0x000fe4000001ff00 */
[----:B------:R-:W-:Y:S01]  /*6120*/  CS2R R10, SRZ ;  /* 0x00000000000a7805 */ /* 0x000fe2000001ff00 */
[----:B------:R-:W-:Y:S01]  /*6130*/  IMAD.MOV.U32 R94, RZ, RZ, RZ ;  /* 0x000000ffff5e7224 */ /* 0x000fe200078e00ff */
[----:B------:R-:W-:Y:S01]  /*6140*/  CS2R R90, SRZ ;  /* 0x00000000005a7805 */ /* 0x000fe2000001ff00 */
[----:B------:R-:W-:Y:S01]  /*6150*/  IMAD.MOV.U32 R27, RZ, RZ, RZ ;  /* 0x000000ffff1b7224 */ /* 0x000fe200078e00ff */
[----:B------:R-:W-:Y:S01]  /*6160*/  CS2R R88, SRZ ;  /* 0x0000000000587805 */ /* 0x000fe2000001ff00 */
[----:B0-----:R-:W-:Y:S06]  /*6170*/  @!P1 BRA `(.L_x_1398) ;  /* 0x000000f000949947 */ /* 0x001fec0003800000 */
        /* <DEDUP_REMOVED lines=9> */
.L_x_1679:
[----:B------:R-:W1:Y:S01]  /*6210*/  LDL R3, [R1+0x1c] ;  /* 0x00001c0001037983 */ /* 0x000e620000100800 */
[----:B------:R-:W-:Y:S01]  /*6220*/  BSSY B6, `(.L_x_1400) ;  /* 0x000001b000067945 */ /* 0x000fe20003800000 */
[----:B-1----:R-:W-:-:S05]  /*6230*/  IMAD.HI R0, R3, 0x55555556, RZ ;  /* 0x5555555603007827 */ /* 0x002fca00078e02ff */
[----:B------:R-:W-:-:S05]  /*6240*/  LEA.HI R0, R0, R0, RZ, 0x1 ;  /* 0x0000000000007211 */ /* 0x000fca00078f08ff */
[----:B------:R-:W-:Y:S02]  /*6250*/  IMAD R0, R0, -0x3, R3 ;  /* 0xfffffffd00007824 */ /* 0x000fe400078e0203 */
[----:B------:R-:W-:-:S04]  /*6260*/  VIADD R3, R2, 0x8400 ;  /* 0x0000840002037836 */ /* 0x000fc80000000000 */
[----:B------:R-:W-:Y:S01]  /*6270*/  IMAD R0, R0, 0x2000, R3 ;  /* 0x0000200000007824 */ /* 0x000fe200078e0203 */
[----:B------:R-:W-:-:S04]  /*6280*/  LOP3.LUT P0, RZ, R3, 0x3ff, RZ, 0xc0, !PT ;  /* 0x000003ff03ff7812 */ /* 0x000fc8000780c0ff */
[----:B------:R-:W-:Y:S02]  /*6290*/  SHF.R.U32.HI R0, RZ, 0x4, R0 ;  /* 0x00000004ff007819 */ /* 0x000fe40000011600 */
[----:B------:R-:W-:Y:S02]  /*62a0*/  P2R R25, PR, RZ, 0x1 ;  /* 0x00000001ff197803 */ /* 0x000fe40000000000 */
[----:B------:R-:W-:-:S05]  /*62b0*/  LOP3.LUT R30, R0, 0x3fff, RZ, 0xc0, !PT ;  /* 0x00003fff001e7812 */ /* 0x000fca00078ec0ff */
        /* <DEDUP_REMOVED lines=17> */
.L_x_1401:
[----:B------:R-:W-:Y:S05]  /*63d0*/  BSYNC B6 ;  /* 0x0000000000067941 */ /* 0x000fea0003800000 */
.L_x_1400:
        /* <DEDUP_REMOVED lines=13> */
.L_x_1405:
[----:B--2---:R2:W3:Y:S02]  /*64b0*/  SYNCS.PHASECHK.TRANS64.TRYWAIT P0, [R2+URZ+0x16800], R3 ;  /* 0x01680003020075a7 */ /* 0x0044e4000800017f */
[----:B---3--:R-:W-:Y:S05]  /*64c0*/  @!P0 NANOSLEEP.SYNCS 0x989680 ;  /* 0x009896800000895d */ /* 0x008fea0003900000 */
[----:B------:R-:W3:Y:S02]  /*64d0*/  @!P0 SYNCS.PHASECHK.TRANS64 P0, [R2+URZ+0x16800], R3 ;  /* 0x01680003020085a7 */ /* 0x000ee4000800007f */
[----:B---3--:R-:W-:Y:S05]  /*64e0*/  @!P0 BRA `(.L_x_1405) ;  /* 0xfffffffc00f08947 */ /* 0x008fea000383ffff */
.L_x_1404:
[----:B------:R-:W-:Y:S05]  /*64f0*/  BSYNC B0 ;  /* 0x0000000000007941 */ /* 0x000fea0003800000 */
.L_x_1403:
[----:B------:R-:W-:Y:S05]  /*6500*/  BRA `(.L_x_1406) ;  /* 0x0000003000347947 */ /* 0x000fea0003800000 */
.L_x_1402:
[----:B------:R-:W-:Y:S01]  /*6510*/  ISETP.NE.AND P0, PT, R25, RZ, PT ;  /* 0x000000ff1900720c */ /* 0x000fe20003f05270 */
[----:B------:R-:W-:Y:S01]  /*6520*/  ULDC.64 UR4, c[0x0][0x3f8] ;  /* 0x0000fe0000047ab9 */ /* 0x000fe20000000a00 */
[----:B-----5:R-:W-:Y:S01]  /*6530*/  SHF.R.S32.HI R0, RZ, 0x1f, R24 ;  /* 0x0000001fff007819 */ /* 0x020fe20000011418 */
[----:B------:R-:W-:Y:S01]  /*6540*/  ULDC.64 UR6, c[0x0][0x408] ;  /* 0x0001020000067ab9 */ /* 0x000fe20000000a00 */
[----:B------:R-:W-:Y:S01]  /*6550*/  IMAD.WIDE.U32 R26, R24, UR4, RZ ;  /* 0x00000004181a7c25 */ /* 0x000fe2000f8e00ff */
[----:B------:R-:W-:Y:S03]  /*6560*/  BSSY B6, `(.L_x_1407) ;  /* 0x0000019000067945 */ /* 0x000fe60003800000 */
[C---:B------:R-:W-:Y:S02]  /*6570*/  IMAD R3, R0.reuse, UR4, RZ ;  /* 0x0000000400037c24 */ /* 0x040fe4000f8e02ff */
[----:B------:R-:W-:-:S02]  /*6580*/  IMAD R5, R0, UR6, RZ ;  /* 0x0000000600057c24 */ /* 0x000fc4000f8e02ff */
[C---:B------:R-:W-:Y:S02]  /*6590*/  IMAD R3, R24.reuse, UR5, R3 ;  /* 0x0000000518037c24 */ /* 0x040fe4000f8e0203 */
[C---:B------:R-:W-:Y:S02]  /*65a0*/  IMAD R5, R24.reuse, UR7, R5 ;  /* 0x0000000718057c24 */ /* 0x040fe4000f8e0205 */
[----:B------:R-:W-:-:S04]  /*65b0*/  IMAD.WIDE.U32 R24, R24, UR6, RZ ;  /* 0x0000000618187c25 */ /* 0x000fc8000f8e00ff */
[----:B------:R-:W-:Y:S02]  /*65c0*/  IMAD.IADD R29, R3, 0x1, R27 ;  /* 0x00000001031d7824 */ /* 0x000fe400078e021b */
[----:B------:R-:W-:Y:S01]  /*65d0*/  IMAD.IADD R31, R5, 0x1, R25 ;  /* 0x00000001051f7824 */ /* 0x000fe200078e0219 */
[----:B------:R-:W-:Y:S06]  /*65e0*/  @!P0 BRA `(.L_x_1408) ;  /* 0x0000000000408947 */ /* 0x000fec0003800000 */
        /* <DEDUP_REMOVED lines=16> */
.L_x_1408:
[----:B------:R-:W-:Y:S05]  /*66f0*/  BSYNC B6 ;  /* 0x0000000000067941 */ /* 0x000fea0003800000 */
.L_x_1407:
[----:B------:R-:W2:Y:S01]  /*6700*/  LDL R20, [R1+0x18] ;  /* 0x0000180001147983 */ /* 0x000ea20000100800 */
[----:B------:R-:W-:Y:S01]  /*6710*/  ULDC.U8 UR4, c[0x0][0x410] ;  /* 0x0001040000047ab9 */ /* 0x000fe20000000000 */
[----:B------:R-:W-:Y:S01]  /*6720*/  BSSY B0, `(.L_x_1409) ;  /* 0x00002e3000007945 */ /* 0x000fe20003800000 */
[----:B------:R-:W-:Y:S01]  /*6730*/  ISETP.NE.AND P0, PT, RZ, UR4, PT ;  /* 0x00000004ff007c0c */ /* 0x000fe2000bf05270 */
[----:B--2---:R-:W-:-:S12]  /*6740*/  IMAD.IADD R41, R17, 0x1, R20 ;  /* 0x0000000111297824 */ /* 0x004fd800078e0214 */
[----:B------:R-:W-:Y:S05]  /*6750*/  @!P0 BRA `(.L_x_1410) ;  /* 0x0000001400e88947 */ /* 0x000fea0003800000 */
[----:B------:R-:W2:Y:S01]  /*6760*/  LDL R47, [R1+0x14] ;  /* 0x00001400012f7983 */ /* 0x000ea20000100800 */
[----:B------:R-:W1:Y:S01]  /*6770*/  LDC R32, c[0x0][0x448] ;  /* 0x00011200ff207b82 */ /* 0x000e620000000800 */
[----:B------:R-:W-:Y:S01]  /*6780*/  ULDC.64 UR4, c[0x0][0x3f8] ;  /* 0x0000fe0000047ab9 */ /* 0x000fe20000000a00 */
[----:B------:R-:W-:Y:S01]  /*6790*/  ULDC.64 UR6, c[0x0][0x408] ;  /* 0x0001020000067ab9 */ /* 0x000fe20000000a00 */
[----:B------:R-:W3:Y:S01]  /*67a0*/  S2R R20, SR_TID.X ;  /* 0x0000000000147919 */ /* 0x000ee20000002100 */
[----:B-1----:R-:W-:Y:S01]  /*67b0*/  ISETP.NE.AND P0, PT, R32, 0x1, PT ;  /* 0x000000012000780c */ /* 0x002fe20003f05270 */
[----:B---3--:R-:W-:-:S12]  /*67c0*/  VIADD R21, R20, 0xffffff80 ;  /* 0xffffff8014157836 */ /* 0x008fd80000000000 */
[----:B------:R-:W1:Y:S01]  /*67d0*/  @P0 LDC R0, c[0x0][0x44c] ;  /* 0x00011300ff000b82 */ /* 0x000e620000000800 */
[----:B------:R-:W-:-:S07]  /*67e0*/  SHF.R.S32.HI R20, RZ, 0x1f, R21 ;  /* 0x0000001fff147819 */ /* 0x000fce0000011415 */
[----:B------:R-:W3:Y:S01]  /*67f0*/  @P0 LDC R5, c[0x0][0x450] ;  /* 0x00011400ff050b82 */ /* 0x000ee20000000800 */
[----:B------:R-:W-:-:S04]  /*6800*/  LEA.HI R20, R20, R21, RZ, 0x2 ;  /* 0x0000001514147211 */ /* 0x000fc800078f10ff */
[----:B------:R-:W-:-:S05]  /*6810*/  LOP3.LUT R20, R20, 0xfffffffc, RZ, 0xc0, !PT ;  /* 0xfffffffc14147812 */ /* 0x000fca00078ec0ff */
[----:B------:R-:W-:-:S04]  /*6820*/  IMAD.IADD R20, R21, 0x1, -R20 ;  /* 0x0000000115147824 */ /* 0x000fc800078e0a14 */
[----:B------:R-:W-:-:S04]  /*6830*/  IMAD R3, R20, 0x60, R41 ;  /* 0x0000006014037824 */ /* 0x000fc800078e0229 */
[----:B-1----:R-:W-:-:S05]  /*6840*/  @P0 IMAD.HI.U32 R0, R3, R0, RZ ;  /* 0x0000000003000227 */ /* 0x002fca00078e00ff */
[----:B---3--:R-:W-:-:S04]  /*6850*/  @P0 SHF.R.U32.HI R3, RZ, R5, R0 ;  /* 0x00000005ff030219 */ /* 0x008fc80000011600 */
[----:B------:R-:W-:Y:S01]  /*6860*/  SHF.R.S32.HI R0, RZ, 0x1f, R3 ;  /* 0x0000001fff007819 */ /* 0x000fe20000011403 */
[----:B------:R-:W-:Y:S02]  /*6870*/  IMAD.MOV.U32 R6, RZ, RZ, R26 ;  /* 0x000000ffff067224 */ /* 0x000fe400078e001a */
[----:B------:R-:W-:Y:S02]  /*6880*/  IMAD.MOV.U32 R7, RZ, RZ, R29 ;  /* 0x000000ffff077224 */ /* 0x000fe400078e001d */
[C---:B------:R-:W-:Y:S02]  /*6890*/  IMAD R4, R0.reuse, UR4, RZ ;  /* 0x0000000400047c24 */ /* 0x040fe4000f8e02ff */
[----:B------:R-:W-:Y:S02]  /*68a0*/  IMAD.MOV.U32 R8, RZ, RZ, R24 ;  /* 0x000000ffff087224 */ /* 0x000fe400078e0018 */
[----:B------:R-:W-:Y:S02]  /*68b0*/  IMAD.MOV.U32 R9, RZ, RZ, R31 ;  /* 0x000000ffff097224 */ /* 0x000fe400078e001f */
[----:B------:R-:W-:-:S02]  /*68c0*/  IMAD R0, R0, UR6, RZ ;  /* 0x0000000600007c24 */ /* 0x000fc4000f8e02ff */
[----:B------:R-:W-:-:S04]  /*68d0*/  IMAD.WIDE.U32 R6, R3, UR4, R6 ;  /* 0x0000000403067c25 */ /* 0x000fc8000f8e0006 */
[C---:B------:R-:W-:Y:S01]  /*68e0*/  IMAD R5, R3.reuse, UR5, R4 ;  /* 0x0000000503057c24 */ /* 0x040fe2000f8e0204 */
[----:B------:R-:W-:Y:S01]  /*68f0*/  ULDC.64 UR4, c[0x0][0x3e8] ;  /* 0x0000fa0000047ab9 */ /* 0x000fe20000000a00 */
[----:B------:R-:W-:-:S04]  /*6900*/  IMAD.WIDE.U32 R8, R3, UR6, R8 ;  /* 0x0000000603087c25 */ /* 0x000fc8000f8e0008 */
[----:B------:R-:W-:Y:S01]  /*6910*/  IMAD R3, R3, UR7, R0 ;  /* 0x0000000703037c24 */ /* 0x000fe2000f8e0200 */
[----:B------:R-:W-:Y:S01]  /*6920*/  ULDC.64 UR6, c[0x0][0x400] ;  /* 0x0001000000067ab9 */ /* 0x000fe20000000a00 */
[----:B------:R-:W-:Y:S01]  /*6930*/  IMAD.IADD R5, R7, 0x1, R5 ;  /* 0x0000000107057824 */ /* 0x000fe200078e0205 */
[----:B------:R-:W-:Y:S01]  /*6940*/  LEA R4, P0, R6, UR4, 0x1 ;  /* 0x0000000406047c11 */ /* 0x000fe2000f8008ff */
[----:B------:R-:W-:Y:S01]  /*6950*/  IMAD.IADD R3, R9, 0x1, R3 ;  /* 0x0000000109037824 */ /* 0x000fe200078e0203 */
[----:B------:R-:W-:Y:S01]  /*6960*/  LEA R7, P1, R8, UR6, 0x1 ;  /* 0x0000000608077c11 */ /* 0x000fe2000f8208ff */
[----:B------:R-:W-:Y:S01]  /*6970*/  UMOV UR4, 0xffffffff ;  /* 0xffffffff00047882 */ /* 0x000fe20000000000 */
[----:B------:R-:W-:Y:S02]  /*6980*/  LEA.HI.X R6, R6, UR5, R5, 0x1, P0 ;  /* 0x0000000506067c11 */ /* 0x000fe400080f0c05 */
[----:B------:R-:W-:Y:S02]  /*6990*/  LEA.HI.X R8, R8, UR7, R3, 0x1, P1 ;  /* 0x0000000708087c11 */ /* 0x000fe400088f0c03 */
[----:B--2---:R-:W-:Y:S01]  /*69a0*/  SHF.R.S32.HI R38, RZ, 0x1f, R47 ;  /* 0x0000001fff267819 */ /* 0x004fe2000001142f */
[----:B------:R-:W-:Y:S06]  /*69b0*/  BRA.DIV UR4, `(.L_x_1411) ;  /* 0x0000017204b87947 */ /* 0x000fec000b800000 */
[----:B------:R1:W2:Y:S04]  /*69c0*/  SHFL.IDX PT, R3, R6, RZ, 0x1c1f ;  /* 0x001c1fff06037589 */ /* 0x0002a800000e0000 */
[----:B------:R1:W3:Y:S04]  /*69d0*/  SHFL.IDX PT, R0, R4, RZ, 0x1c1f ;  /* 0x001c1fff04007589 */ /* 0x0002e800000e0000 */
[----:B------:R1:W4:Y:S04]  /*69e0*/  SHFL.IDX PT, R5, R8, RZ, 0x1c1f ;  /* 0x001c1fff08057589 */ /* 0x00032800000e0000 */
[----:B0-----:R1:W0:Y:S02]  /*69f0*/  SHFL.IDX PT, R14, R7, RZ, 0x1c1f ;  /* 0x001c1fff070e7589 */ /* 0x00122400000e0000 */
.L_x_1685:
[----:B------:R-:W5:Y:S01]  /*6a00*/  LDL R9, [R1+0x4] ;  /* 0x0000040001097983 */ /* 0x000f620000100800 */
[----:B------:R-:W-:Y:S01]  /*6a10*/  BSSY B1, `(.L_x_1412) ;  /* 0x000001e000017945 */ /* 0x000fe20003800000 */
[----:B------:R-:W-:Y:S02]  /*6a20*/  CS2R R34, SRZ ;  /* 0x0000000000227805 */ /* 0x000fe4000001ff00 */
[----:B------:R-:W-:Y:S02]  /*6a30*/  CS2R R26, SRZ ;  /* 0x00000000001a7805 */ /* 0x000fe4000001ff00 */
[----:B------:R-:W-:Y:S02]  /*6a40*/  CS2R R28, SRZ ;  /* 0x00000000001c7805 */ /* 0x000fe4000001ff00 */
[----:B------:R-:W-:Y:S01]  /*6a50*/  CS2R R24, SRZ ;  /* 0x0000000000187805 */ /* 0x000fe2000001ff00 */
[----:B-----5:R-:W-:-:S05]  /*6a60*/  IMAD R32, R9, R32, RZ ;  /* 0x0000002009207224 */ /* 0x020fca00078e02ff */
[----:B------:R-:W-:-:S13]  /*6a70*/  ISETP.GE.AND P0, PT, R41, R32, PT ;  /* 0x000000202900720c */ /* 0x000fda0003f06270 */
[----:B------:R-:W-:Y:S05]  /*6a80*/  @P0 BRA `(.L_x_1413) ;  /* 0x0000000000580947 */ /* 0x000fea0003800000 */
[----:B------:R-:W-:Y:S01]  /*6a90*/  ULDC UR4, c[0x0][0x3f4] ;  /* 0x0000fd0000047ab9 */ /* 0x000fe20000000800 */
[----:B---3--:R-:W-:Y:S01]  /*6aa0*/  IMAD.MOV.U32 R10, RZ, RZ, R0 ;  /* 0x000000ffff0a7224 */ /* 0x008fe200078e0000 */
[----:B------:R-:W-:Y:S01]  /*6ab0*/  ISETP.GE.AND P3, PT, R47, UR4, PT ;  /* 0x000000042f007c0c */ /* 0x000fe2000bf66270 */
[----:B--2---:R-:W-:Y:S01]  /*6ac0*/  IMAD.MOV.U32 R11, RZ, RZ, R3 ;  /* 0x000000ffff0b7224 */ /* 0x004fe200078e0003 */
[----:B------:R-:W-:Y:S01]  /*6ad0*/  ISETP.GE.AND P2, PT, R152, UR4, PT ;  /* 0x0000000498007c0c */ /* 0x000fe2000bf46270 */
[----:B----4-:R-:W-:Y:S01]  /*6ae0*/  IMAD.MOV.U32 R15, RZ, RZ, R5 ;  /* 0x000000ffff0f7224 */ /* 0x010fe200078e0005 */
[----:B------:R-:W-:-:S09]  /*6af0*/  CS2R R28, SRZ ;  /* 0x00000000001c7805 */ /* 0x000fd2000001ff00 */
[C---:B------:R-:W-:Y:S01]  /*6b00*/  @!P3 IMAD.SHL.U32 R37, R47.reuse, 0x2, RZ ;  /* 0x000000022f25b824 */ /* 0x040fe200078e00ff */
[----:B------:R-:W-:Y:S02]  /*6b10*/  @!P3 SHF.L.U64.HI R26, R47, 0x1, R38 ;  /* 0x000000012f1ab819 */ /* 0x000fe40000010226 */
[----:B------:R-:W-:Y:S02]  /*6b20*/  CS2R R34, SRZ ;  /* 0x0000000000227805 */ /* 0x000fe4000001ff00 */
[----:B------:R-:W-:Y:S01]  /*6b30*/  CS2R R24, SRZ ;  /* 0x0000000000187805 */ /* 0x000fe2000001ff00 */
[----:B------:R-:W-:Y:S01]  /*6b40*/  @!P2 IMAD.WIDE R10, R152, 0x2, R10 ;  /* 0x00000002980aa825 */ /* 0x000fe200078e020a */
[-C--:B------:R-:W-:Y:S02]  /*6b50*/  @!P3 IADD3 R20, P0, R0, R37.reuse, RZ ;  /* 0x000000250014b210 */ /* 0x080fe40007f1e0ff */
[----:B0-----:R-:W-:Y:S01]  /*6b60*/  @!P3 IADD3 R36, P1, R14, R37, RZ ;  /* 0x000000250e24b210 */ /* 0x001fe20007f3e0ff */
[----:B------:R-:W-:Y:S01]  /*6b70*/  @!P2 IMAD.WIDE R12, R152, 0x2, R14 ;  /* 0x00000002980ca825 */ /* 0x000fe200078e020e */
[----:B------:R0:W5:Y:S03]  /*6b80*/  @!P2 LD.E.64 R28, desc[UR38][R10.64] ;  /* 0x000000260a1ca980 */ /* 0x000166000c101b00 */
[--C-:B------:R-:W-:Y:S01]  /*6b90*/  @!P3 IMAD.X R21, R3, 0x1, R26.reuse, P0 ;  /* 0x000000010315b824 */ /* 0x100fe200000e061a */
[----:B------:R0:W5:Y:S01]  /*6ba0*/  @!P2 LD.E.64 R34, desc[UR38][R12.64] ;  /* 0x000000260c22a980 */ /* 0x000162000c101b00 */
[----:B------:R-:W-:Y:S01]  /*6bb0*/  @!P3 IMAD.X R37, R5, 0x1, R26, P1 ;  /* 0x000000010525b824 */ /* 0x000fe200008e061a */
[----:B------:R-:W-:-:S02]  /*6bc0*/  CS2R R26, SRZ ;  /* 0x00000000001a7805 */ /* 0x000fc4000001ff00 */
[----:B------:R0:W5:Y:S04]  /*6bd0*/  @!P3 LD.E.64 R24, desc[UR38][R20.64] ;  /* 0x000000261418b980 */ /* 0x000168000c101b00 */
[----:B------:R0:W5:Y:S02]  /*6be0*/  @!P3 LD.E.64 R26, desc[UR38][R36.64] ;  /* 0x00000026241ab980 */ /* 0x000164000c101b00 */
.L_x_1413:
[----:B------:R-:W-:Y:S05]  /*6bf0*/  BSYNC B1 ;  /* 0x0000000000017941 */ /* 0x000fea0003800000 */
.L_x_1412:
[----:B---3-5:R-:W-:Y:S01]  /*6c00*/  IMAD.MOV.U32 R0, RZ, RZ, R34 ;  /* 0x000000ffff007224 */ /* 0x028fe200078e0022 */
[----:B------:R-:W-:Y:S01]  /*6c10*/  UMOV UR4, 0xffffffff ;  /* 0xffffffff00047882 */ /* 0x000fe20000000000 */
[----:B--2---:R-:W-:Y:S01]  /*6c20*/  IMAD.MOV.U32 R3, RZ, RZ, R35 ;  /* 0x000000ffff037224 */ /* 0x004fe200078e0023 */
[----:B0-----:R-:W-:Y:S01]  /*6c30*/  CS2R R20, SRZ ;  /* 0x0000000000147805 */ /* 0x001fe2000001ff00 */
[----:B----4-:R-:W-:Y:S01]  /*6c40*/  IMAD.MOV.U32 R5, RZ, RZ, R26 ;  /* 0x000000ffff057224 */ /* 0x010fe200078e001a */
[----:B------:R-:W-:Y:S01]  /*6c50*/  PRMT R46, R0, 0x7610, R46 ;  /* 0x00007610002e7816 */ /* 0x000fe2000000002e */
[----:B------:R-:W-:Y:S02]  /*6c60*/  IMAD.MOV.U32 R9, RZ, RZ, R27 ;  /* 0x000000ffff097224 */ /* 0x000fe400078e001b */
[----:B------:R-:W-:Y:S01]  /*6c70*/  IMAD.MOV.U32 R0, RZ, RZ, R28 ;  /* 0x000000ffff007224 */ /* 0x000fe200078e001c */
[----:B------:R-:W-:Y:S01]  /*6c80*/  PRMT R39, R5, 0x5410, R3 ;  /* 0x0000541005277816 */ /* 0x000fe20000000003 */
[----:B------:R-:W-:Y:S01]  /*6c90*/  IMAD.MOV.U32 R3, RZ, RZ, R29 ;  /* 0x000000ffff037224 */ /* 0x000fe200078e001d */
[----:B------:R-:W-:Y:S01]  /*6ca0*/  PRMT R40, R9, 0x7610, R40 ;  /* 0x0000761009287816 */ /* 0x000fe20000000028 */
[----:B------:R-:W-:-:S02]  /*6cb0*/  IMAD.MOV.U32 R5, RZ, RZ, R24 ;  /* 0x000000ffff057224 */ /* 0x000fc400078e0018 */
[----:B------:R-:W-:Y:S01]  /*6cc0*/  IMAD.MOV.U32 R9, RZ, RZ, R25 ;  /* 0x000000ffff097224 */ /* 0x000fe200078e0019 */
[----:B------:R-:W-:Y:S02]  /*6cd0*/  PRMT R40, R40, 0x5410, R0 ;  /* 0x0000541028287816 */ /* 0x000fe40000000000 */
[----:B------:R-:W-:Y:S02]  /*6ce0*/  PRMT R49, R3, 0x7610, R49 ;  /* 0x0000761003317816 */ /* 0x000fe40000000031 */
[----:B------:R-:W-:Y:S02]  /*6cf0*/  PRMT R43, R5, 0x7610, R43 ;  /* 0x00007610052b7816 */ /* 0x000fe4000000002b */
[----:B------:R-:W-:Y:S01]  /*6d00*/  PRMT R42, R9, 0x7610, R42 ;  /* 0x00007610092a7816 */ /* 0x000fe2000000002a */
[----:B------:R-:W-:Y:S06]  /*6d10*/  BRA.DIV UR4, `(.L_x_1414) ;  /* 0x0000017204507947 */ /* 0x000fec000b800000 */
[----:B------:R0:W2:Y:S04]  /*6d20*/  SHFL.IDX PT, R3, R6, 0x1, 0x1c1f ;  /* 0x003c1f0006037f89 */ /* 0x0000a800000e0000 */
[----:B------:R0:W3:Y:S04]  /*6d30*/  SHFL.IDX PT, R0, R4, 0x1, 0x1c1f ;  /* 0x003c1f0004007f89 */ /* 0x0000e800000e0000 */
[----:B------:R0:W4:Y:S04]  /*6d40*/  SHFL.IDX PT, R5, R8, 0x1, 0x1c1f ;  /* 0x003c1f0008057f89 */ /* 0x00012800000e0000 */
[----:B------:R0:W0:Y:S02]  /*6d50*/  SHFL.IDX PT, R14, R7, 0x1, 0x1c1f ;  /* 0x003c1f00070e7f89 */ /* 0x00002400000e0000 */
.L_x_1691:
[----:B01----:R-:W5:Y:S04]  /*6d60*/  LDL R6, [R1+0x48] ;  /* 0x0000480001067983 */ /* 0x003f680000100800 */
[----:B------:R-:W2:Y:S01]  /*6d70*/  LDL R44, [R1+0x38] ;  /* 0x00003800012c7983 */ /* 0x000ea20000100800 */
[----:B------:R-:W-:Y:S01]  /*6d80*/  VIADD R41, R41, 0x60 ;  /* 0x0000006029297836 */ /* 0x000fe20000000000 */
[----:B------:R-:W-:Y:S01]  /*6d90*/  BSSY B1, `(.L_x_1415) ;  /* 0x0000021000017945 */ /* 0x000fe20003800000 */
[----:B------:R-:W-:Y:S02]  /*6da0*/  CS2R R8, SRZ ;  /* 0x0000000000087805 */ /* 0x000fe4000001ff00 */
[----:B------:R-:W-:Y:S02]  /*6db0*/  CS2R R12, SRZ ;  /* 0x00000000000c7805 */ /* 0x000fe4000001ff00 */
[----:B------:R-:W-:-:S02]  /*6dc0*/  CS2R R10, SRZ ;  /* 0x00000000000a7805 */ /* 0x000fc4000001ff00 */
[----:B------:R-:W-:Y:S02]  /*6dd0*/  ISETP.GE.AND P0, PT, R41, R32, PT ;  /* 0x000000202900720c */ /* 0x000fe40003f06270 */
[----:B-----5:R-:W-:-:S04]  /*6de0*/  LEA.HI R4, R6, R6, RZ, 0x1 ;  /* 0x0000000606047211 */ /* 0x020fc800078f08ff */
[----:B------:R-:W-:Y:S01]  /*6df0*/  LOP3.LUT R4, R4, 0xfffffffe, RZ, 0xc0, !PT ;  /* 0xfffffffe04047812 */ /* 0x000fe200078ec0ff */
[----:B--2---:R-:W-:-:S04]  /*6e00*/  IMAD.SHL.U32 R31, R44, 0x40, RZ ;  /* 0x000000402c1f7824 */ /* 0x004fc800078e00ff */
[----:B------:R-:W-:-:S05]  /*6e10*/  IMAD.IADD R4, R6, 0x1, -R4 ;  /* 0x0000000106047824 */ /* 0x000fca00078e0a04 */
[----:B------:R-:W-:Y:S01]  /*6e20*/  SHF.L.U32 R45, R4, 0x1f, RZ ;  /* 0x0000001f042d7819 */ /* 0x000fe200000006ff */
[----:B------:R-:W-:Y:S06]  /*6e30*/  @P0 BRA `(.L_x_1416) ;  /* 0x0000000000580947 */ /* 0x000fec0003800000 */
[----:B------:R-:W-:Y:S01]  /*6e40*/  ULDC UR4, c[0x0][0x3f4] ;  /* 0x0000fd0000047ab9 */ /* 0x000fe20000000800 */
[----:B---3--:R-:W-:Y:S01]  /*6e50*/  IMAD.MOV.U32 R6, RZ, RZ, R0 ;  /* 0x000000ffff067224 */ /* 0x008fe200078e0000 */
[----:B------:R-:W-:Y:S01]  /*6e60*/  ISETP.GE.AND P3, PT, R47, UR4, PT ;  /* 0x000000042f007c0c */ /* 0x000fe2000bf66270 */
[----:B------:R-:W-:Y:S01]  /*6e70*/  IMAD.MOV.U32 R7, RZ, RZ, R3 ;  /* 0x000000ffff077224 */ /* 0x000fe200078e0003 */
        /* <DEDUP_REMOVED lines=9> */
[----:B------:R-:W-:Y:S01]  /*6f10*/  @!P3 IADD3 R4, P1, R14, R9, RZ ;  /* 0x000000090e04b210 */ /* 0x000fe20007f3e0ff */
        /* <DEDUP_REMOVED lines=8> */
.L_x_1416:
[----:B------:R-:W-:Y:S05]  /*6fa0*/  BSYNC B1 ;  /* 0x0000000000017941 */ /* 0x000fea0003800000 */
.L_x_1415:
[----:B0-----:R-:W0:Y:S01]  /*6fb0*/  S2R R7, SR_TID.X ;  /* 0x0000000000077919 */ /* 0x001e220000002100 */
[----:B------:R-:W1:Y:S01]  /*6fc0*/  SYNCS.PHASECHK.TRANS64.TRYWAIT P0, [R2+URZ+0x16800], R45 ;  /* 0x0168002d020075a7 */ /* 0x000e62000800017f */
[----:B------:R-:W-:Y:S01]  /*6fd0*/  LOP3.LUT R31, R31, 0x1c0, RZ, 0xc0, !PT ;  /* 0x000001c01f1f7812 */ /* 0x000fe200078ec0ff */
[----:B-----5:R-:W-:Y:S01]  /*6fe0*/  IMAD.MOV.U32 R3, RZ, RZ, R20 ;  /* 0x000000ffff037224 */ /* 0x020fe200078e0014 */
[----:B------:R-:W-:Y:S01]  /*6ff0*/  BSSY B1, `(.L_x_1417) ;  /* 0x000001f000017945 */ /* 0x000fe20003800000 */
[----:B------:R-:W-:Y:S01]  /*7000*/  IMAD.MOV.U32 R4, RZ, RZ, R8 ;  /* 0x000000ffff047224 */ /* 0x000fe200078e0008 */
[----:B---3--:R-:W-:Y:S01]  /*7010*/  LOP3.LUT R0, R31, 0x18, R18, 0xf8, !PT ;  /* 0x000000181f007812 */ /* 0x008fe200078ef812 */
[----:B------:R-:W-:Y:S01]  /*7020*/  IMAD R14, R33, -0xc0, R32 ;  /* 0xffffff40210e7824 */ /* 0x000fe200078e0220 */
[----:B------:R-:W-:Y:S01]  /*7030*/  SHF.R.U32.HI R31, RZ, 0x3, R31 ;  /* 0x00000003ff1f7819 */ /* 0x000fe2000001161f */
[----:B----4-:R-:W-:Y:S01]  /*7040*/  IMAD.MOV.U32 R5, RZ, RZ, R9 ;  /* 0x000000ffff057224 */ /* 0x010fe200078e0009 */
[----:B------:R-:W-:Y:S01]  /*7050*/  PRMT R37, R3, 0x7610, R37 ;  /* 0x0000761003257816 */ /* 0x000fe20000000025 */
[----:B------:R-:W-:Y:S01]  /*7060*/  IMAD.MOV.U32 R3, RZ, RZ, R21 ;  /* 0x000000ffff037224 */ /* 0x000fe200078e0015 */
[----:B------:R-:W-:Y:S01]  /*7070*/  LOP3.LUT R0, R0, R31, RZ, 0x3c, !PT ;  /* 0x0000001f00007212 */ /* 0x000fe200078e3cff */
[----:B------:R-:W-:Y:S01]  /*7080*/  IMAD.MOV.U32 R6, RZ, RZ, R12 ;  /* 0x000000ffff067224 */ /* 0x000fe200078e000c */
[----:B------:R-:W-:Y:S01]  /*7090*/  PRMT R15, R4, 0x7610, R15 ;  /* 0x00007610040f7816 */ /* 0x000fe2000000000f */
[----:B------:R-:W-:Y:S01]  /*70a0*/  IMAD.MOV.U32 R4, RZ, RZ, R10 ;  /* 0x000000ffff047224 */ /* 0x000fe200078e000a */
[----:B------:R-:W-:-:S02]  /*70b0*/  PRMT R36, R3, 0x7610, R36 ;  /* 0x0000761003247816 */ /* 0x000fc40000000024 */
[----:B------:R-:W-:Y:S02]  /*70c0*/  VIMNMX R14, R14, 0xc0, PT ;  /* 0x000000c00e0e7848 */ /* 0x000fe40003fe0100 */
[----:B------:R-:W-:Y:S01]  /*70d0*/  PRMT R31, R5, 0x7610, R31 ;  /* 0x00007610051f7816 */ /* 0x000fe2000000001f */
[----:B------:R-:W-:Y:S01]  /*70e0*/  IMAD.MOV.U32 R5, RZ, RZ, R11 ;  /* 0x000000ffff057224 */ /* 0x000fe200078e000b */
[----:B------:R-:W-:Y:S02]  /*70f0*/  PRMT R32, R4, 0x7610, R32 ;  /* 0x0000761004207816 */ /* 0x000fe40000000020 */
[----:B------:R-:W-:Y:S02]  /*7100*/  PRMT R38, R6, 0x7610, R38 ;  /* 0x0000761006267816 */ /* 0x000fe40000000026 */
[----:B------:R-:W-:Y:S02]  /*7110*/  LOP3.LUT P2, RZ, R44, 0x4, RZ, 0xc0, !PT ;  /* 0x000000042cff7812 */ /* 0x000fe4000784c0ff */
[----:B------:R-:W-:Y:S01]  /*7120*/  ISETP.GE.AND P1, PT, R17, R14, PT ;  /* 0x0000000e1100720c */ /* 0x000fe20003f26270 */
[----:B0-----:R-:W-:-:S05]  /*7130*/  VIADD R47, R7, 0xffffff80 ;  /* 0xffffff80072f7836 */ /* 0x001fca0000000000 */
[----:B------:R-:W-:-:S04]  /*7140*/  SHF.R.S32.HI R7, RZ, 0x1f, R47 ;  /* 0x0000001fff077819 */ /* 0x000fc8000001142f */
[----:B------:R-:W-:-:S04]  /*7150*/  LEA.HI R7, R7, R47, RZ, 0x5 ;  /* 0x0000002f07077211 */ /* 0x000fc800078f28ff */
[----:B------:R-:W-:-:S05]  /*7160*/  SHF.R.S32.HI R7, RZ, 0x5, R7 ;  /* 0x00000005ff077819 */ /* 0x000fca0000011407 */
[----:B------:R-:W-:Y:S02]  /*7170*/  IMAD R3, R7, 0x200, R0 ;  /* 0x0000020007037824 */ /* 0x000fe400078e0200 */
[----:B------:R-:W-:Y:S02]  /*7180*/  IMAD.MOV.U32 R0, RZ, RZ, R13 ;  /* 0x000000ffff007224 */ /* 0x000fe400078e000d */
[----:B------:R-:W-:-:S03]  /*7190*/  IMAD R3, R3, 0x2, R2 ;  /* 0x0000000203037824 */ /* 0x000fc600078e0202 */
[----:B------:R-:W-:Y:S01]  /*71a0*/  PRMT R41, R0, 0x7610, R41 ;  /* 0x0000761000297816 */ /* 0x000fe20000000029 */
[C---:B------:R-:W-:Y:S02]  /*71b0*/  VIADD R4, R3.reuse, 0x8400 ;  /* 0x0000840003047836 */ /* 0x040fe40000000000 */
[----:B------:R-:W-:Y:S01]  /*71c0*/  VIADD R0, R3, 0x8440 ;  /* 0x0000844003007836 */ /* 0x000fe20000000000 */
[----:B-1----:R-:W-:Y:S06]  /*71d0*/  @!P0 BRA `(.L_x_1418) ;  /* 0x0000016c00908947 */ /* 0x002fec0003800000 */
.L_x_1692:
[----:B------:R-:W-:Y:S05]  /*71e0*/  BSYNC B1 ;  /* 0x0000000000017941 */ /* 0x000fea0003800000 */
.L_x_1417:
[----:B------:R-:W-:Y:S01]  /*71f0*/  BSSY B1, `(.L_x_1419) ;  /* 0x0000068000017945 */ /* 0x000fe20003800000 */
[----:B------:R-:W-:Y:S01]  /*7200*/  PRMT R33, R5, 0x7610, R33 ;  /* 0x0000761005217816 */ /* 0x000fe20000000021 */
[----:B------:R-:W-:Y:S02]  /*7210*/  @P2 VIADD R0, R4, 0xffffffc0 ;  /* 0xffffffc004002836 */ /* 0x000fe40000000000 */
[----:B------:R-:W-:Y:S05]  /*7220*/  @P1 BRA `(.L_x_1420) ;  /* 0x0000000400901947 */ /* 0x000fea0003800000 */
[----:B------:R-:W2:Y:S01]  /*7230*/  LDL R6, [R1+0x14] ;  /* 0x0000140001067983 */ /* 0x000ea20000100800 */
[----:B------:R-:W1:Y:S01]  /*7240*/  LDC R5, c[0x0][0x3f4] ;  /* 0x0000fd00ff057b82 */ /* 0x000e620000000800 */
[----:B------:R-:W-:Y:S01]  /*7250*/  BSSY B2, `(.L_x_1421) ;  /* 0x0000032000027945 */ /* 0x000fe20003800000 */
[-C--:B-1----:R-:W-:Y:S02]  /*7260*/  ISETP.GE.AND P0, PT, R152, R5.reuse, PT ;  /* 0x000000059800720c */ /* 0x082fe40003f06270 */
[----:B--2---:R-:W-:-:S11]  /*7270*/  ISETP.GE.AND P1, PT, R6, R5, PT ;  /* 0x000000050600720c */ /* 0x004fd60003f26270 */
[----:B------:R-:W-:Y:S05]  /*7280*/  @P0 BRA `(.L_x_1422) ;  /* 0x0000000000b80947 */ /* 0x000fea0003800000 */
[----:B------:R-:W1:Y:S01]  /*7290*/  LDS.128 R4, [R3+0x8400] ;  /* 0x0084000003047984 */ /* 0x000e620000000c00 */
[----:B------:R-:W-:Y:S02]  /*72a0*/  SHF.R.U32.HI R48, RZ, 0x10, R35 ;  /* 0x00000010ff307819 */ /* 0x000fe40000011623 */
[----:B0-----:R-:W-:Y:S02]  /*72b0*/  SHF.R.U32.HI R45, RZ, 0x10, R29 ;  /* 0x00000010ff2d7819 */ /* 0x001fe4000001161d */
[----:B------:R-:W-:Y:S02]  /*72c0*/  PRMT R48, R39, 0x5432, R48 ;  /* 0x0000543227307816 */ /* 0x000fe40000000030 */
[----:B------:R-:W-:Y:S02]  /*72d0*/  SHF.R.U64 R47, R34, 0x10, R35 ;  /* 0x00000010222f7819 */ /* 0x000fe40000001223 */
[----:B------:R-:W-:Y:S01]  /*72e0*/  PRMT R45, R49, 0x5410, R45 ;  /* 0x00005410312d7816 */ /* 0x000fe2000000002d */
[----:B------:R-:W-:Y:S01]  /*72f0*/  IMAD.U32 R49, R48, 0x10000, RZ ;  /* 0x0001000030317824 */ /* 0x000fe200078e00ff */
[----:B------:R-:W-:-:S02]  /*7300*/  SHF.R.U64 R44, R28, 0x10, R29 ;  /* 0x000000101c2c7819 */ /* 0x000fc4000000121d */
[----:B------:R-:W-:Y:S01]  /*7310*/  PRMT R47, R46, 0x5410, R47 ;  /* 0x000054102e2f7816 */ /* 0x000fe2000000002f */
[C---:B------:R-:W-:Y:S01]  /*7320*/  IMAD.U32 R46, R45.reuse, 0x10000, RZ ;  /* 0x000100002d2e7824 */ /* 0x040fe200078e00ff */
[----:B------:R-:W-:Y:S02]  /*7330*/  LOP3.LUT R48, R48, 0xffff0000, RZ, 0xc0, !PT ;  /* 0xffff000030307812 */ /* 0x000fe400078ec0ff */
[----:B------:R-:W-:Y:S02]  /*7340*/  LOP3.LUT R45, R45, 0xffff0000, RZ, 0xc0, !PT ;  /* 0xffff00002d2d7812 */ /* 0x000fe400078ec0ff */
[----:B------:R-:W-:Y:S02]  /*7350*/  PRMT R44, R40, 0x5432, R44 ;  /* 0x00005432282c7816 */ /* 0x000fe4000000002c */
[C---:B-1----:R-:W-:Y:S01]  /*7360*/  LOP3.LUT R29, R6.reuse, 0xffff0000, RZ, 0xc0, !PT ;  /* 0xffff0000061d7812 */ /* 0x042fe200078ec0ff */
[----:B------:R-:W-:Y:S01]  /*7370*/  IMAD.U32 R28, R6, 0x10000, RZ ;  /* 0x00010000061c7824 */ /* 0x000fe200078e00ff */
[C---:B------:R-:W-:Y:S01]  /*7380*/  LOP3.LUT R35, R7.reuse, 0xffff0000, RZ, 0xc0, !PT ;  /* 0xffff000007237812 */ /* 0x040fe200078ec0ff */
[----:B------:R-:W-:-:S02]  /*7390*/  IMAD.U32 R34, R7, 0x10000, RZ ;  /* 0x0001000007227824 */ /* 0x000fc400078e00ff */
[CC--:B------:R-:W-:Y:S01]  /*73a0*/  FMUL.FTZ R51, R29.reuse, R49.reuse ;  /* 0x000000311d337220 */ /* 0x0c0fe20000410000 */
[----:B------:R-:W-:Y:S01]  /*73b0*/  FMUL.FTZ R50, R29, R46 ;  /* 0x0000002e1d327220 */ /* 0x000fe20000410000 */
[----:B------:R-:W-:Y:S01]  /*73c0*/  FMUL.FTZ R29, R35, R48 ;  /* 0x00000030231d7220 */ /* 0x000fe20000410000 */
[----:B------:R-:W-:Y:S02]  /*73d0*/  IMAD.U32 R6, R4, 0x10000, RZ ;  /* 0x0001000004067824 */ /* 0x000fe400078e00ff */
[C---:B------:R-:W-:Y:S01]  /*73e0*/  FFMA.FTZ R51, R28.reuse, R46, -R51 ;  /* 0x0000002e1c337223 */ /* 0x040fe20000010833 */
[----:B------:R-:W-:Y:S01]  /*73f0*/  FFMA.FTZ R50, R28, R49, R50 ;  /* 0x000000311c327223 */ /* 0x000fe20000010032 */
[-C--:B------:R-:W-:Y:S01]  /*7400*/  FFMA.FTZ R49, R34, R45.reuse, -R29 ;  /* 0x0000002d22317223 */ /* 0x080fe2000001081d */
[C---:B------:R-:W-:Y:S01]  /*7410*/  IMAD.U32 R7, R5.reuse, 0x10000, RZ ;  /* 0x0001000005077824 */ /* 0x040fe200078e00ff */
[----:B------:R-:W-:Y:S01]  /*7420*/  LOP3.LUT R4, R4, 0xffff0000, RZ, 0xc0, !PT ;  /* 0xffff000004047812 */ /* 0x000fe200078ec0ff */
[C---:B------:R-:W-:Y:S01]  /*7430*/  IMAD.U32 R29, R44.reuse, 0x10000, RZ ;  /* 0x000100002c1d7824 */ /* 0x040fe200078e00ff */
[----:B------:R-:W-:Y:S01]  /*7440*/  LOP3.LUT R5, R5, 0xffff0000, RZ, 0xc0, !PT ;  /* 0xffff000005057812 */ /* 0x000fe200078ec0ff */
[----:B------:R-:W-:Y:S01]  /*7450*/  FMUL.FTZ R53, R35, R45 ;  /* 0x0000002d23357220 */ /* 0x000fe20000410000 */
[C---:B------:R-:W-:Y:S01]  /*7460*/  LOP3.LUT R28, R47.reuse, 0xffff0000, RZ, 0xc0, !PT ;  /* 0xffff00002f1c7812 */ /* 0x040fe200078ec0ff */
[----:B------:R-:W-:Y:S01]  /*7470*/  IMAD.U32 R35, R47, 0x10000, RZ ;  /* 0x000100002f237824 */ /* 0x000fe200078e00ff */
[----:B------:R-:W-:Y:S01]  /*7480*/  LOP3.LUT R44, R44, 0xffff0000, RZ, 0xc0, !PT ;  /* 0xffff00002c2c7812 */ /* 0x000fe200078ec0ff */
[----:B------:R-:W-:Y:S01]  /*7490*/  FFMA.FTZ R48, R34, R48, R53 ;  /* 0x0000003022307223 */ /* 0x000fe20000010035 */
[C---:B------:R-:W-:Y:S01]  /*74a0*/  FMUL.FTZ R34, R4.reuse, R29 ;  /* 0x0000001d04227220 */ /* 0x040fe20000410000 */
[-C--:B------:R-:W-:Y:S01]  /*74b0*/  FMUL.FTZ R45, R4, R35.reuse ;  /* 0x00000023042d7220 */ /* 0x080fe20000410000 */
[C---:B------:R-:W-:Y:S01]  /*74c0*/  FMUL.FTZ R46, R5.reuse, R28 ;  /* 0x0000001c052e7220 */ /* 0x040fe20000410000 */
[-C--:B------:R-:W-:Y:S01]  /*74d0*/  FMUL.FTZ R47, R5, R44.reuse ;  /* 0x0000002c052f7220 */ /* 0x080fe20000410000 */
[C---:B------:R-:W-:Y:S01]  /*74e0*/  FFMA.FTZ R35, R6.reuse, R35, R34 ;  /* 0x0000002306237223 */ /* 0x040fe20000010022 */
[----:B------:R-:W-:Y:S01]  /*74f0*/  FFMA.FTZ R4, R6, R29, -R45 ;  /* 0x0000001d06047223 */ /* 0x000fe2000001082d */
[C---:B------:R-:W-:Y:S01]  /*7500*/  FFMA.FTZ R5, R7.reuse, R44, -R46 ;  /* 0x0000002c07057223 */ /* 0x040fe2000001082e */
[----:B------:R-:W-:Y:S01]  /*7510*/  FFMA.FTZ R28, R7, R28, R47 ;  /* 0x0000001c071c7223 */ /* 0x000fe2000001002f */
[----:B------:R-:W-:-:S02]  /*7520*/  F2FP.BF16.F32.PACK_AB R6, R50, R51 ;  /* 0x000000333206723e */ /* 0x000fc400000010ff */
[----:B------:R-:W-:Y:S02]  /*7530*/  F2FP.BF16.F32.PACK_AB R7, R48, R49 ;  /* 0x000000313007723e */ /* 0x000fe400000010ff */
[----:B------:R-:W-:Y:S02]  /*7540*/  F2FP.BF16.F32.PACK_AB R4, R35, R4 ;  /* 0x000000042304723e */ /* 0x000fe400000010ff */
[----:B------:R-:W-:-:S05]  /*7550*/  F2FP.BF16.F32.PACK_AB R5, R28, R5 ;  /* 0x000000051c05723e */ /* 0x000fca00000010ff */
[----:B------:R1:W-:Y:S02]  /*7560*/  STS.128 [R3+0x8400], R4 ;  /* 0x0084000403007388 */ /* 0x0003e40000000c00 */
.L_x_1422:
[----:B------:R-:W-:Y:S05]  /*7570*/  BSYNC B2 ;  /* 0x0000000000027941 */ /* 0x000fea0003800000 */
.L_x_1421:
[----:B------:R-:W-:Y:S05]  /*7580*/  @P1 BRA `(.L_x_1420) ;  /* 0x0000000000b81947 */ /* 0x000fea0003800000 */
[----:B-1----:R-:W1:Y:S01]  /*7590*/  LDS.128 R4, [R0] ;  /* 0x0000000000047984 */ /* 0x002e620000000c00 */
[----:B------:R-:W-:Y:S02]  /*75a0*/  SHF.R.U64 R28, R24, 0x10, R25 ;  /* 0x00000010181c7819 */ /* 0x000fe40000001219 */
[----:B------:R-:W-:Y:S02]  /*75b0*/  SHF.R.U64 R24, R26, 0x10, R27 ;  /* 0x000000101a187819 */ /* 0x000fe4000000121b */
[----:B------:R-:W-:Y:S02]  /*75c0*/  SHF.R.U32.HI R25, RZ, 0x10, R25 ;  /* 0x00000010ff197819 */ /* 0x000fe40000011619 */
[----:B------:R-:W-:Y:S02]  /*75d0*/  SHF.R.U32.HI R27, RZ, 0x10, R27 ;  /* 0x00000010ff1b7819 */ /* 0x000fe4000001161b */
[----:B------:R-:W-:Y:S02]  /*75e0*/  PRMT R42, R42, 0x5410, R25 ;  /* 0x000054102a2a7816 */ /* 0x000fe40000000019 */
[----:B------:R-:W-:-:S02]  /*75f0*/  PRMT R40, R40, 0x5410, R27 ;  /* 0x0000541028287816 */ /* 0x000fc4000000001b */
[----:B------:R-:W-:Y:S01]  /*7600*/  PRMT R43, R43, 0x5410, R28 ;  /* 0x000054102b2b7816 */ /* 0x000fe2000000001c */
[----:B------:R-:W-:Y:S01]  /*7610*/  IMAD.U32 R28, R42, 0x10000, RZ ;  /* 0x000100002a1c7824 */ /* 0x000fe200078e00ff */
[----:B------:R-:W-:Y:S01]  /*7620*/  PRMT R39, R39, 0x5410, R24 ;  /* 0x0000541027277816 */ /* 0x000fe20000000018 */
[C---:B------:R-:W-:Y:S01]  /*7630*/  IMAD.U32 R29, R40.reuse, 0x10000, RZ ;  /* 0x00010000281d7824 */ /* 0x040fe200078e00ff */
[----:B------:R-:W-:Y:S02]  /*7640*/  LOP3.LUT R40, R40, 0xffff0000, RZ, 0xc0, !PT ;  /* 0xffff000028287812 */ /* 0x000fe400078ec0ff */
[----:B------:R-:W-:Y:S02]  /*7650*/  LOP3.LUT R42, R42, 0xffff0000, RZ, 0xc0, !PT ;  /* 0xffff00002a2a7812 */ /* 0x000fe400078ec0ff */
[C---:B-1----:R-:W-:Y:S01]  /*7660*/  LOP3.LUT R25, R6.reuse, 0xffff0000, RZ, 0xc0, !PT ;  /* 0xffff000006197812 */ /* 0x042fe200078ec0ff */
[----:B------:R-:W-:Y:S01]  /*7670*/  IMAD.U32 R24, R6, 0x10000, RZ ;  /* 0x0001000006187824 */ /* 0x000fe200078e00ff */
[C---:B------:R-:W-:Y:S01]  /*7680*/  LOP3.LUT R27, R7.reuse, 0xffff0000, RZ, 0xc0, !PT ;  /* 0xffff0000071b7812 */ /* 0x040fe200078ec0ff */
[----:B------:R-:W-:-:S02]  /*7690*/  IMAD.U32 R26, R7, 0x10000, RZ ;  /* 0x00010000071a7824 */ /* 0x000fc400078e00ff */
[C---:B------:R-:W-:Y:S01]  /*76a0*/  FMUL.FTZ R34, R25.reuse, R28 ;  /* 0x0000001c19227220 */ /* 0x040fe20000410000 */
[-C--:B------:R-:W-:Y:S01]  /*76b0*/  FMUL.FTZ R35, R25, R29.reuse ;  /* 0x0000001d19237220 */ /* 0x080fe20000410000 */
[----:B------:R-:W-:Y:S01]  /*76c0*/  FMUL.FTZ R25, R27, R40 ;  /* 0x000000281b197220 */ /* 0x000fe20000410000 */
[----:B------:R-:W-:Y:S02]  /*76d0*/  IMAD.U32 R6, R4, 0x10000, RZ ;  /* 0x0001000004067824 */ /* 0x000fe400078e00ff */
[C---:B0-----:R-:W-:Y:S01]  /*76e0*/  FFMA.FTZ R45, R24.reuse, R29, R34 ;  /* 0x0000001d182d7223 */ /* 0x041fe20000010022 */
[----:B------:R-:W-:Y:S02]  /*76f0*/  IMAD.U32 R7, R5, 0x10000, RZ ;  /* 0x0001000005077824 */ /* 0x000fe400078e00ff */
[----:B------:R-:W-:Y:S01]  /*7700*/  FFMA.FTZ R44, R24, R28, -R35 ;  /* 0x0000001c182c7223 */ /* 0x000fe20000010823 */
[-C--:B------:R-:W-:Y:S01]  /*7710*/  FMUL.FTZ R29, R27, R42.reuse ;  /* 0x0000002a1b1d7220 */ /* 0x080fe20000410000 */
[----:B------:R-:W-:Y:S01]  /*7720*/  LOP3.LUT R4, R4, 0xffff0000, RZ, 0xc0, !PT ;  /* 0xffff000004047812 */ /* 0x000fe200078ec0ff */
[C---:B------:R-:W-:Y:S01]  /*7730*/  FFMA.FTZ R42, R26.reuse, R42, -R25 ;  /* 0x0000002a1a2a7223 */ /* 0x040fe20000010819 */
[----:B------:R-:W-:Y:S01]  /*7740*/  LOP3.LUT R5, R5, 0xffff0000, RZ, 0xc0, !PT ;  /* 0xffff000005057812 */ /* 0x000fe200078ec0ff */
[C---:B------:R-:W-:Y:S01]  /*7750*/  IMAD.U32 R27, R39.reuse, 0x10000, RZ ;  /* 0x00010000271b7824 */ /* 0x040fe200078e00ff */
[----:B------:R-:W-:Y:S01]  /*7760*/  LOP3.LUT R28, R39, 0xffff0000, RZ, 0xc0, !PT ;  /* 0xffff0000271c7812 */ /* 0x000fe200078ec0ff */
[C---:B------:R-:W-:Y:S01]  /*7770*/  IMAD.U32 R25, R43.reuse, 0x10000, RZ ;  /* 0x000100002b197824 */ /* 0x040fe200078e00ff */
[----:B------:R-:W-:Y:S01]  /*7780*/  LOP3.LUT R24, R43, 0xffff0000, RZ, 0xc0, !PT ;  /* 0xffff00002b187812 */ /* 0x000fe200078ec0ff */
[----:B------:R-:W-:Y:S01]  /*7790*/  FFMA.FTZ R39, R26, R40, R29 ;  /* 0x000000281a277223 */ /* 0x000fe2000001001d */
[C---:B------:R-:W-:Y:S01]  /*77a0*/  FMUL.FTZ R29, R4.reuse, R27 ;  /* 0x0000001b041d7220 */ /* 0x040fe20000410000 */
[-C--:B------:R-:W-:Y:S01]  /*77b0*/  FMUL.FTZ R26, R4, R25.reuse ;  /* 0x00000019041a7220 */ /* 0x080fe20000410000 */
        /* <DEDUP_REMOVED lines=11> */
.L_x_1420:
[----:B------:R-:W-:Y:S05]  /*7870*/  BSYNC B1 ;  /* 0x0000000000017941 */ /* 0x000fea0003800000 */
.L_x_1419:
[----:B-12---:R-:W-:-:S05]  /*7880*/  VIADD R4, R17, 0x60 ;  /* 0x0000006011047836 */ /* 0x006fca0000000000 */
[----:B------:R-:W-:-:S13]  /*7890*/  ISETP.GE.AND P0, PT, R4, R14, PT ;  /* 0x0000000e0400720c */ /* 0x000fda0003f06270 */
        /* <DEDUP_REMOVED lines=8> */
[----:B------:R-:W-:Y:S02]  /*7920*/  SHF.R.U64 R25, R12, 0x10, R13 ;  /* 0x000000100c197819 */ /* 0x000fe4000000120d */
[--C-:B------:R-:W-:Y:S02]  /*7930*/  SHF.R.U64 R12, R20, 0x10, R21.reuse ;  /* 0x00000010140c7819 */ /* 0x100fe40000001215 */
        /* <DEDUP_REMOVED lines=14> */
[CC--:B------:R-:W-:Y:S01]  /*7a20*/  FMUL.FTZ R27, R13.reuse, R24.reuse ;  /* 0x000000180d1b7220 */ /* 0x0c0fe20000410000 */
[-C--:B------:R-:W-:Y:S01]  /*7a30*/  FMUL.FTZ R13, R13, R21.reuse ;  /* 0x000000150d0d7220 */ /* 0x080fe20000410000 */
[C---:B------:R-:W-:Y:S01]  /*7a40*/  IMAD.U32 R6, R4.reuse, 0x10000, RZ ;  /* 0x0001000004067824 */ /* 0x040fe200078e00ff */
[----:B------:R-:W-:Y:S01]  /*7a50*/  LOP3.LUT R4, R4, 0xffff0000, RZ, 0xc0, !PT ;  /* 0xffff000004047812 */ /* 0x000fe200078ec0ff */
[C---:B------:R-:W-:Y:S02]  /*7a60*/  IMAD.U32 R7, R5.reuse, 0x10000, RZ ;  /* 0x0001000005077824 */ /* 0x040fe400078e00ff */
[C---:B------:R-:W-:Y:S01]  /*7a70*/  FFMA.FTZ R29, R12.reuse, R24, R13 ;  /* 0x000000180c1d7223 */ /* 0x040fe2000001000d */
[----:B------:R-:W-:Y:S01]  /*7a80*/  FFMA.FTZ R26, R12, R21, -R27 ;  /* 0x000000150c1a7223 */ /* 0x000fe2000001081b */
[----:B------:R-:W-:Y:S01]  /*7a90*/  IMAD.U32 R13, R38, 0x10000, RZ ;  /* 0x00010000260d7824 */ /* 0x000fe200078e00ff */
[----:B------:R-:W-:Y:S01]  /*7aa0*/  LOP3.LUT R5, R5, 0xffff0000, RZ, 0xc0, !PT ;  /* 0xffff000005057812 */ /* 0x000fe200078ec0ff */
[C---:B------:R-:W-:Y:S01]  /*7ab0*/  FMUL.FTZ R35, R20.reuse, R25 ;  /* 0x0000001914237220 */ /* 0x040fe20000410000 */
[-C--:B------:R-:W-:Y:S01]  /*7ac0*/  FMUL.FTZ R27, R20, R41.reuse ;  /* 0x00000029141b7220 */ /* 0x080fe20000410000 */
[C---:B------:R-:W-:Y:S01]  /*7ad0*/  LOP3.LUT R12, R37.reuse, 0xffff0000, RZ, 0xc0, !PT ;  /* 0xffff0000250c7812 */ /* 0x040fe200078ec0ff */
[----:B------:R-:W-:Y:S01]  /*7ae0*/  IMAD.U32 R21, R37, 0x10000, RZ ;  /* 0x0001000025157824 */ /* 0x000fe200078e00ff */
[----:B------:R-:W-:Y:S01]  /*7af0*/  LOP3.LUT R38, R38, 0xffff0000, RZ, 0xc0, !PT ;  /* 0xffff000026267812 */ /* 0x000fe200078ec0ff */
[C---:B------:R-:W-:Y:S01]  /*7b00*/  FFMA.FTZ R35, R14.reuse, R41, -R35 ;  /* 0x000000290e237223 */ /* 0x040fe20000010823 */
        /* <DEDUP_REMOVED lines=14> */
.L_x_1425:
[----:B------:R-:W-:Y:S05]  /*7bf0*/  BSYNC B1 ;  /* 0x0000000000017941 */ /* 0x000fea0003800000 */
.L_x_1424:
[----:B------:R-:W-:Y:S05]  /*7c00*/  @P1 BRA `(.L_x_1423) ;  /* 0x0000001800501947 */ /* 0x000fea0003800000 */
[----:B-1----:R-:W1:Y:S01]  /*7c10*/  LDS.128 R4, [R0+0x3000] ;  /* 0x0030000000047984 */ /* 0x002e620000000c00 */
[----:B------:R-:W-:Y:S02]  /*7c20*/  SHF.R.U64 R3, R10, 0x10, R11 ;  /* 0x000000100a037819 */ /* 0x000fe4000000120b */
[--C-:B------:R-:W-:Y:S02]  /*7c30*/  SHF.R.U64 R10, R8, 0x10, R9.reuse ;  /* 0x00000010080a7819 */ /* 0x100fe40000001209 */
[----:B------:R-:W-:Y:S02]  /*7c40*/  SHF.R.U32.HI R8, RZ, 0x10, R9 ;  /* 0x00000010ff087819 */ /* 0x000fe40000011609 */
[----:B------:R-:W-:Y:S02]  /*7c50*/  SHF.R.U32.HI R12, RZ, 0x10, R11 ;  /* 0x00000010ff0c7819 */ /* 0x000fe4000001160b */
[----:B------:R-:W-:Y:S02]  /*7c60*/  PRMT R31, R31, 0x5410, R8 ;  /* 0x000054101f1f7816 */ /* 0x000fe40000000008 */
[----:B------:R-:W-:-:S02]  /*7c70*/  PRMT R33, R33, 0x5410, R12 ;  /* 0x0000541021217816 */ /* 0x000fc4000000000c */
[----:B------:R-:W-:Y:S01]  /*7c80*/  PRMT R15, R15, 0x5410, R10 ;  /* 0x000054100f0f7816 */ /* 0x000fe2000000000a */
[C---:B------:R-:W-:Y:S01]  /*7c90*/  IMAD.U32 R12, R31.reuse, 0x10000, RZ ;  /* 0x000100001f0c7824 */ /* 0x040fe200078e00ff */
[----:B------:R-:W-:Y:S01]  /*7ca0*/  LOP3.LUT R31, R31, 0xffff0000, RZ, 0xc0, !PT ;  /* 0xffff00001f1f7812 */ /* 0x000fe200078ec0ff */
[C---:B------:R-:W-:Y:S01]  /*7cb0*/  IMAD.U32 R11, R33.reuse, 0x10000, RZ ;  /* 0x00010000210b7824 */ /* 0x040fe200078e00ff */
[----:B------:R-:W-:Y:S02]  /*7cc0*/  LOP3.LUT R33, R33, 0xffff0000, RZ, 0xc0, !PT ;  /* 0xffff000021217812 */ /* 0x000fe400078ec0ff */
[----:B------:R-:W-:Y:S02]  /*7cd0*/  PRMT R32, R32, 0x5410, R3 ;  /* 0x0000541020207816 */ /* 0x000fe40000000003 */
[C---:B-1----:R-:W-:Y:S01]  /*7ce0*/  LOP3.LUT R9, R6.reuse, 0xffff0000, RZ, 0xc0, !PT ;  /* 0xffff000006097812 */ /* 0x042fe200078ec0ff */
[C---:B------:R-:W-:Y:S01]  /*7cf0*/  IMAD.U32 R10, R7.reuse, 0x10000, RZ ;  /* 0x00010000070a7824 */ /* 0x040fe200078e00ff */
[----:B------:R-:W-:Y:S01]  /*7d00*/  LOP3.LUT R7, R7, 0xffff0000, RZ, 0xc0, !PT ;  /* 0xffff000007077812 */ /* 0x000fe200078ec0ff */
[----:B------:R-:W-:-:S02]  /*7d10*/  IMAD.U32 R8, R6, 0x10000, RZ ;  /* 0x0001000006087824 */ /* 0x000fc400078e00ff */
[CC--:B------:R-:W-:Y:S01]  /*7d20*/  FMUL.FTZ R13, R9.reuse, R12.reuse ;  /* 0x0000000c090d7220 */ /* 0x0c0fe20000410000 */
[----:B------:R-:W-:Y:S01]  /*7d30*/  FMUL.FTZ R9, R9, R11 ;  /* 0x0000000b09097220 */ /* 0x000fe20000410000 */
[C---:B------:R-:W-:Y:S01]  /*7d40*/  FMUL.FTZ R21, R7.reuse, R31 ;  /* 0x0000001f07157220 */ /* 0x040fe20000410000 */
[----:B------:R-:W-:Y:S02]  /*7d50*/  IMAD.U32 R3, R4, 0x10000, RZ ;  /* 0x0001000004037824 */ /* 0x000fe400078e00ff */
[C---:B------:R-:W-:Y:S01]  /*7d60*/  FFMA.FTZ R13, R8.reuse, R11, -R13 ;  /* 0x0000000b080d7223 */ /* 0x040fe2000001080d */
[----:B------:R-:W-:Y:S01]  /*7d70*/  FFMA.FTZ R14, R8, R12, R9 ;  /* 0x0000000c080e7223 */ /* 0x000fe20000010009 */
[-C--:B------:R-:W-:Y:S01]  /*7d80*/  FMUL.FTZ R9, R7, R33.reuse ;  /* 0x0000002107097220 */ /* 0x080fe20000410000 */
[----:B------:R-:W-:Y:S01]  /*7d90*/  IMAD.U32 R6, R5, 0x10000, RZ ;  /* 0x0001000005067824 */ /* 0x000fe200078e00ff */
[----:B------:R-:W-:Y:S01]  /*7da0*/  LOP3.LUT R4, R4, 0xffff0000, RZ, 0xc0, !PT ;  /* 0xffff000004047812 */ /* 0x000fe200078ec0ff */
[----:B------:R-:W-:Y:S01]  /*7db0*/  IMAD.U32 R8, R15, 0x10000, RZ ;  /* 0x000100000f087824 */ /* 0x000fe200078e00ff */
[----:B------:R-:W-:Y:S01]  /*7dc0*/  LOP3.LUT R5, R5, 0xffff0000, RZ, 0xc0, !PT ;  /* 0xffff000005057812 */ /* 0x000fe200078ec0ff */
[----:B------:R-:W-:Y:S01]  /*7dd0*/  IMAD.U32 R7, R32, 0x10000, RZ ;  /* 0x0001000020077824 */ /* 0x000fe200078e00ff */
[----:B------:R-:W-:Y:S01]  /*7de0*/  LOP3.LUT R15, R15, 0xffff0000, RZ, 0xc0, !PT ;  /* 0xffff00000f0f7812 */ /* 0x000fe200078ec0ff */
[----:B------:R-:W-:Y:S01]  /*7df0*/  FFMA.FTZ R21, R10, R33, -R21 ;  /* 0x000000210a157223 */ /* 0x000fe20000010815 */
[----:B------:R-:W-:Y:S01]  /*7e00*/  LOP3.LUT R32, R32, 0xffff0000, RZ, 0xc0, !PT ;  /* 0xffff000020207812 */ /* 0x000fe200078ec0ff */
        /* <DEDUP_REMOVED lines=13> */
[----:B------:R2:W-:Y:S01]  /*7ee0*/  STS.128 [R0+0x3000], R4 ;  /* 0x0030000400007388 */ /* 0x0005e20000000c00 */
[----:B------:R-:W-:Y:S05]  /*7ef0*/  BRA `(.L_x_1423) ;  /* 0x0000001400947947 */ /* 0x000fea0003800000 */
.L_x_1410:
[----:B------:R-:W1:Y:S01]  /*7f00*/  S2R R0, SR_TID.X ;  /* 0x0000000000007919 */ /* 0x000e620000002100 */
[----:B------:R-:W2:Y:S01]  /*7f10*/  LDC R32, c[0x0][0x448] ;  /* 0x00011200ff207b82 */ /* 0x000ea20000000800 */
[----:B------:R-:W-:Y:S01]  /*7f20*/  ULDC.64 UR4, c[0x0][0x3f8] ;  /* 0x0000fe0000047ab9 */ /* 0x000fe20000000a00 */
[----:B------:R-:W-:Y:S01]  /*7f30*/  ULDC.64 UR6, c[0x0][0x408] ;  /* 0x0001020000067ab9 */ /* 0x000fe20000000a00 */
[----:B------:R-:W-:Y:S01]  /*7f40*/  IMAD.MOV.U32 R27, RZ, RZ, R29 ;  /* 0x000000ffff1b7224 */ /* 0x000fe200078e001d */
[----:B------:R-:W-:Y:S01]  /*7f50*/  SHF.R.S32.HI R43, RZ, 0x1f, R18 ;  /* 0x0000001fff2b7819 */ /* 0x000fe20000011412 */
[----:B------:R-:W-:Y:S01]  /*7f60*/  IMAD.MOV.U32 R4, RZ, RZ, R24 ;  /* 0x000000ffff047224 */ /* 0x000fe200078e0018 */
[----:B--2---:R-:W-:Y:S01]  /*7f70*/  ISETP.NE.AND P0, PT, R32, 0x1, PT ;  /* 0x000000012000780c */ /* 0x004fe20003f05270 */
[----:B-1----:R-:W-:-:S05]  /*7f80*/  VIADD R0, R0, 0xffffff80 ;  /* 0xffffff8000007836 */ /* 0x002fca0000000000 */
[----:B------:R-:W-:-:S07]  /*7f90*/  SHF.R.S32.HI R3, RZ, 0x1f, R0 ;  /* 0x0000001fff037819 */ /* 0x000fce0000011400 */
[----:B------:R-:W1:Y:S01]  /*7fa0*/  @P0 LDC R5, c[0x0][0x450] ;  /* 0x00011400ff050b82 */ /* 0x000e620000000800 */
[----:B------:R-:W-:-:S04]  /*7fb0*/  LEA.HI R3, R3, R0, RZ, 0x2 ;  /* 0x0000000003037211 */ /* 0x000fc800078f10ff */
[----:B------:R-:W-:-:S05]  /*7fc0*/  LOP3.LUT R3, R3, 0xfffffffc, RZ, 0xc0, !PT ;  /* 0xfffffffc03037812 */ /* 0x000fca00078ec0ff */
[----:B------:R-:W-:Y:S02]  /*7fd0*/  IMAD.IADD R3, R0, 0x1, -R3 ;  /* 0x0000000100037824 */ /* 0x000fe400078e0a03 */
[----:B------:R-:W2:Y:S02]  /*7fe0*/  @P0 LDC R0, c[0x0][0x44c] ;  /* 0x00011300ff000b82 */ /* 0x000ea40000000800 */
[----:B------:R-:W-:-:S04]  /*7ff0*/  IMAD R3, R3, 0x60, R41 ;  /* 0x0000006003037824 */ /* 0x000fc800078e0229 */
[----:B--2---:R-:W-:-:S05]  /*8000*/  @P0 IMAD.HI.U32 R0, R3, R0, RZ ;  /* 0x0000000003000227 */ /* 0x004fca00078e00ff */
[----:B-1----:R-:W-:Y:S01]  /*8010*/  @P0 SHF.R.U32.HI R3, RZ, R5, R0 ;  /* 0x00000005ff030219 */ /* 0x002fe20000011600 */
[----:B------:R-:W-:-:S03]  /*8020*/  IMAD.MOV.U32 R5, RZ, RZ, R31 ;  /* 0x000000ffff057224 */ /* 0x000fc600078e001f */
[----:B------:R-:W-:Y:S01]  /*8030*/  SHF.R.S32.HI R0, RZ, 0x1f, R3 ;  /* 0x0000001fff007819 */ /* 0x000fe20000011403 */
[----:B------:R-:W-:-:S04]  /*8040*/  IMAD.WIDE.U32 R26, R3, UR4, R26 ;  /* 0x00000004031a7c25 */ /* 0x000fc8000f8e001a */
[C---:B------:R-:W-:Y:S02]  /*8050*/  IMAD R6, R0.reuse, UR4, RZ ;  /* 0x0000000400067c24 */ /* 0x040fe4000f8e02ff */
[----:B------:R-:W-:Y:S02]  /*8060*/  IMAD R0, R0, UR6, RZ ;  /* 0x0000000600007c24 */ /* 0x000fe4000f8e02ff */
[C---:B------:R-:W-:Y:S01]  /*8070*/  IMAD R7, R3.reuse, UR5, R6 ;  /* 0x0000000503077c24 */ /* 0x040fe2000f8e0206 */
[----:B------:R-:W-:Y:S01]  /*8080*/  ULDC.64 UR4, c[0x0][0x3e8] ;  /* 0x0000fa0000047ab9 */ /* 0x000fe20000000a00 */
[C---:B------:R-:W-:Y:S01]  /*8090*/  IMAD.WIDE.U32 R4, R3.reuse, UR6, R4 ;  /* 0x0000000603047c25 */ /* 0x040fe2000f8e0004 */
[----:B------:R-:W-:Y:S01]  /*80a0*/  LEA R25, P0, R26, UR4, 0x1 ;  /* 0x000000041a197c11 */ /* 0x000fe2000f8008ff */
[----:B------:R-:W-:Y:S02]  /*80b0*/  UMOV UR4, 0xffffffff ;  /* 0xffffffff00047882 */ /* 0x000fe40000000000 */
[----:B------:R-:W-:Y:S01]  /*80c0*/  IMAD R3, R3, UR7, R0 ;  /* 0x0000000703037c24 */ /* 0x000fe2000f8e0200 */
[----:B------:R-:W-:Y:S01]  /*80d0*/  ULDC.64 UR6, c[0x0][0x400] ;  /* 0x0001000000067ab9 */ /* 0x000fe20000000a00 */
[----:B------:R-:W-:Y:S01]  /*80e0*/  IMAD.IADD R7, R27, 0x1, R7 ;  /* 0x000000011b077824 */ /* 0x000fe200078e0207 */
[----:B------:R-:W-:Y:S01]  /*80f0*/  LEA R27, P1, R4, UR6, 0x1 ;  /* 0x00000006041b7c11 */ /* 0x000fe2000f8208ff */
[----:B------:R-:W-:-:S03]  /*8100*/  IMAD.IADD R3, R5, 0x1, R3 ;  /* 0x0000000105037824 */ /* 0x000fc600078e0203 */
[----:B------:R-:W-:Y:S02]  /*8110*/  LEA.HI.X R26, R26, UR5, R7, 0x1, P0 ;  /* 0x000000051a1a7c11 */ /* 0x000fe400080f0c07 */
[----:B------:R-:W-:Y:S01]  /*8120*/  LEA.HI.X R24, R4, UR7, R3, 0x1, P1 ;  /* 0x0000000704187c11 */ /* 0x000fe200088f0c03 */
[----:B------:R-:W-:Y:S06]  /*8130*/  BRA.DIV UR4, `(.L_x_1426) ;  /* 0x0000015e04cc7947 */ /* 0x000fec000b800000 */
[----:B------:R-:W2:Y:S01]  /*8140*/  LDL R6, [R1+0x4] ;  /* 0x0000040001067983 */ /* 0x000ea20000100800 */
[----:B------:R-:W1:Y:S03]  /*8150*/  LDC R35, c[0x0][0x3f4] ;  /* 0x0000fd00ff237b82 */ /* 0x000e660000000800 */
[----:B------:R-:W3:Y:S04]  /*8160*/  SHFL.IDX PT, R3, R25, RZ, 0x1c1f ;  /* 0x001c1fff19037589 */ /* 0x000ee800000e0000 */
[----:B------:R-:W4:Y:S04]  /*8170*/  SHFL.IDX PT, R0, R26, RZ, 0x1c1f ;  /* 0x001c1fff1a007589 */ /* 0x000f2800000e0000 */
[----:B0-----:R-:W0:Y:S04]  /*8180*/  SHFL.IDX PT, R14, R27, RZ, 0x1c1f ;  /* 0x001c1fff1b0e7589 */ /* 0x001e2800000e0000 */
[----:B------:R-:W5:Y:S01]  /*8190*/  SHFL.IDX PT, R4, R24, RZ, 0x1c1f ;  /* 0x001c1fff18047589 */ /* 0x000f6200000e0000 */
[----:B-1----:R-:W-:Y:S01]  /*81a0*/  ISETP.GE.AND P0, PT, R18, R35, PT ;  /* 0x000000231200720c */ /* 0x002fe20003f06270 */
[----:B--2---:R-:W-:-:S05]  /*81b0*/  IMAD R32, R6, R32, RZ ;  /* 0x0000002006207224 */ /* 0x004fca00078e02ff */
[----:B------:R-:W-:-:S13]  /*81c0*/  ISETP.GE.OR P1, PT, R41, R32, P0 ;  /* 0x000000202900720c */ /* 0x000fda0000726670 */
[C---:B------:R-:W-:Y:S01]  /*81d0*/  @!P1 IMAD.SHL.U32 R5, R18.reuse, 0x2, RZ ;  /* 0x0000000212059824 */ /* 0x040fe200078e00ff */
[----:B------:R-:W-:-:S04]  /*81e0*/  @!P1 SHF.L.U64.HI R21, R18, 0x1, R43 ;  /* 0x0000000112159819 */ /* 0x000fc8000001022b */
[----:B---3--:R-:W-:-:S05]  /*81f0*/  @!P1 IADD3 R6, P2, R3, R5, RZ ;  /* 0x0000000503069210 */ /* 0x008fca0007f5e0ff */
[----:B----4-:R-:W-:-:S05]  /*8200*/  @!P1 IMAD.X R7, R0, 0x1, R21, P2 ;  /* 0x0000000100079824 */ /* 0x010fca00010e0615 */
[----:B------:R-:W2:Y:S01]  /*8210*/  @!P1 LD.E.128 R8, desc[UR38][R6.64] ;  /* 0x0000002606089980 */ /* 0x000ea2000c101d00 */
[----:B0-----:R-:W-:-:S05]  /*8220*/  @!P1 IADD3 R14, P2, R14, R5, RZ ;  /* 0x000000050e0e9210 */ /* 0x001fca0007f5e0ff */
[----:B-----5:R-:W-:-:S04]  /*8230*/  @!P1 IMAD.X R3, R4, 0x1, R21, P2 ;  /* 0x0000000104039824 */ /* 0x020fc800010e0615 */
[----:B------:R-:W-:-:S05]  /*8240*/  @!P1 IMAD.MOV.U32 R15, RZ, RZ, R3 ;  /* 0x000000ffff0f9224 */ /* 0x000fca00078e0003 */
[----:B------:R0:W3:Y:S01]  /*8250*/  @!P1 LD.E.128 R4, desc[UR38][R14.64] ;  /* 0x000000260e049980 */ /* 0x0000e2000c101d00 */
[----:B------:R-:W-:Y:S02]  /*8260*/  CS2R R36, SRZ ;  /* 0x0000000000247805 */ /* 0x000fe4000001ff00 */
[----:B------:R-:W-:Y:S02]  /*8270*/  CS2R R38, SRZ ;  /* 0x0000000000267805 */ /* 0x000fe4000001ff00 */
[----:B------:R-:W-:Y:S01]  /*8280*/  CS2R R20, SRZ ;  /* 0x0000000000147805 */ /* 0x000fe2000001ff00 */
[----:B------:R-:W1:Y:S01]  /*8290*/  SHFL.IDX PT, R24, R24, 0x1, 0x1c1f ;  /* 0x003c1f0018187f89 */ /* 0x000e6200000e0000 */
[----:B------:R-:W-:-:S03]  /*82a0*/  CS2R R28, SRZ ;  /* 0x00000000001c7805 */ /* 0x000fc6000001ff00 */
[----:B0-----:R0:W4:Y:S01]  /*82b0*/  SHFL.IDX PT, R14, R27, 0x1, 0x1c1f ;  /* 0x003c1f001b0e7f89 */ /* 0x00112200000e0000 */
[----:B--2---:R-:W-:Y:S02]  /*82c0*/  @!P1 IMAD.MOV.U32 R36, RZ, RZ, R8 ;  /* 0x000000ffff249224 */ /* 0x004fe400078e0008 */
[----:B------:R-:W-:Y:S02]  /*82d0*/  @!P1 IMAD.MOV.U32 R37, RZ, RZ, R9 ;  /* 0x000000ffff259224 */ /* 0x000fe400078e0009 */
[----:B------:R-:W-:Y:S02]  /*82e0*/  IMAD.MOV.U32 R0, RZ, RZ, R36 ;  /* 0x000000ffff007224 */ /* 0x000fe400078e0024 */
[----:B------:R-:W-:Y:S02]  /*82f0*/  IMAD.MOV.U32 R3, RZ, RZ, R37 ;  /* 0x000000ffff037224 */ /* 0x000fe400078e0025 */
[----:B------:R-:W-:Y:S01]  /*8300*/  @!P1 IMAD.MOV.U32 R38, RZ, RZ, R10 ;  /* 0x000000ffff269224 */ /* 0x000fe200078e000a */
[----:B------:R-:W-:Y:S01]  /*8310*/  PRMT R48, R0, 0x7610, R48 ;  /* 0x0000761000307816 */ /* 0x000fe20000000030 */
[----:B------:R-:W-:Y:S01]  /*8320*/  @!P1 IMAD.MOV.U32 R39, RZ, RZ, R11 ;  /* 0x000000ffff279224 */ /* 0x000fe200078e000b */
[----:B------:R-:W-:Y:S01]  /*8330*/  PRMT R34, R34, 0x5410, R3 ;  /* 0x0000541022227816 */ /* 0x000fe20000000003 */
[----:B------:R0:W2:Y:S01]  /*8340*/  SHFL.IDX PT, R0, R26, 0x1, 0x1c1f ;  /* 0x003c1f001a007f89 */ /* 0x0000a200000e0000 */
[----:B------:R-:W-:-:S02]  /*8350*/  IMAD.MOV.U32 R8, RZ, RZ, R38 ;  /* 0x000000ffff087224 */ /* 0x000fc400078e0026 */
[----:B---3--:R-:W-:Y:S01]  /*8360*/  @!P1 IMAD.MOV.U32 R20, RZ, RZ, R4 ;  /* 0x000000ffff149224 */ /* 0x008fe200078e0004 */
[----:B------:R0:W3:Y:S01]  /*8370*/  SHFL.IDX PT, R3, R25, 0x1, 0x1c1f ;  /* 0x003c1f0019037f89 */ /* 0x0000e200000e0000 */
[----:B------:R-:W-:Y:S01]  /*8380*/  @!P1 IMAD.MOV.U32 R21, RZ, RZ, R5 ;  /* 0x000000ffff159224 */ /* 0x000fe200078e0005 */
[----:B------:R-:W-:Y:S01]  /*8390*/  PRMT R31, R8, 0x7610, R31 ;  /* 0x00007610081f7816 */ /* 0x000fe2000000001f */
[----:B------:R-:W-:Y:S02]  /*83a0*/  @!P1 IMAD.MOV.U32 R28, RZ, RZ, R6 ;  /* 0x000000ffff1c9224 */ /* 0x000fe400078e0006 */
[----:B------:R-:W-:Y:S02]  /*83b0*/  @!P1 IMAD.MOV.U32 R29, RZ, RZ, R7 ;  /* 0x000000ffff1d9224 */ /* 0x000fe400078e0007 */
[----:B------:R-:W-:Y:S02]  /*83c0*/  IMAD.MOV.U32 R4, RZ, RZ, R20 ;  /* 0x000000ffff047224 */ /* 0x000fe400078e0014 */
[----:B------:R-:W-:-:S02]  /*83d0*/  IMAD.MOV.U32 R5, RZ, RZ, R21 ;  /* 0x000000ffff057224 */ /* 0x000fc400078e0015 */
[----:B------:R-:W-:Y:S01]  /*83e0*/  IMAD.MOV.U32 R9, RZ, RZ, R39 ;  /* 0x000000ffff097224 */ /* 0x000fe200078e0027 */
[----:B------:R-:W-:Y:S01]  /*83f0*/  PRMT R50, R4, 0x7610, R50 ;  /* 0x0000761004327816 */ /* 0x000fe20000000032 */
[----:B------:R-:W-:Y:S01]  /*8400*/  IMAD.MOV.U32 R6, RZ, RZ, R28 ;  /* 0x000000ffff067224 */ /* 0x000fe200078e001c */
[----:B------:R-:W-:Y:S01]  /*8410*/  PRMT R54, R5, 0x7610, R54 ;  /* 0x0000761005367816 */ /* 0x000fe20000000036 */
[----:B------:R-:W-:Y:S01]  /*8420*/  IMAD.MOV.U32 R7, RZ, RZ, R29 ;  /* 0x000000ffff077224 */ /* 0x000fe200078e001d */
[----:B------:R-:W-:Y:S02]  /*8430*/  PRMT R34, R9, 0x7610, R34 ;  /* 0x0000761009227816 */ /* 0x000fe40000000022 */
[----:B------:R-:W-:Y:S02]  /*8440*/  CS2R R4, SRZ ;  /* 0x0000000000047805 */ /* 0x000fe4000001ff00 */
[----:B------:R-:W-:Y:S02]  /*8450*/  PRMT R31, R31, 0x5410, R6 ;  /* 0x000054101f1f7816 */ /* 0x000fe40000000006 */
[----:B012-4-:R-:W-:-:S07]  /*8460*/  PRMT R55, R7, 0x7610, R55 ;  /* 0x0000761007377816 */ /* 0x017fce0000000037 */
.L_x_1702:
[----:B------:R-:W2:Y:S01]  /*8470*/  LDL R7, [R1+0x48] ;  /* 0x0000480001077983 */ /* 0x000ea20000100800 */
[----:B------:R-:W-:Y:S01]  /*8480*/  VIADD R41, R41, 0x60 ;  /* 0x0000006029297836 */ /* 0x000fe20000000000 */
[----:B------:R-:W-:Y:S01]  /*8490*/  BSSY B1, `(.L_x_1427) ;  /* 0x0000016000017945 */ /* 0x000fe20003800000 */
[----:B------:R-:W-:Y:S02]  /*84a0*/  CS2R R8, SRZ ;  /* 0x0000000000087805 */ /* 0x000fe4000001ff00 */
[----:B------:R-:W-:Y:S02]  /*84b0*/  CS2R R10, SRZ ;  /* 0x00000000000a7805 */ /* 0x000fe4000001ff00 */
[----:B------:R-:W-:Y:S02]  /*84c0*/  ISETP.GE.AND P1, PT, R41, R32, PT ;  /* 0x000000202900720c */ /* 0x000fe40003f26270 */
[----:B--2---:R-:W-:-:S04]  /*84d0*/  LEA.HI R6, R7, R7, RZ, 0x1 ;  /* 0x0000000707067211 */ /* 0x004fc800078f08ff */
[----:B------:R-:W-:-:S05]  /*84e0*/  LOP3.LUT R6, R6, 0xfffffffe, RZ, 0xc0, !PT ;  /* 0xfffffffe06067812 */ /* 0x000fca00078ec0ff */
[----:B------:R-:W-:Y:S01]  /*84f0*/  IMAD.IADD R13, R7, 0x1, -R6 ;  /* 0x00000001070d7824 */ /* 0x000fe200078e0a06 */
[----:B------:R-:W-:-:S04]  /*8500*/  CS2R R6, SRZ ;  /* 0x0000000000067805 */ /* 0x000fc8000001ff00 */
[----:B------:R-:W-:Y:S01]  /*8510*/  SHF.L.U32 R13, R13, 0x1f, RZ ;  /* 0x0000001f0d0d7819 */ /* 0x000fe200000006ff */
[----:B------:R-:W-:Y:S06]  /*8520*/  @P1 BRA `(.L_x_1428) ;  /* 0x0000000000301947 */ /* 0x000fec0003800000 */
[----:B------:R-:W-:Y:S02]  /*8530*/  CS2R R6, SRZ ;  /* 0x0000000000067805 */ /* 0x000fe4000001ff00 */
[----:B------:R-:W-:Y:S02]  /*8540*/  CS2R R8, SRZ ;  /* 0x0000000000087805 */ /* 0x000fe4000001ff00 */
[----:B------:R-:W-:Y:S01]  /*8550*/  CS2R R10, SRZ ;  /* 0x00000000000a7805 */ /* 0x000fe2000001ff00 */
[----:B------:R-:W-:Y:S06]  /*8560*/  @P0 BRA `(.L_x_1428) ;  /* 0x0000000000200947 */ /* 0x000fec0003800000 */
[C---:B------:R-:W-:Y:S01]  /*8570*/  IMAD.SHL.U32 R4, R18.reuse, 0x2, RZ ;  /* 0x0000000212047824 */ /* 0x040fe200078e00ff */
[----:B------:R-:W-:-:S04]  /*8580*/  SHF.L.U64.HI R5, R18, 0x1, R43 ;  /* 0x0000000112057819 */ /* 0x000fc8000001022b */
[-C--:B---3--:R-:W-:Y:S02]  /*8590*/  IADD3 R8, P1, R3, R4.reuse, RZ ;  /* 0x0000000403087210 */ /* 0x088fe40007f3e0ff */
[----:B------:R-:W-:-:S03]  /*85a0*/  IADD3 R4, P2, R14, R4, RZ ;  /* 0x000000040e047210 */ /* 0x000fc60007f5e0ff */
[--C-:B------:R-:W-:Y:S02]  /*85b0*/  IMAD.X R9, R0, 0x1, R5.reuse, P1 ;  /* 0x0000000100097824 */ /* 0x100fe400008e0605 */
[----:B------:R-:W-:-:S04]  /*85c0*/  IMAD.X R5, R24, 0x1, R5, P2 ;  /* 0x0000000118057824 */ /* 0x000fc800010e0605 */
[----:B------:R-:W5:Y:S04]  /*85d0*/  LD.E.128 R8, desc[UR38][R8.64] ;  /* 0x0000002608087980 */ /* 0x000f68000c101d00 */
[----:B------:R-:W5:Y:S02]  /*85e0*/  LD.E.128 R4, desc[UR38][R4.64] ;  /* 0x0000002604047980 */ /* 0x000f64000c101d00 */
.L_x_1428:
[----:B------:R-:W-:Y:S05]  /*85f0*/  BSYNC B1 ;  /* 0x0000000000017941 */ /* 0x000fea0003800000 */
.L_x_1427:
[----:B------:R-:W0:Y:S01]  /*8600*/  SYNCS.PHASECHK.TRANS64.TRYWAIT P1, [R2+URZ+0x16800], R13 ;  /* 0x0168000d020075a7 */ /* 0x000e22000802017f */
[----:B------:R-:W-:Y:S01]  /*8610*/  IMAD R32, R33, -0xc0, R32 ;  /* 0xffffff4021207824 */ /* 0x000fe200078e0220 */
[----:B------:R-:W-:Y:S01]  /*8620*/  BSSY B1, `(.L_x_1429) ;  /* 0x0000014000017945 */ /* 0x000fe20003800000 */
[----:B-----5:R-:W-:Y:S02]  /*8630*/  IMAD.MOV.U32 R0, RZ, RZ, R4 ;  /* 0x000000ffff007224 */ /* 0x020fe400078e0004 */
[----:B---3--:R-:W-:Y:S01]  /*8640*/  IMAD.MOV.U32 R3, RZ, RZ, R5 ;  /* 0x000000ffff037224 */ /* 0x008fe200078e0005 */
[----:B------:R-:W-:Y:S01]  /*8650*/  VIMNMX R32, R32, 0xc0, PT ;  /* 0x000000c020207848 */ /* 0x000fe20003fe0100 */
[C---:B------:R-:W-:Y:S01]  /*8660*/  VIADD R12, R17.reuse, 0x60 ;  /* 0x00000060110c7836 */ /* 0x040fe20000000000 */
[----:B------:R-:W-:Y:S01]  /*8670*/  PRMT R43, R0, 0x7610, R43 ;  /* 0x00007610002b7816 */ /* 0x000fe2000000002b */
[----:B------:R-:W-:Y:S01]  /*8680*/  IMAD.MOV.U32 R0, RZ, RZ, R6 ;  /* 0x000000ffff007224 */ /* 0x000fe200078e0006 */
[-C--:B------:R-:W-:Y:S01]  /*8690*/  ISETP.GE.OR P2, PT, R17, R32.reuse, P0 ;  /* 0x000000201100720c */ /* 0x080fe20000746670 */
[----:B------:R-:W-:Y:S01]  /*86a0*/  IMAD.MOV.U32 R14, RZ, RZ, R9 ;  /* 0x000000ffff0e7224 */ /* 0x000fe200078e0009 */
[----:B------:R-:W-:Y:S01]  /*86b0*/  PRMT R42, R3, 0x7610, R42 ;  /* 0x00007610032a7816 */ /* 0x000fe2000000002a */
[----:B------:R-:W-:Y:S01]  /*86c0*/  IMAD.MOV.U32 R3, RZ, RZ, R7 ;  /* 0x000000ffff037224 */ /* 0x000fe200078e0007 */
[----:B------:R-:W-:Y:S01]  /*86d0*/  ISETP.GE.OR P0, PT, R12, R32, P0 ;  /* 0x000000200c00720c */ /* 0x000fe20000706670 */
[----:B------:R-:W-:Y:S01]  /*86e0*/  IMAD.MOV.U32 R12, RZ, RZ, R8 ;  /* 0x000000ffff0c7224 */ /* 0x000fe200078e0008 */
[----:B------:R-:W-:Y:S01]  /*86f0*/  PRMT R41, R0, 0x7610, R41 ;  /* 0x0000761000297816 */ /* 0x000fe20000000029 */
[----:B------:R-:W-:Y:S01]  /*8700*/  IMAD.MOV.U32 R0, RZ, RZ, R10 ;  /* 0x000000ffff007224 */ /* 0x000fe200078e000a */
[----:B------:R-:W-:Y:S01]  /*8710*/  PRMT R40, R3, 0x7610, R40 ;  /* 0x0000761003287816 */ /* 0x000fe20000000028 */
[----:B------:R-:W-:Y:S01]  /*8720*/  IMAD.MOV.U32 R3, RZ, RZ, R11 ;  /* 0x000000ffff037224 */ /* 0x000fe200078e000b */
[----:B------:R-:W-:-:S02]  /*8730*/  PRMT R45, R12, 0x7610, R45 ;  /* 0x000076100c2d7816 */ /* 0x000fc4000000002d */
[----:B------:R-:W-:Y:S01]  /*8740*/  PRMT R44, R14, 0x7610, R44 ;  /* 0x000076100e2c7816 */ /* 0x000fe2000000002c */
[----:B0-----:R-:W-:Y:S06]  /*8750*/  @!P1 BRA `(.L_x_1430) ;  /* 0x0000015c00b89947 */ /* 0x001fec0003800000 */
.L_x_1703:
[----:B------:R-:W-:Y:S05]  /*8760*/  BSYNC B1 ;  /* 0x0000000000017941 */ /* 0x000fea0003800000 */
.L_x_1429:
[----:B------:R-:W-:Y:S04]  /*8770*/  BSSY B1, `(.L_x_1431) ;  /* 0x0000070000017945 */ /* 0x000fe80003800000 */
[----:B------:R-:W-:Y:S05]  /*8780*/  @P2 BRA `(.L_x_1432) ;  /* 0x0000000400b82947 */ /* 0x000fea0003800000 */
[----:B------:R-:W2:Y:S01]  /*8790*/  LDL R12, [R1+0x38] ;  /* 0x00003800010c7983 */ /* 0x000ea20000100800 */
[----:B0-----:R-:W-:Y:S01]  /*87a0*/  IMAD.IADD R13, R18, 0x1, R35 ;  /* 0x00000001120d7824 */ /* 0x001fe200078e0223 */
[----:B------:R-:W-:Y:S01]  /*87b0*/  SHF.R.U64 R49, R20, 0x10, R21 ;  /* 0x0000001014317819 */ /* 0x000fe20000001215 */
[----:B------:R-:W0:Y:S01]  /*87c0*/  S2R R14, SR_TID.X ;  /* 0x00000000000e7919 */ /* 0x000e220000002100 */
[----:B------:R-:W-:Y:S02]  /*87d0*/  SHF.R.U64 R47, R36, 0x10, R37 ;  /* 0x00000010242f7819 */ /* 0x000fe40000001225 */
[----:B------:R-:W-:Y:S02]  /*87e0*/  SHF.R.U64 R36, R38, 0x10, R39 ;  /* 0x0000001026247819 */ /* 0x000fe40000001227 */
[----:B------:R-:W-:Y:S02]  /*87f0*/  SHF.R.U64 R52, R28, 0x10, R29 ;  /* 0x000000101c347819 */ /* 0x000fe4000000121d */
[----:B------:R-:W-:-:S02]  /*8800*/  PRMT R49, R50, 0x5410, R49 ;  /* 0x0000541032317816 */ /* 0x000fc40000000031 */
[----:B------:R-:W-:Y:S02]  /*8810*/  SHF.R.U32.HI R39, RZ, 0x10, R39 ;  /* 0x00000010ff277819 */ /* 0x000fe40000011627 */
[----:B------:R-:W-:Y:S01]  /*8820*/  PRMT R38, R48, 0x5410, R47 ;  /* 0x0000541030267816 */ /* 0x000fe2000000002f */
[----:B------:R-:W-:Y:S01]  /*8830*/  IMAD.U32 R50, R49, 0x10000, RZ ;  /* 0x0001000031327824 */ /* 0x000fe200078e00ff */
[----:B------:R-:W-:Y:S02]  /*8840*/  SHF.R.U32.HI R53, RZ, 0x10, R29 ;  /* 0x00000010ff357819 */ /* 0x000fe4000001161d */
[C---:B------:R-:W-:Y:S02]  /*8850*/  PRMT R47, R31.reuse, 0x5410, R36 ;  /* 0x000054101f2f7816 */ /* 0x040fe40000000024 */
[----:B------:R-:W-:Y:S02]  /*8860*/  PRMT R52, R31, 0x5432, R52 ;  /* 0x000054321f347816 */ /* 0x000fe40000000034 */
[----:B------:R-:W-:Y:S01]  /*8870*/  PRMT R48, R34, 0x5410, R39 ;  /* 0x0000541022307816 */ /* 0x000fe20000000027 */
[----:B------:R-:W-:Y:S01]  /*8880*/  IMAD.U32 R39, R38, 0x10000, RZ ;  /* 0x0001000026277824 */ /* 0x000fe200078e00ff */
[----:B------:R-:W-:-:S02]  /*8890*/  SHF.R.U32.HI R46, RZ, 0x10, R37 ;  /* 0x00000010ff2e7819 */ /* 0x000fc40000011625 */
[----:B------:R-:W-:Y:S02]  /*88a0*/  SHF.R.U32.HI R51, RZ, 0x10, R21 ;  /* 0x00000010ff337819 */ /* 0x000fe40000011615 */
[----:B------:R-:W-:Y:S02]  /*88b0*/  PRMT R53, R55, 0x5410, R53 ;  /* 0x0000541037357816 */ /* 0x000fe40000000035 */
[----:B------:R-:W-:Y:S02]  /*88c0*/  LOP3.LUT R49, R49, 0xffff0000, RZ, 0xc0, !PT ;  /* 0xffff000031317812 */ /* 0x000fe400078ec0ff */
[----:B------:R-:W-:Y:S02]  /*88d0*/  PRMT R46, R34, 0x5432, R46 ;  /* 0x00005432222e7816 */ /* 0x000fe4000000002e */
[----:B------:R-:W-:Y:S01]  /*88e0*/  PRMT R51, R54, 0x5410, R51 ;  /* 0x0000541036337816 */ /* 0x000fe20000000033 */
[----:B0-----:R-:W-:-:S05]  /*88f0*/  VIADD R25, R14, 0xffffff80 ;  /* 0xffffff800e197836 */ /* 0x001fca0000000000 */
[----:B------:R-:W-:-:S04]  /*8900*/  SHF.R.S32.HI R24, RZ, 0x1f, R25 ;  /* 0x0000001fff187819 */ /* 0x000fc80000011419 */
[----:B------:R-:W-:-:S04]  /*8910*/  LEA.HI R24, R24, R25, RZ, 0x5 ;  /* 0x0000001918187211 */ /* 0x000fc800078f28ff */
        /* <DEDUP_REMOVED lines=12> */
[----:B------:R-:W0:Y:S04]  /*89e0*/  LDS.128 R12, [R32+0x8400] ;  /* 0x00840000200c7984 */ /* 0x000e280000000c00 */
[----:B------:R-:W1:Y:S01]  /*89f0*/  LDS.128 R24, [R33+0x8400] ;  /* 0x0084000021187984 */ /* 0x000e620000000c00 */
[C---:B0-----:R-:W-:Y:S01]  /*8a00*/  IMAD.U32 R20, R12.reuse, 0x10000, RZ ;  /* 0x000100000c147824 */ /* 0x041fe200078e00ff */
[----:B------:R-:W-:Y:S01]  /*8a10*/  LOP3.LUT R12, R12, 0xffff0000, RZ, 0xc0, !PT ;  /* 0xffff00000c0c7812 */ /* 0x000fe200078ec0ff */
[C---:B------:R-:W-:Y:S01]  /*8a20*/  IMAD.U32 R21, R13.reuse, 0x10000, RZ ;  /* 0x000100000d157824 */ /* 0x040fe200078e00ff */
[----:B------:R-:W-:Y:S01]  /*8a30*/  LOP3.LUT R13, R13, 0xffff0000, RZ, 0xc0, !PT ;  /* 0xffff00000d0d7812 */ /* 0x000fe200078ec0ff */
[C---:B-1----:R-:W-:Y:S01]  /*8a40*/  IMAD.U32 R31, R24.reuse, 0x10000, RZ ;  /* 0x00010000181f7824 */ /* 0x042fe200078e00ff */
[----:B------:R-:W-:Y:S01]  /*8a50*/  LOP3.LUT R24, R24, 0xffff0000, RZ, 0xc0, !PT ;  /* 0xffff000018187812 */ /* 0x000fe200078ec0ff */
[C---:B------:R-:W-:Y:S01]  /*8a60*/  IMAD.U32 R34, R25.reuse, 0x10000, RZ ;  /* 0x0001000019227824 */ /* 0x040fe200078e00ff */
[----:B------:R-:W-:Y:S01]  /*8a70*/  LOP3.LUT R25, R25, 0xffff0000, RZ, 0xc0, !PT ;  /* 0xffff000019197812 */ /* 0x000fe200078ec0ff */
[C---:B------:R-:W-:Y:S01]  /*8a80*/  FMUL.FTZ R55, R31.reuse, R50 ;  /* 0x000000321f377220 */ /* 0x040fe20000410000 */
[----:B------:R-:W-:Y:S01]  /*8a90*/  FMUL.FTZ R57, R31, R39 ;  /* 0x000000271f397220 */ /* 0x000fe20000410000 */
[----:B------:R-:W-:Y:S01]  /*8aa0*/  LOP3.LUT R31, R38, 0xffff0000, RZ, 0xc0, !PT ;  /* 0xffff0000261f7812 */ /* 0x000fe200078ec0ff */
[----:B------:R-:W-:-:S02]  /*8ab0*/  IMAD.U32 R38, R51, 0x10000, RZ ;  /* 0x0001000033267824 */ /* 0x000fc400078e00ff */
[----:B------:R-:W-:Y:S01]  /*8ac0*/  FFMA.FTZ R55, R20, R39, -R55 ;  /* 0x0000002714377223 */ /* 0x000fe20000010837 */
[----:B------:R-:W-:Y:S01]  /*8ad0*/  FMUL.FTZ R39, R24, R49 ;  /* 0x0000003118277220 */ /* 0x000fe20000410000 */
[----:B------:R-:W-:Y:S01]  /*8ae0*/  FFMA.FTZ R57, R20, R50, R57 ;  /* 0x0000003214397223 */ /* 0x000fe20000010039 */
[----:B------:R-:W-:Y:S02]  /*8af0*/  IMAD.U32 R20, R46, 0x10000, RZ ;  /* 0x000100002e147824 */ /* 0x000fe400078e00ff */
[-C--:B------:R-:W-:Y:S01]  /*8b00*/  FMUL.FTZ R59, R24, R31.reuse ;  /* 0x0000001f183b7220 */ /* 0x080fe20000410000 */
[----:B------:R-:W-:Y:S01]  /*8b10*/  FFMA.FTZ R50, R12, R31, -R39 ;  /* 0x0000001f0c327223 */ /* 0x000fe20000010827 */
[C---:B------:R-:W-:Y:S01]  /*8b20*/  FMUL.FTZ R54, R34.reuse, R38 ;  /* 0x0000002622367220 */ /* 0x040fe20000410000 */
[----:B------:R-:W-:Y:S01]  /*8b30*/  FMUL.FTZ R31, R34, R20 ;  /* 0x00000014221f7220 */ /* 0x000fe20000410000 */
[----:B------:R-:W-:Y:S01]  /*8b40*/  LOP3.LUT R24, R51, 0xffff0000, RZ, 0xc0, !PT ;  /* 0xffff000033187812 */ /* 0x000fe200078ec0ff */
[----:B------:R-:W-:Y:S01]  /*8b50*/  IMAD.U32 R36, R26, 0x10000, RZ ;  /* 0x000100001a247824 */ /* 0x000fe200078e00ff */
[----:B------:R-:W-:Y:S01]  /*8b60*/  LOP3.LUT R46, R46, 0xffff0000, RZ, 0xc0, !PT ;  /* 0xffff00002e2e7812 */ /* 0x000fe200078ec0ff */
[C---:B------:R-:W-:Y:S01]  /*8b70*/  FFMA.FTZ R38, R21.reuse, R38, R31 ;  /* 0x0000002615267223 */ /* 0x040fe2000001001f */
[----:B------:R-:W-:Y:S01]  /*8b80*/  FFMA.FTZ R34, R12, R49, R59 ;  /* 0x000000310c227223 */ /* 0x000fe2000001003b */
[----:B------:R-:W-:Y:S01]  /*8b90*/  FFMA.FTZ R54, R21, R20, -R54 ;  /* 0x0000001415367223 */ /* 0x000fe20000010836 */
[----:B------:R-:W-:-:S02]  /*8ba0*/  IMAD.U32 R31, R52, 0x10000, RZ ;  /* 0x00010000341f7824 */ /* 0x000fc400078e00ff */
[----:B------:R-:W-:Y:S01]  /*8bb0*/  FMUL.FTZ R12, R25, R24 ;  /* 0x00000018190c7220 */ /* 0x000fe20000410000 */
[----:B------:R-:W-:Y:S02]  /*8bc0*/  IMAD.U32 R21, R47, 0x10000, RZ ;  /* 0x000100002f157824 */ /* 0x000fe400078e00ff */
[-C--:B------:R-:W-:Y:S01]  /*8bd0*/  FMUL.FTZ R56, R25, R46.reuse ;  /* 0x0000002e19387220 */ /* 0x080fe20000410000 */
[----:B------:R-:W-:Y:S02]  /*8be0*/  IMAD.U32 R37, R27, 0x10000, RZ ;  /* 0x000100001b257824 */ /* 0x000fe400078e00ff */
[----:B------:R-:W-:Y:S01]  /*8bf0*/  FMUL.FTZ R49, R36, R31 ;  /* 0x0000001f24317220 */ /* 0x000fe20000410000 */
[----:B------:R-:W-:Y:S02]  /*8c00*/  IMAD.U32 R20, R53, 0x10000, RZ ;  /* 0x0001000035147824 */ /* 0x000fe400078e00ff */
[----:B------:R-:W-:Y:S01]  /*8c10*/  FFMA.FTZ R25, R13, R46, -R12 ;  /* 0x0000002e0d197223 */ /* 0x000fe2000001080c */
[----:B------:R-:W-:-:S02]  /*8c20*/  IMAD.U32 R28, R14, 0x10000, RZ ;  /* 0x000100000e1c7824 */ /* 0x000fc400078e00ff */
[-C--:B------:R-:W-:Y:S01]  /*8c30*/  FMUL.FTZ R36, R36, R21.reuse ;  /* 0x0000001524247220 */ /* 0x080fe20000410000 */
[----:B------:R-:W-:Y:S01]  /*8c40*/  FFMA.FTZ R39, R13, R24, R56 ;  /* 0x000000180d277223 */ /* 0x000fe20000010038 */
[----:B------:R-:W-:Y:S02]  /*8c50*/  IMAD.U32 R29, R15, 0x10000, RZ ;  /* 0x000100000f1d7824 */ /* 0x000fe400078e00ff */
[C---:B------:R-:W-:Y:S01]  /*8c60*/  FMUL.FTZ R24, R37.reuse, R20 ;  /* 0x0000001425187220 */ /* 0x040fe20000410000 */
[----:B------:R-:W-:Y:S02]  /*8c70*/  IMAD.U32 R12, R48, 0x10000, RZ ;  /* 0x00010000300c7824 */ /* 0x000fe400078e00ff */
[C---:B------:R-:W-:Y:S01]  /*8c80*/  FFMA.FTZ R49, R28.reuse, R21, -R49 ;  /* 0x000000151c317223 */ /* 0x040fe20000010831 */
[----:B------:R-:W-:Y:S01]  /*8c90*/  FFMA.FTZ R36, R28, R31, R36 ;  /* 0x0000001f1c247223 */ /* 0x000fe20000010024 */
[----:B------:R-:W-:Y:S01]  /*8ca0*/  LOP3.LUT R26, R26, 0xffff0000, RZ, 0xc0, !PT ;  /* 0xffff00001a1a7812 */ /* 0x000fe200078ec0ff */
[-C--:B------:R-:W-:Y:S01]  /*8cb0*/  FMUL.FTZ R46, R37, R12.reuse ;  /* 0x0000000c252e7220 */ /* 0x080fe20000410000 */
[----:B------:R-:W-:Y:S01]  /*8cc0*/  FFMA.FTZ R28, R29, R12, -R24 ;  /* 0x0000000c1d1c7223 */ /* 0x000fe20000010818 */
[----:B------:R-:W-:-:S02]  /*8cd0*/  LOP3.LUT R27, R27, 0xffff0000, RZ, 0xc0, !PT ;  /* 0xffff00001b1b7812 */ /* 0x000fc400078ec0ff */
[----:B------:R-:W-:Y:S01]  /*8ce0*/  LOP3.LUT R13, R52, 0xffff0000, RZ, 0xc0, !PT ;  /* 0xffff0000340d7812 */ /* 0x000fe200078ec0ff */
[----:B------:R-:W-:Y:S01]  /*8cf0*/  FFMA.FTZ R46, R29, R20, R46 ;  /* 0x000000141d2e7223 */ /* 0x000fe2000001002e */
[----:B------:R-:W-:Y:S02]  /*8d00*/  LOP3.LUT R12, R53, 0xffff0000, RZ, 0xc0, !PT ;  /* 0xffff0000350c7812 */ /* 0x000fe400078ec0ff */
        /* <DEDUP_REMOVED lines=22> */
.L_x_1432:
[----:B------:R-:W-:Y:S05]  /*8e70*/  BSYNC B1 ;  /* 0x0000000000017941 */ /* 0x000fea0003800000 */
.L_x_1431:
[----:B------:R-:W-:Y:S02]  /*8e80*/  PRMT R20, R0, 0x7610, R20 ;  /* 0x0000761000147816 */ /* 0x000fe40000000014 */
[----:B------:R-:W-:Y:S01]  /*8e90*/  PRMT R21, R3, 0x7610, R21 ;  /* 0x0000761003157816 */ /* 0x000fe20000000015 */
[----:B------:R-:W-:Y:S06]  /*8ea0*/  @P0 BRA `(.L_x_1423) ;  /* 0x0000000400a80947 */ /* 0x000fec0003800000 */
[----:B-1----:R-:W2:Y:S01]  /*8eb0*/  LDL R12, [R1+0x3c] ;  /* 0x00003c00010c7983 */ /* 0x002ea20000100800 */
[C---:B0-----:R-:W-:Y:S02]  /*8ec0*/  VIADD R13, R17.reuse, 0x60 ;  /* 0x00000060110d7836 */ /* 0x041fe40000000000 */
[----:B------:R-:W-:Y:S01]  /*8ed0*/  VIADD R14, R17, 0x60 ;  /* 0x00000060110e7836 */ /* 0x000fe20000000000 */
[----:B------:R-:W3:Y:S01]  /*8ee0*/  LDL R36, [R1+0x4c] ;  /* 0x00004c0001247983 */ /* 0x000ee20000100800 */
[----:B------:R-:W-:Y:S02]  /*8ef0*/  IMAD.SHL.U32 R13, R13, 0x40, RZ ;  /* 0x000000400d0d7824 */ /* 0x000fe400078e00ff */
[----:B------:R-:W-:Y:S02]  /*8f00*/  IMAD.SHL.U32 R14, R14, 0x40, RZ ;  /* 0x000000400e0e7824 */ /* 0x000fe400078e00ff */
[----:B------:R-:W-:Y:S01]  /*8f10*/  IMAD.IADD R0, R18, 0x1, R35 ;  /* 0x0000000112007824 */ /* 0x000fe200078e0223 */
[----:B------:R-:W-:-:S02]  /*8f20*/  LOP3.LUT R13, R13, 0x1c0, RZ, 0xc0, !PT ;  /* 0x000001c00d0d7812 */ /* 0x000fc400078ec0ff */
[----:B------:R-:W-:Y:S02]  /*8f30*/  LOP3.LUT R14, R14, 0x1c0, RZ, 0xc0, !PT ;  /* 0x000001c00e0e7812 */ /* 0x000fe400078ec0ff */
[----:B------:R-:W-:Y:S02]  /*8f40*/  SHF.R.U32.HI R13, RZ, 0x3, R13 ;  /* 0x00000003ff0d7819 */ /* 0x000fe4000001160d */
[----:B------:R-:W-:-:S04]  /*8f50*/  LOP3.LUT R0, R14, 0x38, R0, 0xf8, !PT ;  /* 0x000000380e007812 */ /* 0x000fc800078ef800 */
[----:B------:R-:W-:Y:S02]  /*8f60*/  LOP3.LUT R0, R0, R13, RZ, 0x3c, !PT ;  /* 0x0000000d00007212 */ /* 0x000fe400078e3cff */
[----:B------:R-:W-:Y:S02]  /*8f70*/  SHF.R.U64 R4, R4, 0x10, R5 ;  /* 0x0000001004047819 */ /* 0x000fe40000001205 */
[--C-:B------:R-:W-:Y:S02]  /*8f80*/  SHF.R.U64 R8, R8, 0x10, R9.reuse ;  /* 0x0000001008087819 */ /* 0x100fe40000001209 */
[----:B------:R-:W-:Y:S02]  /*8f90*/  SHF.R.U32.HI R9, RZ, 0x10, R9 ;  /* 0x00000010ff097819 */ /* 0x000fe40000011609 */
[----:B------:R-:W-:Y:S02]  /*8fa0*/  PRMT R43, R43, 0x5410, R4 ;  /* 0x000054102b2b7816 */ /* 0x000fe40000000004 */
[----:B------:R-:W-:-:S02]  /*8fb0*/  SHF.R.U32.HI R31, RZ, 0x10, R11 ;  /* 0x00000010ff1f7819 */ /* 0x000fc4000001160b */
[----:B------:R-:W-:Y:S02]  /*8fc0*/  PRMT R45, R45, 0x5410, R8 ;  /* 0x000054102d2d7816 */ /* 0x000fe40000000008 */
[----:B------:R-:W-:Y:S02]  /*8fd0*/  SHF.R.U64 R29, R10, 0x10, R11 ;  /* 0x000000100a1d7819 */ /* 0x000fe4000000120b */
[----:B------:R-:W-:Y:S02]  /*8fe0*/  PRMT R44, R44, 0x5410, R9 ;  /* 0x000054102c2c7816 */ /* 0x000fe40000000009 */
[----:B------:R-:W-:Y:S02]  /*8ff0*/  SHF.R.U32.HI R5, RZ, 0x10, R5 ;  /* 0x00000010ff057819 */ /* 0x000fe40000011605 */
[----:B------:R-:W-:Y:S01]  /*9000*/  PRMT R31, R21, 0x5410, R31 ;  /* 0x00005410151f7816 */ /* 0x000fe2000000001f */
[----:B------:R-:W-:Y:S01]  /*9010*/  IMAD.U32 R21, R45, 0x10000, RZ ;  /* 0x000100002d157824 */ /* 0x000fe200078e00ff */
[----:B------:R-:W-:Y:S01]  /*9020*/  PRMT R42, R42, 0x5410, R5 ;  /* 0x000054102a2a7816 */ /* 0x000fe20000000005 */
[----:B------:R-:W-:Y:S01]  /*9030*/  IMAD.U32 R28, R44, 0x10000, RZ ;  /* 0x000100002c1c7824 */ /* 0x000fe200078e00ff */
[----:B------:R-:W-:-:S03]  /*9040*/  PRMT R29, R20, 0x5410, R29 ;  /* 0x00005410141d7816 */ /* 0x000fc6000000001d */
[----:B------:R-:W-:Y:S01]  /*9050*/  IMAD.U32 R32, R42, 0x10000, RZ ;  /* 0x000100002a207824 */ /* 0x000fe200078e00ff */
[----:B------:R-:W-:Y:S01]  /*9060*/  LOP3.LUT R45, R45, 0xffff0000, RZ, 0xc0, !PT ;  /* 0xffff00002d2d7812 */ /* 0x000fe200078ec0ff */
[----:B--2---:R-:W-:-:S04]  /*9070*/  IMAD.IADD R3, R12, 0x1, R0 ;  /* 0x000000010c037824 */ /* 0x004fc800078e0200 */
[----:B------:R-:W-:Y:S01]  /*9080*/  IMAD R3, R3, 0x2, R2 ;  /* 0x0000000203037824 */ /* 0x000fe200078e0202 */
[----:B---3--:R-:W-:Y:S04]  /*9090*/  LDS.128 R12, [R36+0x8400] ;  /* 0x00840000240c7984 */ /* 0x008fe80000000c00 */
[----:B------:R-:W0:Y:S01]  /*90a0*/  LDS.128 R24, [R3+0x8400] ;  /* 0x0084000003187984 */ /* 0x000e220000000c00 */
[--C-:B------:R-:W-:Y:S02]  /*90b0*/  SHF.R.U64 R0, R6, 0x10, R7.reuse ;  /* 0x0000001006007819 */ /* 0x100fe40000001207 */
[----:B------:R-:W-:Y:S02]  /*90c0*/  SHF.R.U32.HI R7, RZ, 0x10, R7 ;  /* 0x00000010ff077819 */ /* 0x000fe40000011607 */
[----:B------:R-:W-:-:S02]  /*90d0*/  PRMT R41, R41, 0x5410, R0 ;  /* 0x0000541029297816 */ /* 0x000fc40000000000 */
[----:B------:R-:W-:Y:S01]  /*90e0*/  PRMT R40, R40, 0x5410, R7 ;  /* 0x0000541028287816 */ /* 0x000fe20000000007 */
[C---:B0-----:R-:W-:Y:S01]  /*90f0*/  IMAD.U32 R9, R24.reuse, 0x10000, RZ ;  /* 0x0001000018097824 */ /* 0x041fe200078e00ff */
[----:B------:R-:W-:Y:S01]  /*9100*/  LOP3.LUT R10, R24, 0xffff0000, RZ, 0xc0, !PT ;  /* 0xffff0000180a7812 */ /* 0x000fe200078ec0ff */
[C---:B------:R-:W-:Y:S01]  /*9110*/  IMAD.U32 R11, R25.reuse, 0x10000, RZ ;  /* 0x00010000190b7824 */ /* 0x040fe200078e00ff */
[----:B------:R-:W-:Y:S01]  /*9120*/  LOP3.LUT R24, R25, 0xffff0000, RZ, 0xc0, !PT ;  /* 0xffff000019187812 */ /* 0x000fe200078ec0ff */
[----:B------:R-:W-:Y:S02]  /*9130*/  IMAD.U32 R25, R43, 0x10000, RZ ;  /* 0x000100002b197824 */ /* 0x000fe400078e00ff */
[----:B------:R-:W-:Y:S02]  /*9140*/  IMAD.U32 R0, R12, 0x10000, RZ ;  /* 0x000100000c007824 */ /* 0x000fe400078e00ff */
[C---:B------:R-:W-:Y:S01]  /*9150*/  FMUL.FTZ R33, R9.reuse, R25 ;  /* 0x0000001909217220 */ /* 0x040fe20000410000 */
[----:B------:R-:W-:Y:S01]  /*9160*/  FMUL.FTZ R9, R9, R21 ;  /* 0x0000001509097220 */ /* 0x000fe20000410000 */
[----:B------:R-:W-:-:S02]  /*9170*/  IMAD.U32 R20, R27, 0x10000, RZ ;  /* 0x000100001b147824 */ /* 0x000fc400078e00ff */
[----:B------:R-:W-:Y:S01]  /*9180*/  FFMA.FTZ R33, R0, R21, -R33 ;  /* 0x0000001500217223 */ /* 0x000fe20000010821 */
[----:B------:R-:W-:Y:S02]  /*9190*/  IMAD.U32 R21, R40, 0x10000, RZ ;  /* 0x0001000028157824 */ /* 0x000fe400078e00ff */
[----:B------:R-:W-:Y:S01]  /*91a0*/  FFMA.FTZ R25, R0, R25, R9 ;  /* 0x0000001900197223 */ /* 0x000fe20000010009 */
[----:B------:R-:W-:Y:S02]  /*91b0*/  IMAD.U32 R9, R31, 0x10000, RZ ;  /* 0x000100001f097824 */ /* 0x000fe400078e00ff */
[C---:B------:R-:W-:Y:S01]  /*91c0*/  FMUL.FTZ R34, R11.reuse, R32 ;  /* 0x000000200b227220 */ /* 0x040fe20000410000 */
[-C--:B------:R-:W-:Y:S01]  /*91d0*/  FMUL.FTZ R0, R11, R28.reuse ;  /* 0x0000001c0b007220 */ /* 0x080fe20000410000 */
[----:B------:R-:W-:Y:S02]  /*91e0*/  IMAD.U32 R5, R13, 0x10000, RZ ;  /* 0x000100000d057824 */ /* 0x000fe400078e00ff */
[----:B------:R-:W-:Y:S01]  /*91f0*/  FMUL.FTZ R11, R20, R21 ;  /* 0x00000015140b7220 */ /* 0x000fe20000410000 */
[----:B------:R-:W-:Y:S01]  /*9200*/  LOP3.LUT R4, R12, 0xffff0000, RZ, 0xc0, !PT ;  /* 0xffff00000c047812 */ /* 0x000fe200078ec0ff */
[----:B------:R-:W-:Y:S01]  /*9210*/  IMAD.U32 R8, R15, 0x10000, RZ ;  /* 0x000100000f087824 */ /* 0x000fe200078e00ff */
[C---:B------:R-:W-:Y:S01]  /*9220*/  LOP3.LUT R7, R14.reuse, 0xffff0000, RZ, 0xc0, !PT ;  /* 0xffff00000e077812 */ /* 0x040fe200078ec0ff */
[----:B------:R-:W-:Y:S01]  /*9230*/  IMAD.U32 R6, R14, 0x10000, RZ ;  /* 0x000100000e067824 */ /* 0x000fe200078e00ff */
[----:B------:R-:W-:Y:S01]  /*9240*/  LOP3.LUT R43, R43, 0xffff0000, RZ, 0xc0, !PT ;  /* 0xffff00002b2b7812 */ /* 0x000fe200078ec0ff */
[----:B------:R-:W-:Y:S01]  /*9250*/  FMUL.FTZ R20, R20, R9 ;  /* 0x0000000914147220 */ /* 0x000fe20000410000 */
[----:B------:R-:W-:Y:S01]  /*9260*/  LOP3.LUT R12, R13, 0xffff0000, RZ, 0xc0, !PT ;  /* 0xffff00000d0c7812 */ /* 0x000fe200078ec0ff */
[C---:B------:R-:W-:Y:S01]  /*9270*/  IMAD.U32 R13, R26.reuse, 0x10000, RZ ;  /* 0x000100001a0d7824 */ /* 0x040fe200078e00ff */
[----:B------:R-:W-:Y:S01]  /*9280*/  LOP3.LUT R14, R15, 0xffff0000, RZ, 0xc0, !PT ;  /* 0xffff00000f0e7812 */ /* 0x000fe200078ec0ff */
[----:B------:R-:W-:Y:S01]  /*9290*/  FFMA.FTZ R34, R5, R28, -R34 ;  /* 0x0000001c05227223 */ /* 0x000fe20000010822 */
[----:B------:R-:W-:Y:S01]  /*92a0*/  LOP3.LUT R15, R26, 0xffff0000, RZ, 0xc0, !PT ;  /* 0xffff00001a0f7812 */ /* 0x000fe200078ec0ff */
[C---:B------:R-:W-:Y:S01]  /*92b0*/  FFMA.FTZ R28, R8.reuse, R21, R20 ;  /* 0x00000015081c7223 */ /* 0x040fe20000010014 */
[----:B------:R-:W-:Y:S01]  /*92c0*/  LOP3.LUT R26, R27, 0xffff0000, RZ, 0xc0, !PT ;  /* 0xffff00001b1a7812 */ /* 0x000fe200078ec0ff */
[----:B------:R-:W-:Y:S01]  /*92d0*/  FFMA.FTZ R27, R8, R9, -R11 ;  /* 0x00000009081b7223 */ /* 0x000fe2000001080b */
[----:B------:R-:W-:Y:S01]  /*92e0*/  FMUL.FTZ R11, R10, R43 ;  /* 0x0000002b0a0b7220 */ /* 0x000fe20000410000 */
[----:B------:R-:W-:Y:S01]  /*92f0*/  LOP3.LUT R9, R42, 0xffff0000, RZ, 0xc0, !PT ;  /* 0xffff00002a097812 */ /* 0x000fe200078ec0ff */
[----:B------:R-:W-:Y:S01]  /*9300*/  FMUL.FTZ R21, R10, R45 ;  /* 0x0000002d0a157220 */ /* 0x000fe20000410000 */
[----:B------:R-:W-:-:S02]  /*9310*/  IMAD.U32 R8, R41, 0x10000, RZ ;  /* 0x0001000029087824 */ /* 0x000fc400078e00ff */
[----:B------:R-:W-:Y:S01]  /*9320*/  FFMA.FTZ R32, R5, R32, R0 ;  /* 0x0000002005207223 */ /* 0x000fe20000010000 */
[----:B------:R-:W-:Y:S01]  /*9330*/  LOP3.LUT R5, R44, 0xffff0000, RZ, 0xc0, !PT ;  /* 0xffff00002c057812 */ /* 0x000fe200078ec0ff */
[C---:B------:R-:W-:Y:S01]  /*9340*/  FFMA.FTZ R10, R4.reuse, R45, -R11 ;  /* 0x0000002d040a7223 */ /* 0x040fe2000001080b */
[----:B------:R-:W-:Y:S01]  /*9350*/  FFMA.FTZ R20, R4, R43, R21 ;  /* 0x0000002b04147223 */ /* 0x000fe20000010015 */
[----:B------:R-:W-:Y:S02]  /*9360*/  IMAD.U32 R0, R29, 0x10000, RZ ;  /* 0x000100001d007824 */ /* 0x000fe400078e00ff */
[C---:B------:R-:W-:Y:S01]  /*9370*/  FMUL.FTZ R11, R24.reuse, R9 ;  /* 0x00000009180b7220 */ /* 0x040fe20000410000 */
[C---:B------:R-:W-:Y:S01]  /*9380*/  FMUL.FTZ R21, R13.reuse, R8 ;  /* 0x000000080d157220 */ /* 0x040fe20000410000 */
[-C--:B------:R-:W-:Y:S01]  /*9390*/  FMUL.FTZ R24, R24, R5.reuse ;  /* 0x0000000518187220 */ /* 0x080fe20000410000 */
[-C--:B------:R-:W-:Y:S01]  /*93a0*/  FMUL.FTZ R13, R13, R0.reuse ;  /* 0x000000000d0d7220 */ /* 0x080fe20000410000 */
[----:B------:R-:W-:Y:S01]  /*93b0*/  FFMA.FTZ R11, R12, R5, -R11 ;  /* 0x000000050c0b7223 */ /* 0x000fe2000001080b */
[----:B------:R-:W-:Y:S01]  /*93c0*/  FFMA.FTZ R21, R6, R0, -R21 ;  /* 0x0000000006157223 */ /* 0x000fe20000010815 */
[----:B------:R-:W-:-:S02]  /*93d0*/  LOP3.LUT R4, R41, 0xffff0000, RZ, 0xc0, !PT ;  /* 0xffff000029047812 */ /* 0x000fc400078ec0ff */
[----:B------:R-:W-:Y:S02]  /*93e0*/  LOP3.LUT R0, R29, 0xffff0000, RZ, 0xc0, !PT ;  /* 0xffff00001d007812 */ /* 0x000fe400078ec0ff */
[----:B------:R-:W-:Y:S02]  /*93f0*/  LOP3.LUT R5, R40, 0xffff0000, RZ, 0xc0, !PT ;  /* 0xffff000028057812 */ /* 0x000fe400078ec0ff */
[----:B------:R-:W-:Y:S01]  /*9400*/  LOP3.LUT R31, R31, 0xffff0000, RZ, 0xc0, !PT ;  /* 0xffff00001f1f7812 */ /* 0x000fe200078ec0ff */
[----:B------:R-:W-:Y:S01]  /*9410*/  FFMA.FTZ R13, R6, R8, R13 ;  /* 0x00000008060d7223 */ /* 0x000fe2000001000d */
[C---:B------:R-:W-:Y:S01]  /*9420*/  FMUL.FTZ R6, R15.reuse, R4 ;  /* 0x000000040f067220 */ /* 0x040fe20000410000 */
[-C--:B------:R-:W-:Y:S01]  /*9430*/  FMUL.FTZ R15, R15, R0.reuse ;  /* 0x000000000f0f7220 */ /* 0x080fe20000410000 */
[C---:B------:R-:W-:Y:S01]  /*9440*/  FMUL.FTZ R29, R26.reuse, R5 ;  /* 0x000000051a1d7220 */ /* 0x040fe20000410000 */
[----:B------:R-:W-:Y:S01]  /*9450*/  FMUL.FTZ R26, R26, R31 ;  /* 0x0000001f1a1a7220 */ /* 0x000fe20000410000 */
[----:B------:R-:W-:Y:S01]  /*9460*/  FFMA.FTZ R9, R12, R9, R24 ;  /* 0x000000090c097223 */ /* 0x000fe20000010018 */
[C---:B------:R-:W-:Y:S01]  /*9470*/  FFMA.FTZ R6, R7.reuse, R0, -R6 ;  /* 0x0000000007067223 */ /* 0x040fe20000010806 */
[----:B------:R-:W-:Y:S01]  /*9480*/  FFMA.FTZ R0, R7, R4, R15 ;  /* 0x0000000407007223 */ /* 0x000fe2000001000f */
[C---:B------:R-:W-:Y:S01]  /*9490*/  FFMA.FTZ R12, R14.reuse, R31, -R29 ;  /* 0x0000001f0e0c7223 */ /* 0x040fe2000001081d */
        /* <DEDUP_REMOVED lines=11> */
.L_x_1423:
[----:B------:R-:W-:Y:S05]  /*9550*/  BSYNC B0 ;  /* 0x0000000000007941 */ /* 0x000fea0003800000 */
.L_x_1409:
        /* <DEDUP_REMOVED lines=8> */
.L_x_1406:
[----:B--2---:R-:W-:-:S05]  /*95e0*/  IMAD.U32 R0, RZ, RZ, UR37 ;  /* 0x00000025ff007e24 */ /* 0x004fca000f8e00ff */
[----:B------:R-:W-:-:S13]  /*95f0*/  ISETP.NE.AND P0, PT, R0, 0x3, PT ;  /* 0x000000030000780c */ /* 0x000fda0003f05270 */
[----:B------:R-:W-:Y:S05]  /*9600*/  @!P0 BRA `(.L_x_1433) ;  /* 0x0000000000048947 */ /* 0x000fea0003800000 */
[----:B------:R-:W-:Y:S01]  /*9610*/  BPT.TRAP 0x1 ;  /* 0x000000040000795c */ /* 0x000fe20000300000 */
.L_x_1433:
[----:B-1-3--:R-:W-:Y:S01]  /*9620*/  IMAD R7, R16, 0x8, R2 ;  /* 0x0000000810077824 */ /* 0x00afe200078e0202 */
[----:B------:R-:W-:-:S04]  /*9630*/  SHF.L.U32 R0, R23, 0x1f, RZ ;  /* 0x0000001f17007819 */ /* 0x000fc800000006ff */
[----:B------:R1:W2:Y:S01]  /*9640*/  SYNCS.PHASECHK.TRANS64.TRYWAIT P2, [R7+URZ+0x16830], R0 ;  /* 0x01683000070075a7 */ /* 0x0002a2000804017f */
[----:B------:R-:W-:Y:S05]  /*9650*/  @!P0 BRA `(.L_x_1434) ;  /* 0x0000000000048947 */ /* 0x000fea0003800000 */
[----:B------:R-:W-:Y:S01]  /*9660*/  BPT.TRAP 0x1 ;  /* 0x000000040000795c */ /* 0x000fe20000300000 */
.L_x_1434:
[----:B------:R-:W3:Y:S02]  /*9670*/  S2R R3, SR_TID.X ;  /* 0x0000000000037919 */ /* 0x000ee40000002100 */
[----:B---3--:R-:W-:-:S04]  /*9680*/  LOP3.LUT R3, R3, 0x7f, RZ, 0xc0, !PT ;  /* 0x0000007f03037812 */ /* 0x008fc800078ec0ff */
[----:B------:R-:W-:Y:S01]  /*9690*/  ISETP.NE.AND P1, PT, R3, RZ, PT ;  /* 0x000000ff0300720c */ /* 0x000fe20003f25270 */
[----:B--2---:R-:W-:-:S12]  /*96a0*/  @P2 BRA `(.L_x_1435) ;  /* 0x0000000000082947 */ /* 0x004fd80003800000 */
[----:B------:R-:W2:Y:S02]  /*96b0*/  SYNCS.PHASECHK.TRANS64.TRYWAIT P2, [R7+URZ+0x16830], R0 ;  /* 0x01683000070075a7 */ /* 0x000ea4000804017f */
[----:B--2---:R-:W-:Y:S05]  /*96c0*/  @!P2 BRA `(.L_x_1436) ;  /* 0x0000014c00f0a947 */ /* 0x004fea0003800000 */
.L_x_1435:
[----:B------:R-:W-:Y:S05]  /*96d0*/  WARPSYNC.ALL ;  /* 0x0000000000007948 */ /* 0x000fea0003800000 */
[----:B-12---:R-:W-:Y:S01]  /*96e0*/  VIADD R0, R2, 0xe400 ;  /* 0x0000e40002007836 */ /* 0x006fe20000000000 */
[----:B------:R-:W-:-:S04]  /*96f0*/  LOP3.LUT R8, R30, 0x10000, RZ, 0xfc, !PT ;  /* 0x000100001e087812 */ /* 0x000fc800078efcff */
[----:B------:R-:W-:-:S04]  /*9700*/  SHF.R.U32.HI R0, RZ, 0x4, R0 ;  /* 0x00000004ff007819 */ /* 0x000fc80000011600 */
[----:B------:R-:W-:-:S04]  /*9710*/  LOP3.LUT R0, R0, 0x3fff, RZ, 0xc0, !PT ;  /* 0x00003fff00007812 */ /* 0x000fc800078ec0ff */
[----:B------:R-:W-:Y:S01]  /*9720*/  LOP3.LUT R3, R0, 0x10000, RZ, 0xfc, !PT ;  /* 0x0001000000037812 */ /* 0x000fe200078efcff */
[----:B------:R-:W-:Y:S02]  /*9730*/  IMAD.MOV.U32 R9, RZ, RZ, 0x40000040 ;  /* 0x40000040ff097424 */ /* 0x000fe400078e00ff */
[----:B------:R-:W-:Y:S01]  /*9740*/  IMAD.MOV.U32 R5, RZ, RZ, 0x40000040 ;  /* 0x40000040ff057424 */ /* 0x000fe200078e00ff */
[----:B------:R-:W-:Y:S01]  /*9750*/  R2UR UR4, R8 ;  /* 0x00000000080472ca */ /* 0x000fe200000e0000 */
[----:B------:R-:W-:Y:S01]  /*9760*/  IMAD R4, R16, 0x400, R3 ;  /* 0x0000040010047824 */ /* 0x000fe200078e0203 */
[----:B------:R-:W-:Y:S01]  /*9770*/  R2UR UR5, R9 ;  /* 0x00000000090572ca */ /* 0x000fe200000e0000 */
[----:B0----5:R-:W-:Y:S01]  /*9780*/  WARPGROUP.ARRIVE ;  /* 0x00000000000079c5 */ /* 0x021fe20000000000 */
[----:B------:R-:W-:Y:S01]  /*9790*/  R2UR UR7, R5 ;  /* 0x00000000050772ca */ /* 0x000fe200000e0000 */
[----:B------:R-:W-:Y:S01]  /*97a0*/  VIADD R156, R8, 0x2 ;  /* 0x00000002089c7836 */ /* 0x000fe20000000000 */
[C---:B------:R-:W-:Y:S01]  /*97b0*/  R2UR UR6, R4.reuse ;  /* 0x00000000040672ca */ /* 0x040fe200000e0000 */
[----:B------:R-:W-:Y:S01]  /*97c0*/  IMAD.MOV.U32 R157, RZ, RZ, 0x40000040 ;  /* 0x40000040ff9d7424 */ /* 0x000fe200078e00ff */
[----:B------:R0:W-:Y:S01]  /*97d0*/  STL [R1+0x20], R3 ;  /* 0x0000200301007387 */ /* 0x0001e20000100800 */
[----:B------:R-:W-:Y:S01]  /*97e0*/  VIADD R10, R4, 0x2 ;  /* 0x00000002040a7836 */ /* 0x000fe20000000000 */
[----:B------:R-:W1:Y:S01]  /*97f0*/  LDC R0, c[0x0][0x448] ;  /* 0x00011200ff007b82 */ /* 0x000e620000000800 */
[----:B------:R-:W-:Y:S01]  /*9800*/  IMAD.MOV.U32 R11, RZ, RZ, 0x40000040 ;  /* 0x40000040ff0b7424 */ /* 0x000fe200078e00ff */
[----:B------:R-:W2:Y:S04]  /*9810*/  LDL R88, [R1+0x18] ;  /* 0x0000180001587983 */ /* 0x000ea80000100800 */
[----:B------:R-:W3:Y:S03]  /*9820*/  LDL R21, [R1+0xc] ;  /* 0x00000c0001157983 */ /* 0x000ee60000100800 */
[----:B------:R-:W-:Y:S01]  /*9830*/  HGMMA.64x128x16.F32.BF16 R24, gdesc[UR4], RZ, !UPT, gsb0 ;  /* 0x01e00000041879f0 */ /* 0x000fe2000c0018ff */
[----:B------:R-:W-:Y:S01]  /*9840*/  R2UR UR4, R156 ;  /* 0x000000009c0472ca */ /* 0x000fe200000e0000 */
[----:B0-----:R-:W2:Y:S01]  /*9850*/  LDL R3, [R1+0x28] ;  /* 0x0000280001037983 */ /* 0x001ea20000100800 */
[----:B------:R-:W-:-:S02]  /*9860*/  R2UR UR5, R157 ;  /* 0x000000009d0572ca */ /* 0x000fc400000e0000 */
[----:B------:R-:W-:Y:S01]  /*9870*/  R2UR UR6, R10 ;  /* 0x000000000a0672ca */ /* 0x000fe200000e0000 */
[----:B------:R-:W4:Y:S01]  /*9880*/  LDL R90, [R1+0x8] ;  /* 0x00000800015a7983 */ /* 0x000f220000100800 */
[----:B------:R-:W-:-:S03]  /*9890*/  R2UR UR7, R11 ;  /* 0x000000000b0772ca */ /* 0x000fc600000e0000 */
[----:B------:R-:W4:Y:S01]  /*98a0*/  LDL R89, [R1+0x4] ;  /* 0x0000040001597983 */ /* 0x000f220000100800 */
[----:B------:R-:W-:Y:S02]  /*98b0*/  VIADD R154, R8, 0x4 ;  /* 0x00000004089a7836 */ /* 0x000fe40000000000 */
[----:B------:R-:W-:Y:S02]  /*98c0*/  VIADD R10, R4, 0x4 ;  /* 0x00000004040a7836 */ /* 0x000fe40000000000 */
[----:B------:R-:W-:Y:S02]  /*98d0*/  IMAD.MOV.U32 R155, RZ, RZ, 0x40000040 ;  /* 0x40000040ff9b7424 */ /* 0x000fe400078e00ff */
[----:B------:R-:W-:Y:S01]  /*98e0*/  IMAD.MOV.U32 R11, RZ, RZ, 0x40000040 ;  /* 0x40000040ff0b7424 */ /* 0x000fe200078e00ff */
[----:B------:R-:W-:Y:S02]  /*98f0*/  WARPGROUP.DEPBAR.LE gsb0, 0x0 ;  /* 0x00008000000079c5 */ /* 0x000fe40000010000 */
[----:B------:R-:W-:-:S06]  /*9900*/  WARPGROUP.ARRIVE ;  /* 0x00000000000079c5 */ /* 0x000fcc0000000000 */
[----:B------:R-:W-:Y:S01]  /*9910*/  HGMMA.64x128x16.F32.BF16 R24, gdesc[UR4], R24, gsb0 ;  /* 0x01e00000041879f0 */ /* 0x000fe20008001818 */
[----:B------:R-:W-:Y:S02]  /*9920*/  R2UR UR4, R154 ;  /* 0x000000009a0472ca */ /* 0x000fe400000e0000 */
[----:B------:R-:W-:Y:S02]  /*9930*/  R2UR UR5, R155 ;  /* 0x000000009b0572ca */ /* 0x000fe400000e0000 */
[----:B------:R-:W-:Y:S02]  /*9940*/  R2UR UR6, R10 ;  /* 0x000000000a0672ca */ /* 0x000fe400000e0000 */
[----:B------:R-:W-:Y:S01]  /*9950*/  R2UR UR7, R11 ;  /* 0x000000000b0772ca */ /* 0x000fe200000e0000 */
[----:B------:R-:W-:Y:S02]  /*9960*/  VIADD R12, R8, 0x6 ;  /* 0x00000006080c7836 */ /* 0x000fe40000000000 */
[----:B------:R-:W-:-:S02]  /*9970*/  VIADD R4, R4, 0x6 ;  /* 0x0000000604047836 */ /* 0x000fc40000000000 */
        /* <DEDUP_REMOVED lines=8> */
[----:B------:R-:W-:Y:S02]  /*9a00*/  R2UR UR7, R5 ;  /* 0x00000000050772ca */ /* 0x000fe400000e0000 */
[----:B-1----:R-:W-:-:S13]  /*9a10*/  ISETP.NE.AND P2, PT, R0, 0x1, PT ;  /* 0x000000010000780c */ /* 0x002fda0003f45270 */
[----:B------:R-:W0:Y:S08]  /*9a20*/  @P2 LDC R0, c[0x0][0x44c] ;  /* 0x00011300ff002b82 */ /* 0x000e300000000800 */
[----:B------:R-:W1:Y:S01]  /*9a30*/  @P2 LDC R5, c[0x0][0x450] ;  /* 0x00011400ff052b82 */ /* 0x000e620000000800 */
[----:B--2---:R-:W-:-:S04]  /*9a40*/  IMAD.IADD R3, R3, 0x1, R88 ;  /* 0x0000000103037824 */ /* 0x004fc800078e0258 */
[----:B0-----:R-:W-:Y:S01]  /*9a50*/  @P2 IMAD.HI.U32 R0, R3, R0, RZ ;  /* 0x0000000003002227 */ /* 0x001fe200078e00ff */
[----:B------:R-:W-:Y:S02]  /*9a60*/  WARPGROUP.DEPBAR.LE gsb0, 0x0 ;  /* 0x00008000000079c5 */ /* 0x000fe40000010000 */
[----:B------:R-:W-:-:S06]  /*9a70*/  WARPGROUP.ARRIVE ;  /* 0x00000000000079c5 */ /* 0x000fcc0000000000 */
[----:B------:R-:W-:Y:S01]  /*9a80*/  HGMMA.64x128x16.F32.BF16 R24, gdesc[UR4], R24, gsb0 ;  /* 0x01e00000041879f0 */ /* 0x000fe20008001818 */
[----:B-1----:R-:W-:Y:S01]  /*9a90*/  @P2 SHF.R.U32.HI R3, RZ, R5, R0 ;  /* 0x00000005ff032219 */ /* 0x002fe20000011600 */
[----:B------:R-:W-:Y:S01]  /*9aa0*/  IMAD.MOV.U32 R5, RZ, RZ, -0x80 ;  /* 0xffffff80ff057424 */ /* 0x000fe200078e00ff */
[----:B------:R-:W-:Y:S01]  /*9ab0*/  ULDC.64 UR4, c[0x0][0x9e0] ;  /* 0x0002780000047ab9 */ /* 0x000fe20000000a00 */
[----:B------:R-:W-:Y:S02]  /*9ac0*/  ULDC UR6, c[0x0][0x9dc] ;  /* 0x0002770000067ab9 */ /* 0x000fe40000000800 */
[----:B------:R-:W0:Y:S01]  /*9ad0*/  SHFL.IDX PT, R15, R3, RZ, 0x1c1f ;  /* 0x001c1fff030f7589 */ /* 0x000e2200000e0000 */
[----:B------:R-:W-:Y:S01]  /*9ae0*/  IMAD R0, R92, R5, 0x80 ;  /* 0x000000805c007424 */ /* 0x000fe200078e0205 */
[----:B------:R-:W-:-:S03]  /*9af0*/  UISETP.GE.AND UP0, UPT, UR5, 0x1, UPT ;  /* 0x000000010500788c */ /* 0x000fc6000bf06270 */
[----:B------:R-:W-:Y:S02]  /*9b00*/  VIADD R5, R0, 0x1 ;  /* 0x0000000100057836 */ /* 0x000fe40000000000 */
[----:B------:R-:W-:Y:S01]  /*9b10*/  @!P1 VIADD R4, R7, 0x16840 ;  /* 0x0001684007049836 */ /* 0x000fe20000000000 */
[----:B------:R-:W-:Y:S01]  /*9b20*/  PLOP3.LUT P3, PT, PT, PT, UP0, 0x40, 0x0 ;  /* 0x000000000000781c */ /* 0x000fe20003f6e808 */
[----:B---3--:R-:W-:Y:S02]  /*9b30*/  IMAD R5, R21, -0x2, R5 ;  /* 0xfffffffe15057824 */ /* 0x008fe400078e0205 */
[----:B------:R-:W-:Y:S01]  /*9b40*/  IMAD.U32 R10, RZ, RZ, UR6 ;  /* 0x00000006ff0a7e24 */ /* 0x000fe2000f8e00ff */
[----:B------:R-:W-:Y:S01]  /*9b50*/  @!P1 PRMT R4, RZ, 0x654, R4 ;  /* 0x00000654ff049816 */ /* 0x000fe20000000004 */
[----:B----4-:R-:W-:Y:S01]  /*9b60*/  IMAD.IADD R7, R90, 0x1, R0 ;  /* 0x000000015a077824 */ /* 0x010fe200078e0200 */
[----:B------:R-:W-:Y:S02]  /*9b70*/  IADD3 R5, -R89, R5, R90 ;  /* 0x0000000559057210 */ /* 0x000fe40007ffe15a */
[----:B------:R-:W-:Y:S01]  /*9b80*/  LOP3.LUT R6, RZ, R10, RZ, 0x33, !PT ;  /* 0x0000000aff067212 */ /* 0x000fe200078e33ff */
[----:B------:R-:W-:-:S04]  /*9b90*/  IMAD R7, R21, -0x2, R7 ;  /* 0xfffffffe15077824 */ /* 0x000fc800078e0207 */
[----:B------:R-:W-:-:S04]  /*9ba0*/  IMAD.IADD R6, R5, 0x1, R6 ;  /* 0x0000000105067824 */ /* 0x000fc800078e0206 */
[----:B0-----:R-:W-:Y:S01]  /*9bb0*/  IMAD.IADD R11, R6, 0x1, R15 ;  /* 0x00000001060b7824 */ /* 0x001fe200078e020f */
[----:B------:R-:W-:Y:S02]  /*9bc0*/  WARPGROUP.DEPBAR.LE gsb0, 0x0 ;  /* 0x00008000000079c5 */ /* 0x000fe40000010000 */
[----:B------:R0:W-:Y:S02]  /*9bd0*/  @!P1 SYNCS.ARRIVE.TRANS64.RED.A1T0 RZ, [R4+URZ], RZ ;  /* 0x000000ff04ff99a7 */ /* 0x0001e4000810043f */
[----:B0-----:R-:W-:Y:S01]  /*9be0*/  VIADD R4, R5, UR4 ;  /* 0x0000000405047c36 */ /* 0x001fe20008000000 */
[----:B------:R-:W-:-:S04]  /*9bf0*/  LEA R5, R92, 0xffffff80, 0x7 ;  /* 0xffffff805c057811 */ /* 0x000fc800078e38ff */
[----:B------:R-:W-:Y:S01]  /*9c00*/  VIADDMNMX R14, R15, R4, R7, PT ;  /* 0x000000040f0e7246 */ /* 0x000fe20003800107 */
[----:B------:R-:W-:Y:S06]  /*9c10*/  @P3 BRA `(.L_x_1437) ;  /* 0x0000000000583947 */ /* 0x000fec0003800000 */
[----:B------:R-:W-:Y:S01]  /*9c20*/  IADD3 R20, -R89, R90, R15 ;  /* 0x0000005a59147210 */ /* 0x000fe20007ffe10f */
[----:B------:R-:W-:Y:S03]  /*9c30*/  BSSY B0, `(.L_x_1438) ;  /* 0x0000010000007945 */ /* 0x000fe60003800000 */
        /* <DEDUP_REMOVED lines=10> */
.L_x_1439:
[----:B------:R-:W-:-:S06]  /*9ce0*/  UISETP.NE.AND UP1, UPT, UR5, 0x1, UPT ;  /* 0x000000010500788c */ /* 0x000fcc000bf25270 */
[----:B------:R-:W-:-:S05]  /*9cf0*/  PLOP3.LUT P3, PT, PT, PT, UP1, 0x80, 0x0 ;  /* 0x000000000000781c */ /* 0x000fca0003f6f018 */
[----:B------:R-:W-:-:S08]  /*9d00*/  @UP1 ULDC.64 UR6, c[0x0][0x9e8] ;  /* 0x00027a0000061ab9 */ /* 0x000fd00000000a00 */
[----:B------:R-:W-:-:S05]  /*9d10*/  @P3 IMAD.HI.U32 R15, R20, UR6, RZ ;  /* 0x00000006140f3c27 */ /* 0x000fca000f8e00ff */
[----:B------:R-:W-:-:S07]  /*9d20*/  @P3 SHF.R.U32.HI R20, RZ, UR7, R15 ;  /* 0x00000007ff143c19 */ /* 0x000fce000801160f */
.L_x_1440:
[----:B------:R-:W-:Y:S05]  /*9d30*/  BSYNC B0 ;  /* 0x0000000000007941 */ /* 0x000fea0003800000 */
.L_x_1438:
[----:B------:R-:W-:-:S04]  /*9d40*/  IMAD R20, R20, UR5, -R5 ;  /* 0x0000000514147c24 */ /* 0x000fc8000f8e0a05 */
[----:B------:R-:W-:-:S05]  /*9d50*/  IMAD R20, R21, -0x2, R20 ;  /* 0xfffffffe15147824 */ /* 0x000fca00078e0214 */
[----:B------:R-:W-:Y:S02]  /*9d60*/  VIMNMX R11, R11, R20, !PT ;  /* 0x000000140b0b7248 */ /* 0x000fe40007fe0100 */
[----:B------:R-:W-:-:S07]  /*9d70*/  VIADDMNMX R14, R20, UR5, R14, PT ;  /* 0x00000005140e7c46 */ /* 0x000fce000b80010e */
.L_x_1437:
[----:B------:R-:W2:Y:S01]  /*9d80*/  LDL.LU R15, [R1] ;  /* 0x00000000010f7983 */ /* 0x000ea20000300800 */
[C---:B------:R-:W-:Y:S02]  /*9d90*/  ISETP.GE.AND P3, PT, R0.reuse, 0x2, PT ;  /* 0x000000020000780c */ /* 0x040fe40003f66270 */
[----:B------:R-:W-:Y:S01]  /*9da0*/  ISETP.GE.AND P5, PT, R0, 0x9, PT ;  /* 0x000000090000780c */ /* 0x000fe20003fa6270 */
[----:B------:R-:W0:Y:S01]  /*9db0*/  SHFL.IDX PT, R3, R3, 0x1, 0x1c1f ;  /* 0x003c1f0003037f89 */ /* 0x000e2200000e0000 */
        /* <DEDUP_REMOVED lines=8> */
[----:B------:R-:W-:Y:S02]  /*9e40*/  ISETP.GE.AND P5, PT, R0, 0xa, PT ;  /* 0x0000000a0000780c */ /* 0x000fe40003fa6270 */
[----:B------:R-:W-:Y:S02]  /*9e50*/  LOP3.LUT R15, R15, 0xfffffffb, RZ, 0xc0, !PT ;  /* 0xfffffffb0f0f7812 */ /* 0x000fe400078ec0ff */
[----:B------:R-:W-:-:S04]  /*9e60*/  ISETP.GT.AND P4, PT, R11, 0x9, !P5 ;  /* 0x000000090b00780c */ /* 0x000fc80006f84270 */
[----:B------:R-:W-:-:S04]  /*9e70*/  ISETP.LT.OR P4, PT, R14, 0xa, P4 ;  /* 0x0000000a0e00780c */ /* 0x000fc80002781670 */
[----:B------:R-:W-:Y:S02]  /*9e80*/  FSEL R29, R29, -INF , !P4 ;  /* 0xff8000001d1d7808 */ /* 0x000fe40006000000 */
        /* <DEDUP_REMOVED lines=167> */
[----:B0-----:R-:W-:Y:S01]  /*a900*/  VIADDMNMX R0, R3, R4, R7, PT ;  /* 0x0000000403007246 */ /* 0x001fe20003800107 */
[----:B------:R-:W-:-:S10]  /*a910*/  IMAD.IADD R4, R6, 0x1, R3 ;  /* 0x0000000106047824 */ /* 0x000fd400078e0203 */
[----:B------:R-:W-:Y:S02]  /*a920*/  @P6 LOP3.LUT R15, R15, 0x10000000, RZ, 0xfc, !PT ;  /* 0x100000000f0f6812 */ /* 0x000fe400078efcff */
[----:B------:R-:W-:-:S03]  /*a930*/  ISETP.GT.AND P6, PT, R11, 0x79, !P6 ;  /* 0x000000790b00780c */ /* 0x000fc600077c4270 */
[----:B------:R0:W-:Y:S01]  /*a940*/  STL [R1], R15 ;  /* 0x0000000f01007387 */ /* 0x0001e20000100800 */
[----:B------:R-:W-:-:S04]  /*a950*/  ISETP.LT.OR P6, PT, R14, 0x7a, P6 ;  /* 0x0000007a0e00780c */ /* 0x000fc800037c1670 */
[----:B------:R-:W-:Y:S02]  /*a960*/  FSEL R85, R85, -INF , !P6 ;  /* 0xff80000055557808 */ /* 0x000fe40007000000 */
[----:B------:R-:W-:-:S13]  /*a970*/  PLOP3.LUT P6, PT, PT, PT, UP0, 0x40, 0x0 ;  /* 0x000000000000781c */ /* 0x000fda0003fce808 */
[----:B0-----:R-:W-:Y:S05]  /*a980*/  @P6 BRA `(.L_x_1441) ;  /* 0x0000000000606947 */ /* 0x001fea0003800000 */
        /* <DEDUP_REMOVED lines=13> */
.L_x_1443:
[----:B------:R-:W-:-:S06]  /*aa60*/  UISETP.NE.AND UP1, UPT, UR5, 0x1, UPT ;  /* 0x000000010500788c */ /* 0x000fcc000bf25270 */
[----:B------:R-:W-:-:S05]  /*aa70*/  PLOP3.LUT P6, PT, PT, PT, UP1, 0x80, 0x0 ;  /* 0x000000000000781c */ /* 0x000fca0003fcf018 */
[----:B------:R-:W-:-:S08]  /*aa80*/  @UP1 ULDC.64 UR6, c[0x0][0x9e8] ;  /* 0x00027a0000061ab9 */ /* 0x000fd00000000a00 */
[----:B------:R-:W-:Y:S01]  /*aa90*/  @P6 IMAD.HI.U32 R3, R6, UR6, RZ ;  /* 0x0000000606036c27 */ /* 0x000fe2000f8e00ff */
[----:B------:R-:W-:-:S13]  /*aaa0*/  PLOP3.LUT P6, PT, PT, PT, UP1, 0x80, 0x0 ;  /* 0x000000000000781c */ /* 0x000fda0003fcf018 */
[----:B------:R-:W-:-:S07]  /*aab0*/  @P6 SHF.R.U32.HI R6, RZ, UR7, R3 ;  /* 0x00000007ff066c19 */ /* 0x000fce0008011603 */
.L_x_1444:
[----:B------:R-:W-:Y:S05]  /*aac0*/  BSYNC B0 ;  /* 0x0000000000007941 */ /* 0x000fea0003800000 */
.L_x_1442:
[----:B------:R-:W-:-:S04]  /*aad0*/  IMAD R5, R6, UR5, -R5 ;  /* 0x0000000506057c24 */ /* 0x000fc8000f8e0a05 */
[----:B------:R-:W-:-:S05]  /*aae0*/  IMAD R5, R21, -0x2, R5 ;  /* 0xfffffffe15057824 */ /* 0x000fca00078e0205 */
[----:B------:R-:W-:Y:S02]  /*aaf0*/  VIMNMX R4, R4, R5, !PT ;  /* 0x0000000504047248 */ /* 0x000fe40007fe0100 */
[----:B------:R-:W-:-:S07]  /*ab00*/  VIADDMNMX R0, R5, UR5, R0, PT ;  /* 0x0000000505007c46 */ /* 0x000fce000b800100 */
.L_x_1441:
[----:B------:R-:W-:Y:S01]  /*ab10*/  ISETP.GT.AND P3, PT, R4, 0x1, !P3 ;  /* 0x000000010400780c */ /* 0x000fe20005f64270 */
[----:B------:R-:W-:Y:S01]  /*ab20*/  ULDC UR41, c[0x0][0x988] ;  /* 0x0002620000297ab9 */ /* 0x000fe20000000800 */
[----:B------:R-:W-:Y:S02]  /*ab30*/  LOP3.LUT P6, RZ, R15, 0x2000000, RZ, 0xc0, !PT ;  /* 0x020000000fff7812 */ /* 0x000fe400078cc0ff */
        /* <DEDUP_REMOVED lines=31> */
[----:B------:R-:W-:Y:S02]  /*ad30*/  ISETP.GT.AND P3, PT, R4, 0x18, !P6 ;  /* 0x000000180400780c */ /* 0x000fe40007764270 */
[----:B------:R-:W-:Y:S02]  /*ad40*/  LOP3.LUT P6, RZ, R15, 0x4000, RZ, 0xc0, !PT ;  /* 0x000040000fff7812 */ /* 0x000fe400078cc0ff */
        /* <DEDUP_REMOVED lines=43> */
[----:B------:R-:W-:Y:S01]  /*b000*/  ISETP.GT.AND P4, PT, R4, 0x71, !P4 ;  /* 0x000000710400780c */ /* 0x000fe20006784270 */
[----:B------:R-:W0:Y:S01]  /*b010*/  SHFL.BFLY PT, R6, R5, 0x2, 0x1f ;  /* 0x0c401f0005067f89 */ /* 0x000e2200000e0000 */
[----:B------:R-:W-:Y:S02]  /*b020*/  FSEL R50, R50, -INF , !P3 ;  /* 0xff80000032327808 */ /* 0x000fe40005800000 */
[----:B------:R-:W-:Y:S02]  /*b030*/  LOP3.LUT P3, RZ, R15, 0x40000, RZ, 0xc0, !PT ;  /* 0x000400000fff7812 */ /* 0x000fe4000786c0ff */
[C---:B------:R-:W-:Y:S02]  /*b040*/  ISETP.GT.AND P5, PT, R4.reuse, 0x78, !P5 ;  /* 0x000000780400780c */ /* 0x040fe40006fa4270 */
[----:B------:R-:W-:Y:S02]  /*b050*/  ISETP.GT.AND P3, PT, R4, 0x31, !P3 ;  /* 0x000000310400780c */ /* 0x000fe40005f64270 */
[----:B------:R-:W-:-:S02]  /*b060*/  ISETP.LT.OR P4, PT, R0, 0x72, P4 ;  /* 0x000000720000780c */ /* 0x000fc40002781670 */
[C---:B------:R-:W-:Y:S02]  /*b070*/  ISETP.LT.OR P3, PT, R0.reuse, 0x32, P3 ;  /* 0x000000320000780c */ /* 0x040fe40001f61670 */
[----:B------:R-:W-:Y:S02]  /*b080*/  ISETP.LT.OR P5, PT, R0, 0x79, P5 ;  /* 0x000000790000780c */ /* 0x000fe40002fa1670 */
[----:B------:R-:W-:Y:S02]  /*b090*/  FSEL R51, R51, -INF , !P3 ;  /* 0xff80000033337808 */ /* 0x000fe40005800000 */
[----:B------:R-:W-:Y:S02]  /*b0a0*/  LOP3.LUT P3, RZ, R15, 0x20000, RZ, 0xc0, !PT ;  /* 0x000200000fff7812 */ /* 0x000fe4000786c0ff */
[----:B------:R-:W-:Y:S02]  /*b0b0*/  FSEL R83, R83, -INF , !P4 ;  /* 0xff80000053537808 */ /* 0x000fe40006000000 */
[----:B------:R-:W-:-:S02]  /*b0c0*/  ISETP.GT.AND P3, PT, R4, 0x38, !P3 ;  /* 0x000000380400780c */ /* 0x000fc40005f64270 */
[----:B------:R-:W-:Y:S02]  /*b0d0*/  FSEL R86, R86, -INF , !P5 ;  /* 0xff80000056567808 */ /* 0x000fe40006800000 */
[----:B------:R-:W-:Y:S02]  /*b0e0*/  ISETP.LT.OR P3, PT, R0, 0x39, P3 ;  /* 0x000000390000780c */ /* 0x000fe40001f61670 */
[----:B0-----:R-:W-:Y:S02]  /*b0f0*/  FMNMX.FTZ R7, R5, R6, !PT ;  /* 0x0000000605077209 */ /* 0x001fe40007810000 */
[----:B------:R-:W-:Y:S02]  /*b100*/  FSEL R54, R54, -INF , !P3 ;  /* 0xff80000036367808 */ /* 0x000fe40005800000 */
[----:B------:R-:W-:Y:S01]  /*b110*/  LOP3.LUT P3, RZ, R15, 0x10000, RZ, 0xc0, !PT ;  /* 0x000100000fff7812 */ /* 0x000fe2000786c0ff */
[----:B------:R-:W0:Y:S03]  /*b120*/  SHFL.BFLY PT, R6, R7, 0x1, 0x1f ;  /* 0x0c201f0007067f89 */ /* 0x000e2600000e0000 */
[----:B------:R-:W-:-:S04]  /*b130*/  ISETP.GT.AND P3, PT, R4, 0x39, !P3 ;  /* 0x000000390400780c */ /* 0x000fc80005f64270 */
[----:B------:R-:W-:-:S04]  /*b140*/  ISETP.LT.OR P3, PT, R0, 0x3a, P3 ;  /* 0x0000003a0000780c */ /* 0x000fc80001f61670 */
[----:B------:R-:W-:Y:S02]  /*b150*/  FSEL R55, R55, -INF , !P3 ;  /* 0xff80000037377808 */ /* 0x000fe40005800000 */
[----:B------:R-:W-:-:S04]  /*b160*/  LOP3.LUT P3, RZ, R15, 0x8000, RZ, 0xc0, !PT ;  /* 0x000080000fff7812 */ /* 0x000fc8000786c0ff */
[----:B------:R-:W-:-:S04]  /*b170*/  ISETP.GT.AND P3, PT, R4, 0x40, !P3 ;  /* 0x000000400400780c */ /* 0x000fc80005f64270 */
[----:B------:R-:W-:Y:S02]  /*b180*/  ISETP.LT.OR P3, PT, R0, 0x41, P3 ;  /* 0x000000410000780c */ /* 0x000fe40001f61670 */
[----:B0-----:R-:W-:Y:S02]  /*b190*/  FMNMX.FTZ R3, R7, R6, !PT ;  /* 0x0000000607037209 */ /* 0x001fe40007810000 */
[----:B------:R-:W-:Y:S02]  /*b1a0*/  FSEL R58, R58, -INF , !P3 ;  /* 0xff8000003a3a7808 */ /* 0x000fe40005800000 */
[----:B------:R-:W-:Y:S01]  /*b1b0*/  ISETP.GT.AND P3, PT, R4, 0x41, !P6 ;  /* 0x000000410400780c */ /* 0x000fe20007764270 */
[----:B------:R-:W-:Y:S01]  /*b1c0*/  FMUL.FTZ R6, R3, UR41 ;  /* 0x0000002903067c20 */ /* 0x000fe20008410000 */
[----:B------:R-:W-:Y:S02]  /*b1d0*/  LOP3.LUT P6, RZ, R15, 0x8, RZ, 0xc0, !PT ;  /* 0x000000080fff7812 */ /* 0x000fe400078cc0ff */
        /* <DEDUP_REMOVED lines=54> */
[--C-:B------:R-:W-:Y:S01]  /*b540*/  FFMA.FTZ R37, R37, UR41, -R6.reuse ;  /* 0x0000002925257c23 */ /* 0x100fe20008010806 */
[----:B------:R-:W-:Y:S01]  /*b550*/  FSEL R26, R26, -INF , !P3 ;  /* 0xff8000001a1a7808 */ /* 0x000fe20005800000 */
[--C-:B------:R-:W-:Y:S01]  /*b560*/  FFMA.FTZ R41, R41, UR41, -R6.reuse ;  /* 0x0000002929297c23 */ /* 0x100fe20008010806 */
[----:B------:R-:W-:Y:S01]  /*b570*/  ISETP.GT.AND P3, PT, R4, 0x79, !P6 ;  /* 0x000000790400780c */ /* 0x000fe20007764270 */
        /* <DEDUP_REMOVED lines=24> */
[----:B------:R-:W0:Y:S01]  /*b700*/  MUFU.EX2 R148, R148 ;  /* 0x0000009400947308 */ /* 0x000e220000000800 */
        /* <DEDUP_REMOVED lines=9> */
[----:B------:R-:W-:Y:S01]  /*b7a0*/  FFMA.FTZ R122, R84, UR41, -R6 ;  /* 0x00000029547a7c23 */ /* 0x000fe20008010806 */
[----:B------:R-:W1:Y:S02]  /*b7b0*/  @P2 LDC R44, c[0x0][0x450] ;  /* 0x00011400ff2c2b82 */ /* 0x000e640000000800 */
[----:B------:R-:W-:-:S03]  /*b7c0*/  FMNMX.FTZ R14, R46, R21, !PT ;  /* 0x000000152e0e7209 */ /* 0x000fc60007810000 */
[----:B------:R-:W2:Y:S01]  /*b7d0*/  MUFU.EX2 R150, R150 ;  /* 0x0000009600967308 */ /* 0x000ea20000000800 */
[----:B------:R-:W-:-:S04]  /*b7e0*/  FMNMX.FTZ R21, R47, R14, !PT ;  /* 0x0000000e2f157209 */ /* 0x000fc80007810000 */
[----:B------:R-:W-:-:S03]  /*b7f0*/  FMNMX.FTZ R14, R50, R21, !PT ;  /* 0x00000015320e7209 */ /* 0x000fc60007810000 */
[----:B------:R-:W-:Y:S01]  /*b800*/  MUFU.EX2 R21, R41 ;  /* 0x0000002900157308 */ /* 0x000fe20000000800 */
[----:B------:R-:W-:-:S04]  /*b810*/  FMNMX.FTZ R25, R51, R14, !PT ;  /* 0x0000000e33197209 */ /* 0x000fc80007810000 */
[----:B------:R-:W-:-:S03]  /*b820*/  FMNMX.FTZ R14, R54, R25, !PT ;  /* 0x00000019360e7209 */ /* 0x000fc60007810000 */
[----:B------:R-:W3:Y:S01]  /*b830*/  MUFU.EX2 R7, R7 ;  /* 0x0000000700077308 */ /* 0x000ee20000000800 */
[----:B------:R-:W-:-:S04]  /*b840*/  FMNMX.FTZ R25, R55, R14, !PT ;  /* 0x0000000e37197209 */ /* 0x000fc80007810000 */
[----:B------:R-:W-:-:S03]  /*b850*/  FMNMX.FTZ R14, R58, R25, !PT ;  /* 0x000000193a0e7209 */ /* 0x000fc60007810000 */
[----:B------:R4:W-:Y:S01]  /*b860*/  MUFU.EX2 R25, R45 ;  /* 0x0000002d00197308 */ /* 0x0009e20000000800 */
[----:B------:R-:W-:-:S04]  /*b870*/  FMNMX.FTZ R29, R59, R14, !PT ;  /* 0x0000000e3b1d7209 */ /* 0x000fc80007810000 */
[----:B------:R-:W-:-:S03]  /*b880*/  FMNMX.FTZ R14, R62, R29, !PT ;  /* 0x0000001d3e0e7209 */ /* 0x000fc60007810000 */
[----:B------:R-:W5:Y:S01]  /*b890*/  MUFU.EX2 R144, R144 ;  /* 0x0000009000907308 */ /* 0x000f620000000800 */
[----:B------:R-:W-:Y:S01]  /*b8a0*/  FMNMX.FTZ R29, R63, R14, !PT ;  /* 0x0000000e3f1d7209 */ /* 0x000fe20007810000 */
[----:B----4-:R-:W-:-:S03]  /*b8b0*/  FFMA.FTZ R45, R65, UR41, -R6 ;  /* 0x00000029412d7c23 */ /* 0x010fc60008010806 */
[----:B------:R-:W-:-:S03]  /*b8c0*/  FMNMX.FTZ R14, R66, R29, !PT ;  /* 0x0000001d420e7209 */ /* 0x000fc60007810000 */
[----:B------:R4:W-:Y:S01]  /*b8d0*/  MUFU.EX2 R29, R49 ;  /* 0x00000031001d7308 */ /* 0x0009e20000000800 */
[----:B------:R-:W-:-:S04]  /*b8e0*/  FMNMX.FTZ R33, R67, R14, !PT ;  /* 0x0000000e43217209 */ /* 0x000fc80007810000 */
[----:B------:R-:W-:-:S03]  /*b8f0*/  FMNMX.FTZ R14, R70, R33, !PT ;  /* 0x00000021460e7209 */ /* 0x000fc60007810000 */
[----:B------:R-:W1:Y:S01]  /*b900*/  MUFU.EX2 R146, R146 ;  /* 0x0000009200927308 */ /* 0x000e620000000800 */
[----:B------:R-:W-:Y:S01]  /*b910*/  FMNMX.FTZ R33, R71, R14, !PT ;  /* 0x0000000e47217209 */ /* 0x000fe20007810000 */
[----:B----4-:R-:W-:-:S03]  /*b920*/  FFMA.FTZ R49, R69, UR41, -R6 ;  /* 0x0000002945317c23 */ /* 0x010fc60008010806 */
[----:B------:R-:W-:-:S03]  /*b930*/  FMNMX.FTZ R14, R74, R33, !PT ;  /* 0x000000214a0e7209 */ /* 0x000fc60007810000 */
[----:B------:R-:W-:Y:S01]  /*b940*/  MUFU.EX2 R33, R53 ;  /* 0x0000003500217308 */ /* 0x000fe20000000800 */
[----:B------:R-:W-:-:S04]  /*b950*/  FMNMX.FTZ R37, R75, R14, !PT ;  /* 0x0000000e4b257209 */ /* 0x000fc80007810000 */
[----:B------:R-:W-:-:S03]  /*b960*/  FMNMX.FTZ R14, R78, R37, !PT ;  /* 0x000000254e0e7209 */ /* 0x000fc60007810000 */
[----:B------:R-:W-:Y:S01]  /*b970*/  MUFU.EX2 R140, R140 ;  /* 0x0000008c008c7308 */ /* 0x000fe20000000800 */
[----:B------:R-:W-:-:S04]  /*b980*/  FMNMX.FTZ R37, R79, R14, !PT ;  /* 0x0000000e4f257209 */ /* 0x000fc80007810000 */
[----:B------:R-:W-:-:S03]  /*b990*/  FMNMX.FTZ R4, R82, R37, !PT ;  /* 0x0000002552047209 */ /* 0x000fc60007810000 */
[----:B------:R4:W-:Y:S01]  /*b9a0*/  MUFU.EX2 R37, R57 ;  /* 0x0000003900257308 */ /* 0x0009e20000000800 */
[----:B------:R-:W-:-:S04]  /*b9b0*/  FMNMX.FTZ R41, R83, R4, !PT ;  /* 0x0000000453297209 */ /* 0x000fc80007810000 */
[----:B------:R-:W-:Y:S01]  /*b9c0*/  FMNMX.FTZ R0, R86, R41, !PT ;  /* 0x0000002956007209 */ /* 0x000fe20007810000 */
[--C-:B------:R-:W-:Y:S01]  /*b9d0*/  FFMA.FTZ R41, R61, UR41, -R6.reuse ;  /* 0x000000293d297c23 */ /* 0x100fe20008010806 */
[--C-:B------:R-:W-:Y:S01]  /*b9e0*/  FFMA.FTZ R61, R81, UR41, -R6.reuse ;  /* 0x00000029513d7c23 */ /* 0x100fe20008010806 */
[----:B------:R-:W-:Y:S01]  /*b9f0*/  MUFU.EX2 R142, R142 ;  /* 0x0000008e008e7308 */ /* 0x000fe20000000800 */
[----:B------:R-:W-:Y:S01]  /*ba00*/  FMNMX.FTZ R0, R87, R0, !PT ;  /* 0x0000000057007209 */ /* 0x000fe20007810000 */
[----:B----4-:R-:W-:-:S04]  /*ba10*/  FFMA.FTZ R57, R77, UR41, -R6 ;  /* 0x000000294d397c23 */ /* 0x010fc80008010806 */
[----:B------:R-:W4:Y:S02]  /*ba20*/  SHFL.BFLY PT, R53, R0, 0x2, 0x1f ;  /* 0x0c401f0000357f89 */ /* 0x000f2400000e0000 */
[----:B------:R-:W-:Y:S08]  /*ba30*/  MUFU.EX2 R136, R136 ;  /* 0x0000008800887308 */ /* 0x000ff00000000800 */
[----:B------:R-:W-:Y:S08]  /*ba40*/  MUFU.EX2 R138, R138 ;  /* 0x0000008a008a7308 */ /* 0x000ff00000000800 */
[----:B------:R-:W-:Y:S01]  /*ba50*/  MUFU.EX2 R132, R132 ;  /* 0x0000008400847308 */ /* 0x000fe20000000800 */
[----:B----4-:R-:W-:Y:S01]  /*ba60*/  FMNMX.FTZ R4, R0, R53, !PT ;  /* 0x0000003500047209 */ /* 0x010fe20007810000 */
[----:B------:R-:W-:-:S06]  /*ba70*/  FFMA.FTZ R53, R73, UR41, -R6 ;  /* 0x0000002949357c23 */ /* 0x000fcc0008010806 */
[----:B------:R-:W-:Y:S01]  /*ba80*/  MUFU.EX2 R134, R134 ;  /* 0x0000008600867308 */ /* 0x000fe20000000800 */
[----:B------:R-:W4:Y:S07]  /*ba90*/  SHFL.BFLY PT, R65, R4, 0x1, 0x1f ;  /* 0x0c201f0004417f89 */ /* 0x000f2e00000e0000 */
[----:B------:R-:W-:Y:S08]  /*baa0*/  MUFU.EX2 R41, R41 ;  /* 0x0000002900297308 */ /* 0x000ff00000000800 */
[----:B------:R-:W-:Y:S08]  /*bab0*/  MUFU.EX2 R128, R128 ;  /* 0x0000008000807308 */ /* 0x000ff00000000800 */
[----:B------:R-:W-:Y:S01]  /*bac0*/  MUFU.EX2 R45, R45 ;  /* 0x0000002d002d7308 */ /* 0x000fe20000000800 */
[----:B----4-:R-:W-:Y:S01]  /*bad0*/  FMNMX.FTZ R0, R4, R65, !PT ;  /* 0x0000004104007209 */ /* 0x010fe20007810000 */
        /* <DEDUP_REMOVED lines=10> */
[----:B0-----:R-:W-:Y:S01]  /*bb80*/  FADD.FTZ R27, R148, R5 ;  /* 0x00000005941b7221 */ /* 0x001fe20000010000 */
[--C-:B------:R-:W-:Y:S01]  /*bb90*/  FFMA.FTZ R14, R31, UR41, -R6.reuse ;  /* 0x000000291f0e7c23 */ /* 0x100fe20008010806 */
[--C-:B------:R-:W-:Y:S01]  /*bba0*/  FFMA.FTZ R145, R34, UR41, -R6.reuse ;  /* 0x0000002922917c23 */ /* 0x100fe20008010806 */
[--C-:B------:R-:W-:Y:S01]  /*bbb0*/  FFMA.FTZ R20, R35, UR41, -R6.reuse ;  /* 0x0000002923147c23 */ /* 0x100fe20008010806 */
[----:B------:R-:W-:Y:S01]  /*bbc0*/  MUFU.EX2 R149, R149 ;  /* 0x0000009500957308 */ /* 0x000fe20000000800 */
[----:B--2---:R-:W-:Y:S01]  /*bbd0*/  FADD.FTZ R34, R150, R27 ;  /* 0x0000001b96227221 */ /* 0x004fe20000010000 */
[--C-:B------:R-:W-:Y:S01]  /*bbe0*/  FFMA.FTZ R147, R38, UR41, -R6.reuse ;  /* 0x0000002926937c23 */ /* 0x100fe20008010806 */
[----:B------:R-:W-:Y:S01]  /*bbf0*/  FFMA.FTZ R24, R39, UR41, -R6 ;  /* 0x0000002927187c23 */ /* 0x000fe20008010806 */
[----:B------:R-:W0:Y:S01]  /*bc00*/  @P2 LDC R35, c[0x0][0x44c] ;  /* 0x00011300ff232b82 */ /* 0x000e220000000800 */
[----:B---3--:R-:W-:Y:S01]  /*bc10*/  FADD.FTZ R27, R7, R34 ;  /* 0x00000022071b7221 */ /* 0x008fe20000010000 */
[--C-:B------:R-:W-:Y:S01]  /*bc20*/  FFMA.FTZ R141, R42, UR41, -R6.reuse ;  /* 0x000000292a8d7c23 */ /* 0x100fe20008010806 */
[--C-:B------:R-:W-:Y:S01]  /*bc30*/  FFMA.FTZ R26, R43, UR41, -R6.reuse ;  /* 0x000000292b1a7c23 */ /* 0x100fe20008010806 */
[----:B------:R-:W2:Y:S01]  /*bc40*/  MUFU.EX2 R4, R4 ;  /* 0x0000000400047308 */ /* 0x000ea20000000800 */
[----:B-----5:R-:W-:Y:S01]  /*bc50*/  FADD.FTZ R36, R144, R27 ;  /* 0x0000001b90247221 */ /* 0x020fe20000010000 */
[--C-:B------:R-:W-:Y:S01]  /*bc60*/  FFMA.FTZ R143, R46, UR41, -R6.reuse ;  /* 0x000000292e8f7c23 */ /* 0x100fe20008010806 */
[--C-:B------:R-:W-:Y:S01]  /*bc70*/  FFMA.FTZ R28, R47, UR41, -R6.reuse ;  /* 0x000000292f1c7c23 */ /* 0x100fe20008010806 */
[----:B------:R-:W-:Y:S01]  /*bc80*/  FFMA.FTZ R137, R50, UR41, -R6 ;  /* 0x0000002932897c23 */ /* 0x000fe20008010806 */
[----:B------:R-:W-:Y:S01]  /*bc90*/  FADD.FTZ R27, R11, R36 ;  /* 0x000000240b1b7221 */ /* 0x000fe20000010000 */
[--C-:B------:R-:W-:Y:S01]  /*bca0*/  FFMA.FTZ R30, R51, UR41, -R6.reuse ;  /* 0x00000029331e7c23 */ /* 0x100fe20008010806 */
[----:B------:R-:W-:Y:S01]  /*bcb0*/  FFMA.FTZ R139, R54, UR41, -R6 ;  /* 0x00000029368b7c23 */ /* 0x000fe20008010806 */
[----:B------:R-:W3:Y:S01]  /*bcc0*/  MUFU.EX2 R151, R151 ;  /* 0x0000009700977308 */ /* 0x000ee20000000800 */
[----:B-1----:R-:W-:Y:S01]  /*bcd0*/  FADD.FTZ R36, R146, R27 ;  /* 0x0000001b92247221 */ /* 0x002fe20000010000 */
[----:B------:R-:W-:-:S02]  /*bce0*/  IMAD.MOV.U32 R50, RZ, RZ, R88 ;  /* 0x000000ffff327224 */ /* 0x000fc400078e0058 */
[--C-:B------:R-:W-:Y:S01]  /*bcf0*/  FFMA.FTZ R32, R55, UR41, -R6.reuse ;  /* 0x0000002937207c23 */ /* 0x100fe20008010806 */
[----:B------:R-:W-:Y:S01]  /*bd00*/  FFMA.FTZ R133, R58, UR41, -R6 ;  /* 0x000000293a857c23 */ /* 0x000fe20008010806 */
[----:B------:R-:W-:Y:S01]  /*bd10*/  FADD.FTZ R31, R15, R36 ;  /* 0x000000240f1f7221 */ /* 0x000fe20000010000 */
[--C-:B------:R-:W-:Y:S01]  /*bd20*/  FFMA.FTZ R34, R59, UR41, -R6.reuse ;  /* 0x000000293b227c23 */ /* 0x100fe20008010806 */
[----:B------:R-:W-:Y:S01]  /*bd30*/  FFMA.FTZ R135, R62, UR41, -R6 ;  /* 0x000000293e877c23 */ /* 0x000fe20008010806 */
[----:B------:R-:W1:Y:S01]  /*bd40*/  MUFU.EX2 R14, R14 ;  /* 0x0000000e000e7308 */ /* 0x000e620000000800 */
[----:B--2---:R-:W-:Y:S01]  /*bd50*/  FADD.FTZ R38, R149, R4 ;  /* 0x0000000495267221 */ /* 0x004fe20000010000 */
[----:B------:R-:W-:Y:S01]  /*bd60*/  FADD.FTZ R40, R140, R31 ;  /* 0x0000001f8c287221 */ /* 0x000fe20000010000 */
[----:B------:R-:W-:Y:S01]  /*bd70*/  FFMA.FTZ R36, R63, UR41, -R6 ;  /* 0x000000293f247c23 */ /* 0x000fe20008010806 */
[----:B0-----:R-:W-:-:S04]  /*bd80*/  @P2 IMAD.HI.U32 R35, R88, R35, RZ ;  /* 0x0000002358232227 */ /* 0x001fc800078e00ff */
[----:B------:R-:W-:Y:S01]  /*bd90*/  FFMA.FTZ R129, R66, UR41, -R6 ;  /* 0x0000002942817c23 */ /* 0x000fe20008010806 */
[----:B------:R-:W-:Y:S01]  /*bda0*/  FADD.FTZ R31, R21, R40 ;  /* 0x00000028151f7221 */ /* 0x000fe20000010000 */
[----:B------:R-:W-:Y:S01]  /*bdb0*/  FFMA.FTZ R131, R70, UR41, -R6 ;  /* 0x0000002946837c23 */ /* 0x000fe20008010806 */
[----:B------:R-:W0:Y:S01]  /*bdc0*/  MUFU.EX2 R145, R145 ;  /* 0x0000009100917308 */ /* 0x000e220000000800 */
[----:B---3--:R-:W-:Y:S01]  /*bdd0*/  FADD.FTZ R27, R151, R38 ;  /* 0x00000026971b7221 */ /* 0x008fe20000010000 */
[----:B------:R-:W-:Y:S01]  /*bde0*/  @P2 SHF.R.U32.HI R50, RZ, R44, R35 ;  /* 0x0000002cff322219 */ /* 0x000fe20000011623 */
[--C-:B------:R-:W-:Y:S01]  /*bdf0*/  FFMA.FTZ R125, R74, UR41, -R6.reuse ;  /* 0x000000294a7d7c23 */ /* 0x100fe20008010806 */
[--C-:B------:R-:W-:Y:S01]  /*be00*/  FFMA.FTZ R127, R78, UR41, -R6.reuse ;  /* 0x000000294e7f7c23 */ /* 0x100fe20008010806 */
[--C-:B------:R-:W-:Y:S01]  /*be10*/  FFMA.FTZ R82, R82, UR41, -R6.reuse ;  /* 0x0000002952527c23 */ /* 0x100fe20008010806 */
[--C-:B------:R-:W-:Y:S01]  /*be20*/  FFMA.FTZ R83, R83, UR41, -R6.reuse ;  /* 0x0000002953537c23 */ /* 0x100fe20008010806 */
[--C-:B------:R-:W-:Y:S01]  /*be30*/  FFMA.FTZ R86, R86, UR41, -R6.reuse ;  /* 0x0000002956567c23 */ /* 0x100fe20008010806 */
[----:B------:R-:W2:Y:S01]  /*be40*/  MUFU.EX2 R20, R20 ;  /* 0x0000001400147308 */ /* 0x000ea20000000800 */
[----:B-1----:R-:W-:Y:S01]  /*be50*/  FADD.FTZ R38, R14, R27 ;  /* 0x0000001b0e267221 */ /* 0x002fe20000010000 */
[----:B------:R-:W-:Y:S01]  /*be60*/  FFMA.FTZ R87, R87, UR41, -R6 ;  /* 0x0000002957577c23 */ /* 0x000fe20008010806 */
[----:B------:R-:W-:Y:S01]  /*be70*/  F2FP.BF16.F32.PACK_AB R148, R5, R148 ;  /* 0x000000940594723e */ /* 0x000fe200000010ff */
[----:B------:R-:W-:Y:S01]  /*be80*/  IMAD.IADD R93, R93, 0x1, R50 ;  /* 0x000000015d5d7824 */ /* 0x000fe200078e0232 */
[----:B------:R-:W-:-:S02]  /*be90*/  F2FP.BF16.F32.PACK_AB R150, R7, R150 ;  /* 0x000000960796723e */ /* 0x000fc400000010ff */
[----:B------:R-:W-:Y:S01]  /*bea0*/  F2FP.BF16.F32.PACK_AB R149, R4, R149 ;  /* 0x000000950495723e */ /* 0x000fe200000010ff */
[----:B------:R-:W1:Y:S01]  /*beb0*/  MUFU.EX2 R147, R147 ;  /* 0x0000009300937308 */ /* 0x000e620000000800 */
[----:B0-----:R-:W-:Y:S01]  /*bec0*/  FADD.FTZ R27, R145, R38 ;  /* 0x00000026911b7221 */ /* 0x001fe20000010000 */
[----:B------:R-:W-:Y:S01]  /*bed0*/  FADD.FTZ R38, R142, R31 ;  /* 0x0000001f8e267221 */ /* 0x000fe20000010000 */
[----:B------:R-:W-:Y:S02]  /*bee0*/  F2FP.BF16.F32.PACK_AB R144, R11, R144 ;  /* 0x000000900b90723e */ /* 0x000fe400000010ff */
[----:B------:R-:W-:Y:S01]  /*bef0*/  F2FP.BF16.F32.PACK_AB R146, R15, R146 ;  /* 0x000000920f92723e */ /* 0x000fe200000010ff */
[----:B------:R-:W-:Y:S01]  /*bf00*/  FADD.FTZ R31, R25, R38 ;  /* 0x00000026191f7221 */ /* 0x000fe20000010000 */
[----:B------:R-:W-:Y:S01]  /*bf10*/  FFMA.FTZ R38, R67, UR41, -R6 ;  /* 0x0000002943267c23 */ /* 0x000fe20008010806 */
[----:B------:R-:W0:Y:S01]  /*bf20*/  MUFU.EX2 R24, R24 ;  /* 0x0000001800187308 */ /* 0x000e220000000800 */
[----:B--2---:R-:W-:Y:S01]  /*bf30*/  FADD.FTZ R40, R20, R27 ;  /* 0x0000001b14287221 */ /* 0x004fe20000010000 */
[----:B------:R-:W-:Y:S01]  /*bf40*/  FADD.FTZ R42, R136, R31 ;  /* 0x0000001f882a7221 */ /* 0x000fe20000010000 */
[----:B------:R-:W-:-:S02]  /*bf50*/  F2FP.BF16.F32.PACK_AB R140, R21, R140 ;  /* 0x0000008c158c723e */ /* 0x000fc400000010ff */
[----:B------:R-:W-:Y:S01]  /*bf60*/  F2FP.BF16.F32.PACK_AB R142, R25, R142 ;  /* 0x0000008e198e723e */ /* 0x000fe200000010ff */
[C---:B------:R-:W-:Y:S01]  /*bf70*/  FADD.FTZ R31, R29.reuse, R42 ;  /* 0x0000002a1d1f7221 */ /* 0x040fe20000010000 */
[----:B------:R-:W-:Y:S01]  /*bf80*/  F2FP.BF16.F32.PACK_AB R136, R29, R136 ;  /* 0x000000881d88723e */ /* 0x000fe200000010ff */
[----:B------:R-:W2:Y:S01]  /*bf90*/  MUFU.EX2 R141, R141 ;  /* 0x0000008d008d7308 */ /* 0x000ea20000000800 */
[----:B-1----:R-:W-:Y:S01]  /*bfa0*/  FADD.FTZ R27, R147, R40 ;  /* 0x00000028931b7221 */ /* 0x002fe20000010000 */
[----:B------:R-:W-:Y:S01]  /*bfb0*/  FADD.FTZ R42, R138, R31 ;  /* 0x0000001f8a2a7221 */ /* 0x000fe20000010000 */
[C---:B------:R-:W-:Y:S02]  /*bfc0*/  F2FP.BF16.F32.PACK_AB R138, R33.reuse, R138 ;  /* 0x0000008a218a723e */ /* 0x040fe400000010ff */
[----:B------:R-:W-:Y:S01]  /*bfd0*/  F2FP.BF16.F32.PACK_AB R151, R14, R151 ;  /* 0x000000970e97723e */ /* 0x000fe200000010ff */
[----:B------:R-:W-:Y:S01]  /*bfe0*/  FADD.FTZ R31, R33, R42 ;  /* 0x0000002a211f7221 */ /* 0x000fe20000010000 */
[----:B------:R-:W-:Y:S01]  /*bff0*/  FFMA.FTZ R42, R75, UR41, -R6 ;  /* 0x000000294b2a7c23 */ /* 0x000fe20008010806 */
[----:B------:R-:W1:Y:S01]  /*c000*/  MUFU.EX2 R26, R26 ;  /* 0x0000001a001a7308 */ /* 0x000e620000000800 */
[----:B0-----:R-:W-:Y:S01]  /*c010*/  FADD.FTZ R40, R24, R27 ;  /* 0x0000001b18287221 */ /* 0x001fe20000010000 */
[----:B------:R-:W-:-:S02]  /*c020*/  F2FP.BF16.F32.PACK_AB R145, R20, R145 ;  /* 0x000000911491723e */ /* 0x000fc400000010ff */
[----:B------:R-:W-:-:S04]  /*c030*/  F2FP.BF16.F32.PACK_AB R147, R24, R147 ;  /* 0x000000931893723e */ /* 0x000fc800000010ff */
[----:B------:R-:W0:Y:S01]  /*c040*/  MUFU.EX2 R143, R143 ;  /* 0x0000008f008f7308 */ /* 0x000e220000000800 */
[----:B--2---:R-:W-:Y:S01]  /*c050*/  FADD.FTZ R27, R141, R40 ;  /* 0x000000288d1b7221 */ /* 0x004fe20000010000 */
[----:B------:R-:W-:-:S06]  /*c060*/  FFMA.FTZ R40, R71, UR41, -R6 ;  /* 0x0000002947287c23 */ /* 0x000fcc0008010806 */
[----:B------:R-:W2:Y:S01]  /*c070*/  MUFU.EX2 R28, R28 ;  /* 0x0000001c001c7308 */ /* 0x000ea20000000800 */
[C---:B-1----:R-:W-:Y:S01]  /*c080*/  FADD.FTZ R44, R26.reuse, R27 ;  /* 0x0000001b1a2c7221 */ /* 0x042fe20000010000 */
[----:B------:R-:W-:-:S06]  /*c090*/  F2FP.BF16.F32.PACK_AB R141, R26, R141 ;  /* 0x0000008d1a8d723e */ /* 0x000fcc00000010ff */
[----:B------:R-:W1:Y:S01]  /*c0a0*/  MUFU.EX2 R137, R137 ;  /* 0x0000008900897308 */ /* 0x000e620000000800 */
[----:B0-----:R-:W-:Y:S01]  /*c0b0*/  FADD.FTZ R27, R143, R44 ;  /* 0x0000002c8f1b7221 */ /* 0x001fe20000010000 */
[----:B------:R-:W-:Y:S01]  /*c0c0*/  FADD.FTZ R44, R132, R31 ;  /* 0x0000001f842c7221 */ /* 0x000fe20000010000 */
[----:B------:R-:W-:-:S03]  /*c0d0*/  F2FP.BF16.F32.PACK_AB R132, R37, R132 ;  /* 0x000000842584723e */ /* 0x000fc600000010ff */
[----:B------:R-:W-:Y:S01]  /*c0e0*/  FADD.FTZ R31, R37, R44 ;  /* 0x0000002c251f7221 */ /* 0x000fe20000010000 */
[----:B------:R-:W-:Y:S01]  /*c0f0*/  FFMA.FTZ R44, R79, UR41, -R6 ;  /* 0x000000294f2c7c23 */ /* 0x000fe20008010806 */
[----:B------:R-:W0:Y:S01]  /*c100*/  MUFU.EX2 R30, R30 ;  /* 0x0000001e001e7308 */ /* 0x000e220000000800 */
[----:B--2---:R-:W-:Y:S01]  /*c110*/  FADD.FTZ R46, R28, R27 ;  /* 0x0000001b1c2e7221 */ /* 0x004fe20000010000 */
[----:B------:R-:W-:Y:S01]  /*c120*/  FADD.FTZ R48, R134, R31 ;  /* 0x0000001f86307221 */ /* 0x000fe20000010000 */
[C---:B------:R-:W-:Y:S02]  /*c130*/  F2FP.BF16.F32.PACK_AB R134, R41.reuse, R134 ;  /* 0x000000862986723e */ /* 0x040fe400000010ff */
[----:B------:R-:W-:Y:S01]  /*c140*/  F2FP.BF16.F32.PACK_AB R143, R28, R143 ;  /* 0x0000008f1c8f723e */ /* 0x000fe200000010ff */
[----:B------:R-:W-:Y:S02]  /*c150*/  FADD.FTZ R31, R41, R48 ;  /* 0x00000030291f7221 */ /* 0x000fe40000010000 */
[----:B------:R-:W2:Y:S01]  /*c160*/  MUFU.EX2 R139, R139 ;  /* 0x0000008b008b7308 */ /* 0x000ea20000000800 */
[----:B-1----:R-:W-:-:S07]  /*c170*/  FADD.FTZ R27, R137, R46 ;  /* 0x0000002e891b7221 */ /* 0x002fce0000010000 */
[----:B------:R-:W1:Y:S01]  /*c180*/  MUFU.EX2 R32, R32 ;  /* 0x0000002000207308 */ /* 0x000e620000000800 */
[C---:B0-----:R-:W-:Y:S01]  /*c190*/  FADD.FTZ R46, R30.reuse, R27 ;  /* 0x0000001b1e2e7221 */ /* 0x041fe20000010000 */
[----:B------:R-:W-:-:S06]  /*c1a0*/  F2FP.BF16.F32.PACK_AB R137, R30, R137 ;  /* 0x000000891e89723e */ /* 0x000fcc00000010ff */
[----:B------:R-:W0:Y:S01]  /*c1b0*/  MUFU.EX2 R133, R133 ;  /* 0x0000008500857308 */ /* 0x000e220000000800 */
[----:B--2---:R-:W-:Y:S01]  /*c1c0*/  FADD.FTZ R27, R139, R46 ;  /* 0x0000002e8b1b7221 */ /* 0x004fe20000010000 */
[----:B------:R-:W-:Y:S01]  /*c1d0*/  FADD.FTZ R46, R128, R31 ;  /* 0x0000001f802e7221 */ /* 0x000fe20000010000 */
[----:B------:R-:W-:-:S05]  /*c1e0*/  F2FP.BF16.F32.PACK_AB R128, R45, R128 ;  /* 0x000000802d80723e */ /* 0x000fca00000010ff */
[----:B------:R-:W2:Y:S01]  /*c1f0*/  MUFU.EX2 R34, R34 ;  /* 0x0000002200227308 */ /* 0x000ea20000000800 */
[C---:B-1----:R-:W-:Y:S01]  /*c200*/  FADD.FTZ R6, R32.reuse, R27 ;  /* 0x0000001b20067221 */ /* 0x042fe20000010000 */
[----:B------:R-:W-:Y:S01]  /*c210*/  FADD.FTZ R27, R45, R46 ;  /* 0x0000002e2d1b7221 */ /* 0x000fe20000010000 */
[----:B------:R-:W-:-:S03]  /*c220*/  F2FP.BF16.F32.PACK_AB R139, R32, R139 ;  /* 0x0000008b208b723e */ /* 0x000fc600000010ff */
[----:B------:R-:W-:Y:S01]  /*c230*/  FADD.FTZ R46, R130, R27 ;  /* 0x0000001b822e7221 */ /* 0x000fe20000010000 */
[----:B------:R-:W-:Y:S01]  /*c240*/  F2FP.BF16.F32.PACK_AB R130, R49, R130 ;  /* 0x000000823182723e */ /* 0x000fe200000010ff */
[----:B------:R-:W1:Y:S01]  /*c250*/  MUFU.EX2 R135, R135 ;  /* 0x0000008700877308 */ /* 0x000e620000000800 */
[----:B0-----:R-:W-:Y:S01]  /*c260*/  FADD.FTZ R5, R133, R6 ;  /* 0x0000000685057221 */ /* 0x001fe20000010000 */
[----:B------:R-:W-:-:S06]  /*c270*/  FADD.FTZ R7, R49, R46 ;  /* 0x0000002e31077221 */ /* 0x000fcc0000010000 */
        /* <DEDUP_REMOVED lines=11> */
[----:B-1----:R-:W-:-:S07]  /*c330*/  FADD.FTZ R5, R129, R6 ;  /* 0x0000000681057221 */ /* 0x002fce0000010000 */
[----:B------:R-:W1:Y:S01]  /*c340*/  MUFU.EX2 R126, R126 ;  /* 0x0000007e007e7308 */ /* 0x000e620000000800 */
[C---:B0-----:R-:W-:Y:S01]  /*c350*/  FADD.FTZ R7, R53.reuse, R46 ;  /* 0x0000002e35077221 */ /* 0x041fe20000010000 */
[----:B------:R-:W-:-:S06]  /*c360*/  F2FP.BF16.F32.PACK_AB R124, R53, R124 ;  /* 0x0000007c357c723e */ /* 0x000fcc00000010ff */
[----:B------:R-:W0:Y:S01]  /*c370*/  MUFU.EX2 R131, R131 ;  /* 0x0000008300837308 */ /* 0x000e220000000800 */
[C---:B--2---:R-:W-:Y:S01]  /*c380*/  FADD.FTZ R6, R38.reuse, R5 ;  /* 0x0000000526067221 */ /* 0x044fe20000010000 */
[----:B------:R-:W-:-:S06]  /*c390*/  F2FP.BF16.F32.PACK_AB R129, R38, R129 ;  /* 0x000000812681723e */ /* 0x000fcc00000010ff */
[----:B------:R-:W2:Y:S01]  /*c3a0*/  MUFU.EX2 R57, R57 ;  /* 0x0000003900397308 */ /* 0x000ea20000000800 */
[----:B-1----:R-:W-:-:S07]  /*c3b0*/  FADD.FTZ R46, R126, R7 ;  /* 0x000000077e2e7221 */ /* 0x002fce0000010000 */
[----:B------:R-:W1:Y:S01]  /*c3c0*/  MUFU.EX2 R40, R40 ;  /* 0x0000002800287308 */ /* 0x000e620000000800 */
[----:B0-----:R-:W-:-:S07]  /*c3d0*/  FADD.FTZ R5, R131, R6 ;  /* 0x0000000683057221 */ /* 0x001fce0000010000 */
[----:B------:R-:W0:Y:S01]  /*c3e0*/  MUFU.EX2 R120, R120 ;  /* 0x0000007800787308 */ /* 0x000e220000000800 */
[C---:B--2---:R-:W-:Y:S01]  /*c3f0*/  FADD.FTZ R7, R57.reuse, R46 ;  /* 0x0000002e39077221 */ /* 0x044fe20000010000 */
[----:B------:R-:W-:-:S06]  /*c400*/  F2FP.BF16.F32.PACK_AB R126, R57, R126 ;  /* 0x0000007e397e723e */ /* 0x000fcc00000010ff */
[----:B------:R-:W2:Y:S01]  /*c410*/  MUFU.EX2 R125, R125 ;  /* 0x0000007d007d7308 */ /* 0x000ea20000000800 */
[C---:B-1----:R-:W-:Y:S01]  /*c420*/  FADD.FTZ R6, R40.reuse, R5 ;  /* 0x0000000528067221 */ /* 0x042fe20000010000 */
[----:B------:R-:W-:-:S06]  /*c430*/  F2FP.BF16.F32.PACK_AB R131, R40, R131 ;  /* 0x000000832883723e */ /* 0x000fcc00000010ff */
[----:B------:R-:W1:Y:S01]  /*c440*/  MUFU.EX2 R61, R61 ;  /* 0x0000003d003d7308 */ /* 0x000e620000000800 */
[----:B0-----:R-:W-:-:S07]  /*c450*/  FADD.FTZ R46, R120, R7 ;  /* 0x00000007782e7221 */ /* 0x001fce0000010000 */
[----:B------:R-:W0:Y:S01]  /*c460*/  MUFU.EX2 R42, R42 ;  /* 0x0000002a002a7308 */ /* 0x000e220000000800 */
[----:B--2---:R-:W-:-:S07]  /*c470*/  FADD.FTZ R5, R125, R6 ;  /* 0x000000067d057221 */ /* 0x004fce0000010000 */
[----:B------:R-:W2:Y:S01]  /*c480*/  MUFU.EX2 R127, R127 ;  /* 0x0000007f007f7308 */ /* 0x000ea20000000800 */
[C---:B-1----:R-:W-:Y:S01]  /*c490*/  FADD.FTZ R7, R61.reuse, R46 ;  /* 0x0000002e3d077221 */ /* 0x042fe20000010000 */
[----:B------:R-:W-:-:S06]  /*c4a0*/  F2FP.BF16.F32.PACK_AB R120, R61, R120 ;  /* 0x000000783d78723e */ /* 0x000fcc00000010ff */
        /* <DEDUP_REMOVED lines=16> */
[----:B0-----:R-:W-:Y:S01]  /*c5b0*/  FADD.FTZ R6, R122, R7 ;  /* 0x000000077a067221 */ /* 0x001fe20000010000 */
[----:B------:R-:W-:Y:S02]  /*c5c0*/  VIADD R7, R93, UR4 ;  /* 0x000000045d077c36 */ /* 0x000fe40008000000 */
[C---:B--2---:R-:W-:Y:S01]  /*c5d0*/  FADD.FTZ R5, R87.reuse, R4 ;  /* 0x0000000457057221 */ /* 0x044fe20000010000 */
[----:B------:R-:W-:Y:S01]  /*c5e0*/  F2FP.BF16.F32.PACK_AB R123, R87, R86 ;  /* 0x00000056577b723e */ /* 0x000fe200000010ff */
[----:B------:R-:W-:Y:S02]  /*c5f0*/  VIADD R4, R92, 0xfffffffe ;  /* 0xfffffffe5c047836 */ /* 0x000fe40000000000 */
[C---:B-1----:R-:W-:Y:S01]  /*c600*/  FADD.FTZ R6, R65.reuse, R6 ;  /* 0x0000000641067221 */ /* 0x042fe20000010000 */
[----:B------:R-:W-:Y:S01]  /*c610*/  F2FP.BF16.F32.PACK_AB R122, R65, R122 ;  /* 0x0000007a417a723e */ /* 0x000fe200000010ff */
[----:B------:R-:W-:Y:S06]  /*c620*/  @P3 BRA `(.L_x_1445) ;  /* 0x0000000000543947 */ /* 0x000fec0003800000 */
[C---:B------:R-:W-:Y:S01]  /*c630*/  ISETP.GT.AND P3, PT, R93.reuse, RZ, PT ;  /* 0x000000ff5d00720c */ /* 0x040fe20003f64270 */
[----:B------:R-:W-:Y:S01]  /*c640*/  BSSY B0, `(.L_x_1446) ;  /* 0x0000010000007945 */ /* 0x000fe20003800000 */
[----:B------:R-:W-:-:S11]  /*c650*/  VIADD R11, R93, 0xffffffff ;  /* 0xffffffff5d0b7836 */ /* 0x000fd60000000000 */
[----:B------:R-:W-:Y:S05]  /*c660*/  @P3 BRA `(.L_x_1447) ;  /* 0x0000000000203947 */ /* 0x000fea0003800000 */
[----:B------:R-:W-:Y:S01]  /*c670*/  UISETP.NE.AND UP1, UPT, UR5, 0x1, UPT ;  /* 0x000000010500788c */ /* 0x000fe2000bf25270 */
[----:B------:R-:W-:-:S05]  /*c680*/  IMAD.MOV R11, RZ, RZ, -R93 ;  /* 0x000000ffff0b7224 */ /* 0x000fca00078e0a5d */
[----:B------:R-:W-:-:S05]  /*c690*/  PLOP3.LUT P3, PT, PT, PT, UP1, 0x80, 0x0 ;  /* 0x000000000000781c */ /* 0x000fca0003f6f018 */
[----:B------:R-:W-:-:S08]  /*c6a0*/  @UP1 ULDC.64 UR6, c[0x0][0x9e8] ;  /* 0x00027a0000061ab9 */ /* 0x000fd00000000a00 */
[----:B------:R-:W-:-:S05]  /*c6b0*/  @P3 IMAD.HI.U32 R14, R11, UR6, RZ ;  /* 0x000000060b0e3c27 */ /* 0x000fca000f8e00ff */
[----:B------:R-:W-:-:S04]  /*c6c0*/  @P3 SHF.R.U32.HI R11, RZ, UR7, R14 ;  /* 0x00000007ff0b3c19 */ /* 0x000fc8000801160e */
[----:B------:R-:W-:Y:S01]  /*c6d0*/  LOP3.LUT R11, RZ, R11, RZ, 0x33, !PT ;  /* 0x0000000bff0b7212 */ /* 0x000fe200078e33ff */
[----:B------:R-:W-:Y:S06]  /*c6e0*/  BRA `(.L_x_1448) ;  /* 0x0000000000147947 */ /* 0x000fec0003800000 */
.L_x_1447:
[----:B------:R-:W-:-:S06]  /*c6f0*/  UISETP.NE.AND UP1, UPT, UR5, 0x1, UPT ;  /* 0x000000010500788c */ /* 0x000fcc000bf25270 */
[----:B------:R-:W-:-:S05]  /*c700*/  PLOP3.LUT P3, PT, PT, PT, UP1, 0x80, 0x0 ;  /* 0x000000000000781c */ /* 0x000fca0003f6f018 */
[----:B------:R-:W-:-:S08]  /*c710*/  @UP1 ULDC.64 UR6, c[0x0][0x9e8] ;  /* 0x00027a0000061ab9 */ /* 0x000fd00000000a00 */
[----:B------:R-:W-:-:S05]  /*c720*/  @P3 IMAD.HI.U32 R14, R11, UR6, RZ ;  /* 0x000000060b0e3c27 */ /* 0x000fca000f8e00ff */
[----:B------:R-:W-:-:S07]  /*c730*/  @P3 SHF.R.U32.HI R11, RZ, UR7, R14 ;  /* 0x00000007ff0b3c19 */ /* 0x000fce000801160e */
.L_x_1448:
[----:B------:R-:W-:Y:S05]  /*c740*/  BSYNC B0 ;  /* 0x0000000000007941 */ /* 0x000fea0003800000 */
.L_x_1446:
[----:B------:R-:W-:-:S04]  /*c750*/  IMAD.U32 R14, RZ, RZ, UR5 ;  /* 0x00000005ff0e7e24 */ /* 0x000fc8000f8e00ff */
[----:B------:R-:W-:-:S05]  /*c760*/  IMAD R14, R11, UR5, R14 ;  /* 0x000000050b0e7c24 */ /* 0x000fca000f8e020e */
[----:B------:R-:W-:-:S07]  /*c770*/  VIMNMX R7, R7, R14, PT ;  /* 0x0000000e07077248 */ /* 0x000fce0003fe0100 */
.L_x_1445:
[----:B------:R-:W2:Y:S01]  /*c780*/  LDL R11, [R1+0x30] ;  /* 0x00003000010b7983 */ /* 0x000ea20000100800 */
[----:B------:R-:W-:Y:S01]  /*c790*/  SHF.R.S32.HI R14, RZ, 0x1f, R7 ;  /* 0x0000001fff0e7819 */ /* 0x000fe20000011407 */
[----:B------:R-:W-:Y:S01]  /*c7a0*/  ULDC UR24, c[0x0][0x9e4] ;  /* 0x0002790000187ab9 */ /* 0x000fe20000000800 */
[----:B------:R-:W-:Y:S01]  /*c7b0*/  ULDC UR4, c[0x0][0x9e4] ;  /* 0x0002790000047ab9 */ /* 0x000fe20000000800 */
[----:B------:R-:W-:Y:S01]  /*c7c0*/  ULDC UR25, c[0x0][0x9dc] ;  /* 0x0002770000197ab9 */ /* 0x000fe20000000800 */
[----:B------:R-:W-:Y:S01]  /*c7d0*/  LEA.HI R14, R14, R7, RZ, 0x7 ;  /* 0x000000070e0e7211 */ /* 0x000fe200078f38ff */
[----:B------:R-:W-:Y:S01]  /*c7e0*/  ULDC UR27, c[0x0][0x9dc] ;  /* 0x00027700001b7ab9 */ /* 0x000fe20000000800 */
[----:B------:R-:W-:Y:S01]  /*c7f0*/  ULDC UR5, c[0x0][0x988] ;  /* 0x0002620000057ab9 */ /* 0x000fe20000000800 */
[----:B------:R-:W-:Y:S01]  /*c800*/  ULDC UR7, c[0x0][0x988] ;  /* 0x0002620000077ab9 */ /* 0x000fe20000000800 */
[----:B------:R-:W-:Y:S01]  /*c810*/  SHF.R.S32.HI R14, RZ, 0x7, R14 ;  /* 0x00000007ff0e7819 */ /* 0x000fe2000001140e */
[----:B------:R-:W-:Y:S01]  /*c820*/  ULDC UR6, c[0x0][0x988] ;  /* 0x0002620000067ab9 */ /* 0x000fe20000000800 */
[----:B------:R-:W-:Y:S01]  /*c830*/  ULDC UR28, c[0x0][0x9e0] ;  /* 0x00027800001c7ab9 */ /* 0x000fe20000000800 */
[----:B------:R-:W-:Y:S01]  /*c840*/  ULDC UR26, c[0x0][0x9e0] ;  /* 0x00027800001a7ab9 */ /* 0x000fe20000000800 */
        /* <DEDUP_REMOVED lines=16> */
[----:B--2---:R-:W-:-:S04]  /*c950*/  VIMNMX R21, R11, R14, !PT ;  /* 0x0000000e0b157248 */ /* 0x004fc80007fe0100 */
[----:B------:R-:W-:-:S13]  /*c960*/  ISETP.GE.AND P3, PT, R4, R21, PT ;  /* 0x000000150400720c */ /* 0x000fda0003f66270 */
[----:B------:R-:W-:Y:S05]  /*c970*/  @!P3 BRA `(.L_x_1449) ;  /* 0x0000002c00fcb947 */ /* 0x000fea0003800000 */
[----:B------:R-:W-:-:S07]  /*c980*/  IMAD.MOV.U32 R119, RZ, RZ, RZ ;  /* 0x000000ffff777224 */ /* 0x000fce00078e00ff */
.L_x_1467:
        /* <DEDUP_REMOVED lines=11> */
.L_x_1451:
[----:B------:R-:W-:Y:S01]  /*ca40*/  IMAD R11, R7, 0x8, R2 ;  /* 0x00000008070b7824 */ /* 0x000fe200078e0202 */
[----:B------:R-:W-:-:S04]  /*ca50*/  SHF.L.U32 R10, R20, 0x1f, RZ ;  /* 0x0000001f140a7819 */ /* 0x000fc800000006ff */
[----:B------:R0:W1:Y:S01]  /*ca60*/  SYNCS.PHASECHK.TRANS64.TRYWAIT P4, [R11+URZ+0x16830], R10 ;  /* 0x0168300a0b0075a7 */ /* 0x000062000808017f */
[----:B------:R-:W-:Y:S05]  /*ca70*/  @!P0 BRA `(.L_x_1452) ;  /* 0x0000000000048947 */ /* 0x000fea0003800000 */
[----:B------:R-:W-:Y:S01]  /*ca80*/  BPT.TRAP 0x1 ;  /* 0x000000040000795c */ /* 0x000fe20000300000 */
.L_x_1452:
[----:B------:R-:W-:Y:S04]  /*ca90*/  BSSY B0, `(.L_x_1450) ;  /* 0x0000004000007945 */ /* 0x000fe80003800000 */
[----:B-1----:R-:W-:Y:S05]  /*caa0*/  @P4 BRA `(.L_x_1453) ;  /* 0x0000000000084947 */ /* 0x002fea0003800000 */
[----:B------:R-:W1:Y:S02]  /*cab0*/  SYNCS.PHASECHK.TRANS64.TRYWAIT P4, [R11+URZ+0x16830], R10 ;  /* 0x0168300a0b0075a7 */ /* 0x000e64000808017f */
[----:B-1----:R-:W-:Y:S05]  /*cac0*/  @!P4 BRA `(.L_x_1454) ;  /* 0x0000011c0004c947 */ /* 0x002fea0003800000 */
.L_x_1453:
[----:B------:R-:W-:Y:S05]  /*cad0*/  BSYNC B0 ;  /* 0x0000000000007941 */ /* 0x000fea0003800000 */
.L_x_1450:
[----:B01----:R-:W2:Y:S01]  /*cae0*/  LDL R11, [R1+0x20] ;  /* 0x00002000010b7983 */ /* 0x003ea20000100800 */
[----:B------:R-:W0:Y:S01]  /*caf0*/  S2R R10, SR_TID.X ;  /* 0x00000000000a7919 */ /* 0x000e220000002100 */
[----:B------:R-:W-:Y:S05]  /*cb00*/  WARPSYNC.ALL ;  /* 0x0000000000007948 */ /* 0x000fea0003800000 */
[----:B------:R-:W-:Y:S01]  /*cb10*/  IMAD.MOV.U32 R25, RZ, RZ, 0x40000040 ;  /* 0x40000040ff197424 */ /* 0x000fe200078e00ff */
[----:B0-----:R-:W-:Y:S02]  /*cb20*/  SHF.R.U32.HI R10, RZ, 0x7, R10 ;  /* 0x00000007ff0a7819 */ /* 0x001fe4000001160a */
[----:B------:R-:W-:-:S02]  /*cb30*/  R2UR UR8, R8 ;  /* 0x00000000080872ca */ /* 0x000fc400000e0000 */
[----:B------:R-:W-:Y:S02]  /*cb40*/  R2UR UR9, R9 ;  /* 0x00000000090972ca */ /* 0x000fe400000e0000 */
[C---:B------:R-:W-:Y:S02]  /*cb50*/  R2UR UR11, R25.reuse ;  /* 0x00000000190b72ca */ /* 0x040fe400000e0000 */
[----:B------:R-:W-:Y:S01]  /*cb60*/  R2UR UR23, R25 ;  /* 0x00000000191772ca */ /* 0x000fe200000e0000 */
[----:B------:R-:W-:Y:S01]  /*cb70*/  IMAD.MOV.U32 R15, RZ, RZ, 0x40000040 ;  /* 0x40000040ff0f7424 */ /* 0x000fe200078e00ff */
[----:B------:R-:W-:Y:S02]  /*cb80*/  R2UR UR12, R156 ;  /* 0x000000009c0c72ca */ /* 0x000fe400000e0000 */
[----:B------:R-:W-:Y:S02]  /*cb90*/  R2UR UR13, R157 ;  /* 0x000000009d0d72ca */ /* 0x000fe400000e0000 */
[----:B------:R-:W-:Y:S01]  /*cba0*/  R2UR UR15, R15 ;  /* 0x000000000f0f72ca */ /* 0x000fe200000e0000 */
[----:B--2---:R-:W-:-:S02]  /*cbb0*/  IMAD R24, R7, 0x400, R11 ;  /* 0x0000040007187824 */ /* 0x004fc400078e020b */
[----:B------:R-:W-:-:S05]  /*cbc0*/  VIADD R11, R10, 0x8 ;  /* 0x000000080a0b7836 */ /* 0x000fca0000000000 */
[----:B------:R0:W-:Y:S01]  /*cbd0*/  BAR.SYNC.DEFER_BLOCKING R11, 0x100 ;  /* 0x0004000b0000751d */ /* 0x0001e20000010000 */
[C---:B------:R-:W-:Y:S01]  /*cbe0*/  R2UR UR10, R24.reuse ;  /* 0x00000000180a72ca */ /* 0x040fe200000e0000 */
[C---:B------:R-:W-:Y:S02]  /*cbf0*/  VIADD R14, R24.reuse, 0x2 ;  /* 0x00000002180e7836 */ /* 0x040fe40000000000 */
[C---:B------:R-:W-:Y:S02]  /*cc00*/  VIADD R10, R24.reuse, 0x4 ;  /* 0x00000004180a7836 */ /* 0x040fe40000000000 */
[----:B------:R-:W-:-:S05]  /*cc10*/  VIADD R24, R24, 0x6 ;  /* 0x0000000618187836 */ /* 0x000fca0000000000 */
[----:B------:R-:W-:Y:S02]  /*cc20*/  R2UR UR22, R24 ;  /* 0x00000000181672ca */ /* 0x000fe400000e0000 */
[----:B------:R-:W-:-:S06]  /*cc30*/  WARPGROUP.ARRIVE ;  /* 0x00000000000079c5 */ /* 0x000fcc0000000000 */
[----:B------:R-:W-:Y:S01]  /*cc40*/  HGMMA.64x128x16.F32.BF16 R24, gdesc[UR8], RZ, !UPT, gsb0 ;  /* 0x01e00000081879f0 */ /* 0x000fe2000c0018ff */
[----:B------:R-:W-:Y:S01]  /*cc50*/  R2UR UR14, R14 ;  /* 0x000000000e0e72ca */ /* 0x000fe200000e0000 */
[----:B0-----:R-:W-:Y:S01]  /*cc60*/  IMAD.MOV.U32 R11, RZ, RZ, 0x40000040 ;  /* 0x40000040ff0b7424 */ /* 0x001fe200078e00ff */
[----:B------:R-:W-:Y:S02]  /*cc70*/  R2UR UR18, R10 ;  /* 0x000000000a1272ca */ /* 0x000fe400000e0000 */
[----:B------:R-:W-:Y:S02]  /*cc80*/  R2UR UR16, R154 ;  /* 0x000000009a1072ca */ /* 0x000fe400000e0000 */
[----:B------:R-:W-:Y:S02]  /*cc90*/  R2UR UR19, R11 ;  /* 0x000000000b1372ca */ /* 0x000fe400000e0000 */
[----:B------:R-:W-:Y:S01]  /*cca0*/  R2UR UR17, R155 ;  /* 0x000000009b1172ca */ /* 0x000fe200000e0000 */
[----:B------:R-:W-:-:S02]  /*ccb0*/  WARPGROUP.DEPBAR.LE gsb0, 0x0 ;  /* 0x00008000000079c5 */ /* 0x000fc40000010000 */
[----:B------:R-:W-:-:S06]  /*ccc0*/  WARPGROUP.ARRIVE ;  /* 0x00000000000079c5 */ /* 0x000fcc0000000000 */
[----:B------:R-:W-:Y:S01]  /*ccd0*/  HGMMA.64x128x16.F32.BF16 R24, gdesc[UR12], R24, gsb0 ;  /* 0x01e000000c1879f0 */ /* 0x000fe20008001818 */
[----:B------:R-:W-:Y:S02]  /*cce0*/  R2UR UR20, R12 ;  /* 0x000000000c1472ca */ /* 0x000fe400000e0000 */
[----:B------:R-:W-:Y:S01]  /*ccf0*/  R2UR UR21, R13 ;  /* 0x000000000d1572ca */ /* 0x000fe200000e0000 */
[----:B------:R-:W-:Y:S02]  /*cd00*/  WARPGROUP.DEPBAR.LE gsb0, 0x0 ;  /* 0x00008000000079c5 */ /* 0x000fe40000010000 */
[----:B------:R-:W-:-:S06]  /*cd10*/  WARPGROUP.ARRIVE ;  /* 0x00000000000079c5 */ /* 0x000fcc0000000000 */
[----:B------:R-:W-:Y:S03]  /*cd20*/  HGMMA.64x128x16.F32.BF16 R24, gdesc[UR16], R24, gsb0 ;  /* 0x01e00000101879f0 */ /* 0x000fe60008001818 */
[----:B------:R-:W-:Y:S02]  /*cd30*/  WARPGROUP.DEPBAR.LE gsb0, 0x0 ;  /* 0x00008000000079c5 */ /* 0x000fe40000010000 */
[----:B------:R-:W-:-:S07]  /*cd40*/  WARPGROUP.ARRIVE ;  /* 0x00000000000079c5 */ /* 0x000fce0000000000 */
[----:B------:R-:W-:Y:S03]  /*cd50*/  HGMMA.64x128x16.F32.BF16 R24, gdesc[UR20], R24, gsb0 ;  /* 0x01e00000141879f0 */ /* 0x000fe60008001818 */
[----:B------:R-:W-:Y:S02]  /*cd60*/  WARPGROUP.DEPBAR.LE gsb0, 0x0 ;  /* 0x00008000000079c5 */ /* 0x000fe40000010000 */
[----:B------:R-:W-:Y:S05]  /*cd70*/  @P3 BRA `(.L_x_1455) ;  /* 0x0000000000283947 */ /* 0x000fea0003800000 */
[----:B------:R-:W-:Y:S05]  /*cd80*/  @!P0 BRA `(.L_x_1456) ;  /* 0x0000000000048947 */ /* 0x000fea0003800000 */
[----:B------:R-:W-:Y:S01]  /*cd90*/  BPT.TRAP 0x1 ;  /* 0x000000040000795c */ /* 0x000fe20000300000 */
.L_x_1456:
[----:B------:R-:W-:Y:S01]  /*cda0*/  SHF.L.U32 R10, R23, 0x1f, RZ ;  /* 0x0000001f170a7819 */ /* 0x000fe200000006ff */
[----:B------:R-:W-:-:S04]  /*cdb0*/  IMAD R11, R16, 0x8, R2 ;  /* 0x00000008100b7824 */ /* 0x000fc800078e0202 */
[----:B------:R0:W1:Y:S01]  /*cdc0*/  SYNCS.PHASECHK.TRANS64.TRYWAIT P3, [R11+URZ+0x16850], R10 ;  /* 0x0168500a0b0075a7 */ /* 0x000062000806017f */
[----:B------:R-:W-:Y:S05]  /*cdd0*/  @!P0 BRA `(.L_x_1457) ;  /* 0x0000000000048947 */ /* 0x000fea0003800000 */
[----:B------:R-:W-:Y:S01]  /*cde0*/  BPT.TRAP 0x1 ;  /* 0x000000040000795c */ /* 0x000fe20000300000 */
.L_x_1457:
[----:B-1----:R-:W-:Y:S05]  /*cdf0*/  @P3 BRA `(.L_x_1455) ;  /* 0x0000000000083947 */ /* 0x002fea0003800000 */
[----:B------:R-:W1:Y:S02]  /*ce00*/  SYNCS.PHASECHK.TRANS64.TRYWAIT P3, [R11+URZ+0x16850], R10 ;  /* 0x0168500a0b0075a7 */ /* 0x000e64000806017f */
[----:B-1----:R-:W-:Y:S05]  /*ce10*/  @!P3 BRA `(.L_x_1458) ;  /* 0x000001180044b947 */ /* 0x002fea0003800000 */
.L_x_1455:
[----:B01----:R-:W-:Y:S01]  /*ce20*/  VIADD R10, R2, 0x400 ;  /* 0x00000400020a7836 */ /* 0x003fe20000000000 */
[----:B------:R-:W2:Y:S01]  /*ce30*/  LDL R23, [R1+0x28] ;  /* 0x0000280001177983 */ /* 0x000ea20000100800 */
[----:B------:R-:W-:Y:S01]  /*ce40*/  IMAD.MOV.U32 R11, RZ, RZ, 0x40000040 ;  /* 0x40000040ff0b7424 */ /* 0x000fe200078e00ff */
[----:B------:R-:W-:Y:S05]  /*ce50*/  WARPSYNC.ALL ;  /* 0x0000000000007948 */ /* 0x000fea0003800000 */
[----:B------:R-:W-:Y:S01]  /*ce60*/  SHF.R.U32.HI R10, RZ, 0x4, R10 ;  /* 0x00000004ff0a7819 */ /* 0x000fe2000001160a */
[----:B------:R-:W-:Y:S01]  /*ce70*/  WARPGROUP.ARRIVE ;  /* 0x00000000000079c5 */ /* 0x000fe20000000000 */
[----:B------:R-:W-:-:S02]  /*ce80*/  R2UR UR11, R11 ;  /* 0x000000000b0b72ca */ /* 0x000fc400000e0000 */
[----:B------:R-:W-:-:S05]  /*ce90*/  LOP3.LUT R10, R10, 0x3fff, RZ, 0xc0, !PT ;  /* 0x00003fff0a0a7812 */ /* 0x000fca00078ec0ff */
[----:B------:R-:W-:-:S05]  /*cea0*/  IMAD R10, R16, 0x400, R10 ;  /* 0x00000400100a7824 */ /* 0x000fca00078e020a */
[----:B------:R-:W-:-:S13]  /*ceb0*/  R2UR UR10, R10 ;  /* 0x000000000a0a72ca */ /* 0x000fda00000e0000 */
[----:B------:R-:W-:Y:S01]  /*cec0*/  HGMMA.64x64x16.F32.BF16 R88, R148, gdesc[UR8].tnspB, R88, gsb0 ;  /* 0x40e0000894587df0 */ /* 0x000fe20008001858 */
[----:B------:R-:W-:Y:S02]  /*ced0*/  VIADD R14, R10, 0x80 ;  /* 0x000000800a0e7836 */ /* 0x000fe40000000000 */
[----:B------:R-:W-:-:S03]  /*cee0*/  IMAD.MOV.U32 R15, RZ, RZ, 0x40000040 ;  /* 0x40000040ff0f7424 */ /* 0x000fc600078e00ff */
[----:B------:R-:W-:Y:S02]  /*cef0*/  R2UR UR10, R14 ;  /* 0x000000000e0a72ca */ /* 0x000fe400000e0000 */
[----:B------:R-:W-:Y:S01]  /*cf00*/  R2UR UR11, R15 ;  /* 0x000000000f0b72ca */ /* 0x000fe200000e0000 */
[----:B------:R-:W-:Y:S02]  /*cf10*/  VIADD R14, R10, 0x100 ;  /* 0x000001000a0e7836 */ /* 0x000fe40000000000 */
[----:B------:R-:W-:Y:S01]  /*cf20*/  IMAD.MOV.U32 R15, RZ, RZ, 0x40000040 ;  /* 0x40000040ff0f7424 */ /* 0x000fe200078e00ff */
[----:B------:R-:W-:Y:S02]  /*cf30*/  WARPGROUP.DEPBAR.LE gsb0, 0x0 ;  /* 0x00008000000079c5 */ /* 0x000fe40000010000 */
[----:B------:R-:W-:Y:S01]  /*cf40*/  WARPGROUP.ARRIVE ;  /* 0x00000000000079c5 */ /* 0x000fe20000000000 */
[----:B------:R-:W3:Y:S04]  /*cf50*/  LDL R151, [R1+0xc] ;  /* 0x00000c0001977983 */ /* 0x000ee80000100800 */
[----:B------:R-:W4:Y:S02]  /*cf60*/  LDL R149, [R1+0x8] ;  /* 0x0000080001957983 */ /* 0x000f240000100800 */
[----:B------:R-:W-:Y:S01]  /*cf70*/  HGMMA.64x64x16.F32.BF16 R88, R144, gdesc[UR8].tnspB, R88, gsb0 ;  /* 0x40e0000890587df0 */ /* 0x000fe20008001858 */
[----:B------:R-:W-:-:S02]  /*cf80*/  R2UR UR10, R14 ;  /* 0x000000000e0a72ca */ /* 0x000fc400000e0000 */
[----:B------:R-:W-:Y:S01]  /*cf90*/  R2UR UR11, R15 ;  /* 0x000000000f0b72ca */ /* 0x000fe200000e0000 */
[----:B------:R-:W-:Y:S01]  /*cfa0*/  VIADD R14, R10, 0x180 ;  /* 0x000001800a0e7836 */ /* 0x000fe20000000000 */
[----:B------:R-:W4:Y:S01]  /*cfb0*/  LDL R150, [R1+0x4] ;  /* 0x0000040001967983 */ /* 0x000f220000100800 */
[----:B------:R-:W-:Y:S01]  /*cfc0*/  IMAD.MOV.U32 R15, RZ, RZ, 0x40000040 ;  /* 0x40000040ff0f7424 */ /* 0x000fe200078e00ff */
[----:B------:R-:W-:Y:S02]  /*cfd0*/  WARPGROUP.DEPBAR.LE gsb0, 0x0 ;  /* 0x00008000000079c5 */ /* 0x000fe40000010000 */
[----:B------:R-:W-:Y:S01]  /*cfe0*/  WARPGROUP.ARRIVE ;  /* 0x00000000000079c5 */ /* 0x000fe20000000000 */
[----:B------:R-:W2:Y:S06]  /*cff0*/  LDL R147, [R1+0x18] ;  /* 0x0000180001937983 */ /* 0x000eac0000100800 */
[----:B------:R-:W-:Y:S01]  /*d000*/  HGMMA.64x64x16.F32.BF16 R88, R140, gdesc[UR8].tnspB, R88, gsb0 ;  /* 0x40e000088c587df0 */ /* 0x000fe20008001858 */
[----:B------:R-:W-:-:S02]  /*d010*/  R2UR UR10, R14 ;  /* 0x000000000e0a72ca */ /* 0x000fc400000e0000 */
[----:B------:R-:W-:Y:S01]  /*d020*/  R2UR UR11, R15 ;  /* 0x000000000f0b72ca */ /* 0x000fe200000e0000 */
[----:B------:R-:W-:Y:S02]  /*d030*/  VIADD R14, R10, 0x200 ;  /* 0x000002000a0e7836 */ /* 0x000fe40000000000 */
[----:B------:R-:W-:Y:S01]  /*d040*/  IMAD.MOV.U32 R15, RZ, RZ, 0x40000040 ;  /* 0x40000040ff0f7424 */ /* 0x000fe200078e00ff */
[----:B------:R-:W-:Y:S02]  /*d050*/  WARPGROUP.DEPBAR.LE gsb0, 0x0 ;  /* 0x00008000000079c5 */ /* 0x000fe40000010000 */
[----:B------:R-:W-:-:S07]  /*d060*/  WARPGROUP.ARRIVE ;  /* 0x00000000000079c5 */ /* 0x000fce0000000000 */
[----:B------:R-:W-:Y:S01]  /*d070*/  HGMMA.64x64x16.F32.BF16 R88, R136, gdesc[UR8].tnspB, R88, gsb0 ;  /* 0x40e0000888587df0 */ /* 0x000fe20008001858 */
[----:B------:R-:W-:Y:S02]  /*d080*/  R2UR UR10, R14 ;  /* 0x000000000e0a72ca */ /* 0x000fe400000e0000 */
        /* <DEDUP_REMOVED lines=22> */
[----:B------:R-:W0:Y:S01]  /*d1f0*/  S2R R148, SR_TID.X ;  /* 0x0000000000947919 */ /* 0x000e220000002100 */
[----:B------:R-:W1:Y:S08]  /*d200*/  @P2 LDC R10, c[0x0][0x44c] ;  /* 0x00011300ff0a2b82 */ /* 0x000e700000000800 */
[----:B------:R-:W5:Y:S01]  /*d210*/  @P2 LDC R11, c[0x0][0x450] ;  /* 0x00011400ff0b2b82 */ /* 0x000f620000000800 */
[----:B------:R-:W-:-:S02]  /*d220*/  WARPGROUP.DEPBAR.LE gsb0, 0x0 ;  /* 0x00008000000079c5 */ /* 0x000fc40000010000 */
[----:B------:R-:W-:-:S06]  /*d230*/  WARPGROUP.ARRIVE ;  /* 0x00000000000079c5 */ /* 0x000fcc0000000000 */
[----:B------:R-:W-:Y:S01]  /*d240*/  HGMMA.64x64x16.F32.BF16 R88, R120, gdesc[UR8].tnspB, R88, gsb0 ;  /* 0x40e0000878587df0 */ /* 0x000fe20008001858 */
[----:B0-----:R-:W-:Y:S02]  /*d250*/  ISETP.GE.U32.AND P3, PT, R148, 0x180, PT ;  /* 0x000001809400780c */ /* 0x001fe40003f66070 */
[----:B------:R-:W-:Y:S02]  /*d260*/  WARPGROUP.DEPBAR.LE gsb0, 0x0 ;  /* 0x00008000000079c5 */ /* 0x000fe40000010000 */
[----:B--2---:R-:W-:Y:S01]  /*d270*/  IMAD.IADD R123, R23, 0x1, R147 ;  /* 0x00000001177b7824 */ /* 0x004fe200078e0293 */
[----:B------:R-:W-:-:S03]  /*d280*/  SHF.R.U32.HI R23, RZ, 0x7, R148 ;  /* 0x00000007ff177819 */ /* 0x000fc60000011694 */
[----:B-1----:R-:W-:-:S05]  /*d290*/  @P2 IMAD.HI.U32 R10, R123, R10, RZ ;  /* 0x0000000a7b0a2227 */ /* 0x002fca00078e00ff */
[----:B-----5:R-:W-:Y:S01]  /*d2a0*/  @P2 SHF.R.U32.HI R123, RZ, R11, R10 ;  /* 0x0000000bff7b2219 */ /* 0x020fe2000001160a */
[----:B------:R-:W-:Y:S02]  /*d2b0*/  @!P1 IMAD R10, R7, 0x8, R2 ;  /* 0x00000008070a9824 */ /* 0x000fe400078e0202 */
[----:B------:R-:W-:Y:S02]  /*d2c0*/  VIADD R15, R23, 0x9 ;  /* 0x00000009170f7836 */ /* 0x000fe40000000000 */
[----:B------:R-:W-:Y:S01]  /*d2d0*/  IMAD.SHL.U32 R11, R4, 0x80, RZ ;  /* 0x00000080040b7824 */ /* 0x000fe200078e00ff */
[----:B------:R-:W0:Y:S01]  /*d2e0*/  SHFL.IDX PT, R124, R123, RZ, 0x1c1f ;  /* 0x001c1fff7b7c7589 */ /* 0x000e2200000e0000 */
[----:B------:R-:W-:Y:S01]  /*d2f0*/  @!P1 VIADD R10, R10, 0x16840 ;  /* 0x000168400a0a9836 */ /* 0x000fe20000000000 */
[----:B------:R-:W-:Y:S02]  /*d300*/  SEL R15, R15, 0x9, !P3 ;  /* 0x000000090f0f7807 */ /* 0x000fe40005800000 */
[----:B------:R-:W-:-:S02]  /*d310*/  IADD3 R14, -R11, 0x1, RZ ;  /* 0x000000010b0e7810 */ /* 0x000fc40007ffe1ff */
[----:B------:R-:W-:Y:S01]  /*d320*/  @!P1 PRMT R10, RZ, 0x654, R10 ;  /* 0x00000654ff0a9816 */ /* 0x000fe2000000000a */
[----:B------:R1:W-:Y:S06]  /*d330*/  BAR.ARV R15, 0x100 ;  /* 0x0004000f0000751d */ /* 0x0003ec0000002000 */
[----:B------:R2:W-:Y:S01]  /*d340*/  @!P1 SYNCS.ARRIVE.TRANS64.RED.A1T0 RZ, [R10+URZ], RZ ;  /* 0x000000ff0aff99a7 */ /* 0x0005e2000810043f */
[----:B---3--:R-:W-:Y:S01]  /*d350*/  IMAD R14, R151, -0x2, R14 ;  /* 0xfffffffe970e7824 */ /* 0x008fe200078e020e */
[----:B------:R-:W-:Y:S01]  /*d360*/  PLOP3.LUT P3, PT, PT, PT, UP0, 0x40, 0x0 ;  /* 0x000000000000781c */ /* 0x000fe20003f6e808 */
[----:B--2---:R-:W-:-:S03]  /*d370*/  IMAD.U32 R10, RZ, RZ, UR25 ;  /* 0x00000019ff0a7e24 */ /* 0x004fc6000f8e00ff */
[----:B----4-:R-:W-:Y:S02]  /*d380*/  IADD3 R121, -R150, R14, R149 ;  /* 0x0000000e96797210 */ /* 0x010fe40007ffe195 */
[----:B------:R-:W-:-:S03]  /*d390*/  LOP3.LUT R14, RZ, R10, RZ, 0x33, !PT ;  /* 0x0000000aff0e7212 */ /* 0x000fc600078e33ff */
[----:B------:R-:W-:Y:S02]  /*d3a0*/  VIADD R122, R121, UR28 ;  /* 0x0000001c797a7c36 */ /* 0x000fe40008000000 */
[----:B------:R-:W-:Y:S02]  /*d3b0*/  IMAD.IADD R121, R14, 0x1, R121 ;  /* 0x000000010e797824 */ /* 0x000fe400078e0279 */
[--C-:B0-----:R-:W-:Y:S02]  /*d3c0*/  IMAD.IADD R120, R122, 0x1, R124.reuse ;  /* 0x000000017a787824 */ /* 0x101fe400078e027c */
[----:B------:R-:W-:Y:S01]  /*d3d0*/  IMAD.IADD R23, R121, 0x1, R124 ;  /* 0x0000000179177824 */ /* 0x000fe200078e027c */
[----:B-1----:R-:W-:Y:S06]  /*d3e0*/  @P3 BRA `(.L_x_1459) ;  /* 0x0000000000583947 */ /* 0x002fec0003800000 */
[----:B------:R-:W-:Y:S01]  /*d3f0*/  IADD3 R124, -R150, R149, R124 ;  /* 0x00000095967c7210 */ /* 0x000fe20007ffe17c */
[----:B------:R-:W-:Y:S03]  /*d400*/  BSSY B0, `(.L_x_1460) ;  /* 0x0000010000007945 */ /* 0x000fe60003800000 */
        /* <DEDUP_REMOVED lines=10> */
.L_x_1461:
[----:B------:R-:W-:-:S05]  /*d4b0*/  IMAD.U32 R125, RZ, RZ, UR24 ;  /* 0x00000018ff7d7e24 */ /* 0x000fca000f8e00ff */
[----:B------:R-:W-:-:S13]  /*d4c0*/  ISETP.NE.AND P3, PT, R125, 0x1, PT ;  /* 0x000000017d00780c */ /* 0x000fda0003f65270 */
[----:B------:R-:W0:Y:S02]  /*d4d0*/  @P3 LDC.64 R14, c[0x0][0x9e8] ;  /* 0x00027a00ff0e3b82 */ /* 0x000e240000000a00 */
[----:B0-----:R-:W-:-:S05]  /*d4e0*/  @P3 IMAD.HI.U32 R14, R124, R14, RZ ;  /* 0x0000000e7c0e3227 */ /* 0x001fca00078e00ff */
[----:B------:R-:W-:-:S07]  /*d4f0*/  @P3 SHF.R.U32.HI R124, RZ, R15, R14 ;  /* 0x0000000fff7c3219 */ /* 0x000fce000001160e */
.L_x_1462:
[----:B------:R-:W-:Y:S05]  /*d500*/  BSYNC B0 ;  /* 0x0000000000007941 */ /* 0x000fea0003800000 */
.L_x_1460:
[----:B------:R-:W-:-:S04]  /*d510*/  IMAD R124, R124, R125, -R11 ;  /* 0x0000007d7c7c7224 */ /* 0x000fc800078e0a0b */
[----:B------:R-:W-:-:S05]  /*d520*/  IMAD R124, R151, -0x2, R124 ;  /* 0xfffffffe977c7824 */ /* 0x000fca00078e027c */
[----:B------:R-:W-:Y:S02]  /*d530*/  VIMNMX R23, R23, R124, !PT ;  /* 0x0000007c17177248 */ /* 0x000fe40007fe0100 */
[----:B------:R-:W-:-:S07]  /*d540*/  VIADDMNMX R120, R124, R125, R120, PT ;  /* 0x0000007d7c787246 */ /* 0x000fce0003800178 */
.L_x_1459:
[----:B------:R-:W-:Y:S01]  /*d550*/  ISETP.GT.AND P3, PT, R4, -0x1, PT ;  /* 0xffffffff0400780c */ /* 0x000fe20003f64270 */
[----:B------:R-:W0:Y:S03]  /*d560*/  SHFL.IDX PT, R123, R123, 0x1, 0x1c1f ;  /* 0x003c1f007b7b7f89 */ /* 0x000e2600000e0000 */
[C---:B------:R-:W-:Y:S02]  /*d570*/  ISETP.GT.AND P4, PT, R23.reuse, RZ, P3 ;  /* 0x000000ff1700720c */ /* 0x040fe40001f84270 */
[----:B------:R-:W-:Y:S02]  /*d580*/  ISETP.GT.AND P5, PT, R23, 0x1, P3 ;  /* 0x000000011700780c */ /* 0x000fe40001fa4270 */
[C---:B------:R-:W-:Y:S02]  /*d590*/  ISETP.LT.OR P4, PT, R120.reuse, 0x1, P4 ;  /* 0x000000017800780c */ /* 0x040fe40002781670 */
[----:B------:R-:W-:-:S02]  /*d5a0*/  ISETP.LT.OR P5, PT, R120, 0x2, P5 ;  /* 0x000000027800780c */ /* 0x000fc40002fa1670 */
[----:B------:R-:W-:Y:S02]  /*d5b0*/  FSEL R24, R24, -INF , !P4 ;  /* 0xff80000018187808 */ /* 0x000fe40006000000 */
[----:B------:R-:W-:Y:S02]  /*d5c0*/  ISETP.GT.AND P4, PT, R23, 0x8, P3 ;  /* 0x000000081700780c */ /* 0x000fe40001f84270 */
[----:B------:R-:W-:Y:S02]  /*d5d0*/  FSEL R25, R25, -INF , !P5 ;  /* 0xff80000019197808 */ /* 0x000fe40006800000 */
[----:B------:R-:W-:Y:S02]  /*d5e0*/  ISETP.LT.OR P4, PT, R120, 0x9, P4 ;  /* 0x000000097800780c */ /* 0x000fe40002781670 */
[----:B------:R-:W-:Y:S02]  /*d5f0*/  ISETP.GT.AND P5, PT, R23, 0x9, P3 ;  /* 0x000000091700780c */ /* 0x000fe40001fa4270 */
[----:B------:R-:W-:-:S02]  /*d600*/  FSEL R28, R28, -INF , !P4 ;  /* 0xff8000001c1c7808 */ /* 0x000fc40006000000 */
[----:B------:R-:W-:Y:S01]  /*d610*/  ISETP.GT.AND P4, PT, R23, 0x10, P3 ;  /* 0x000000101700780c */ /* 0x000fe20001f84270 */
[--C-:B0-----:R-:W-:Y:S01]  /*d620*/  IMAD.IADD R122, R122, 0x1, R123.reuse ;  /* 0x000000017a7a7824 */ /* 0x101fe200078e027b */
[C---:B------:R-:W-:Y:S01]  /*d630*/  ISETP.LT.OR P5, PT, R120.reuse, 0xa, P5 ;  /* 0x0000000a7800780c */ /* 0x040fe20002fa1670 */
[----:B------:R-:W-:Y:S01]  /*d640*/  IMAD.IADD R121, R121, 0x1, R123 ;  /* 0x0000000179797824 */ /* 0x000fe200078e027b */
[----:B------:R-:W-:Y:S02]  /*d650*/  ISETP.LT.OR P4, PT, R120, 0x11, P4 ;  /* 0x000000117800780c */ /* 0x000fe40002781670 */
[----:B------:R-:W-:Y:S02]  /*d660*/  FSEL R29, R29, -INF , !P5 ;  /* 0xff8000001d1d7808 */ /* 0x000fe40006800000 */
[----:B------:R-:W-:Y:S02]  /*d670*/  FSEL R32, R32, -INF , !P4 ;  /* 0xff80000020207808 */ /* 0x000fe40006000000 */
[----:B------:R-:W-:-:S02]  /*d680*/  ISETP.GT.AND P4, PT, R23, 0x18, P3 ;  /* 0x000000181700780c */ /* 0x000fc40001f84270 */
[C---:B------:R-:W-:Y:S02]  /*d690*/  ISETP.GT.AND P5, PT, R23.reuse, 0x11, P3 ;  /* 0x000000111700780c */ /* 0x040fe40001fa4270 */
[C---:B------:R-:W-:Y:S02]  /*d6a0*/  ISETP.LT.OR P4, PT, R120.reuse, 0x19, P4 ;  /* 0x000000197800780c */ /* 0x040fe40002781670 */
[----:B------:R-:W-:Y:S02]  /*d6b0*/  ISETP.LT.OR P5, PT, R120, 0x12, P5 ;  /* 0x000000127800780c */ /* 0x000fe40002fa1670 */
[----:B------:R-:W-:Y:S02]  /*d6c0*/  FSEL R36, R36, -INF , !P4 ;  /* 0xff80000024247808 */ /* 0x000fe40006000000 */
[----:B------:R-:W-:Y:S02]  /*d6d0*/  ISETP.GT.AND P4, PT, R23, 0x20, P3 ;  /* 0x000000201700780c */ /* 0x000fe40001f84270 */
[----:B------:R-:W-:-:S02]  /*d6e0*/  FSEL R33, R33, -INF , !P5 ;  /* 0xff80000021217808 */ /* 0x000fc40006800000 */
[----:B------:R-:W-:Y:S02]  /*d6f0*/  ISETP.LT.OR P4, PT, R120, 0x21, P4 ;  /* 0x000000217800780c */ /* 0x000fe40002781670 */
[C---:B------:R-:W-:Y:S02]  /*d700*/  ISETP.GT.AND P5, PT, R23.reuse, 0x19, P3 ;  /* 0x000000191700780c */ /* 0x040fe40001fa4270 */
[----:B------:R-:W-:Y:S02]  /*d710*/  FSEL R40, R40, -INF , !P4 ;  /* 0xff80000028287808 */ /* 0x000fe40006000000 */
[----:B------:R-:W-:Y:S02]  /*d720*/  ISETP.GT.AND P4, PT, R23, 0x28, P3 ;  /* 0x000000281700780c */ /* 0x000fe40001f84270 */
[C---:B------:R-:W-:Y:S02]  /*d730*/  ISETP.LT.OR P5, PT, R120.reuse, 0x1a, P5 ;  /* 0x0000001a7800780c */ /* 0x040fe40002fa1670 */
        /* <DEDUP_REMOVED lines=62> */
[----:B------:R-:W-:Y:S02]  /*db20*/  ISETP.GT.AND P5, PT, R23, 0x71, P3 ;  /* 0x000000711700780c */ /* 0x000fe40001fa4270 */
[----:B------:R-:W-:Y:S02]  /*db30*/  FSEL R84, R84, -INF , !P4 ;  /* 0xff80000054547808 */ /* 0x000fe40006000000 */
[----:B------:R-:W-:Y:S02]  /*db40*/  PLOP3.LUT P4, PT, PT, PT, UP0, 0x40, 0x0 ;  /* 0x000000000000781c */ /* 0x000fe40003f8e808 */
[----:B------:R-:W-:-:S04]  /*db50*/  ISETP.LT.OR P5, PT, R120, 0x72, P5 ;  /* 0x000000727800780c */ /* 0x000fc80002fa1670 */
[----:B------:R-:W-:Y:S02]  /*db60*/  FSEL R81, R81, -INF , !P5 ;  /* 0xff80000051517808 */ /* 0x000fe40006800000 */
[----:B------:R-:W-:-:S04]  /*db70*/  ISETP.GT.AND P5, PT, R23, 0x79, P3 ;  /* 0x000000791700780c */ /* 0x000fc80001fa4270 */
[----:B------:R-:W-:-:S04]  /*db80*/  ISETP.LT.OR P5, PT, R120, 0x7a, P5 ;  /* 0x0000007a7800780c */ /* 0x000fc80002fa1670 */
[----:B------:R-:W-:Y:S01]  /*db90*/  FSEL R85, R85, -INF , !P5 ;  /* 0xff80000055557808 */ /* 0x000fe20006800000 */
[----:B------:R-:W-:Y:S08]  /*dba0*/  @P4 BRA `(.L_x_1463) ;  /* 0x0000000000584947 */ /* 0x000ff00003800000 */
        /* <DEDUP_REMOVED lines=12> */
.L_x_1465:
[----:B------:R-:W-:-:S05]  /*dc70*/  IMAD.U32 R23, RZ, RZ, UR24 ;  /* 0x00000018ff177e24 */ /* 0x000fca000f8e00ff */
[----:B------:R-:W-:-:S13]  /*dc80*/  ISETP.NE.AND P4, PT, R23, 0x1, PT ;  /* 0x000000011700780c */ /* 0x000fda0003f85270 */
[----:B------:R-:W0:Y:S02]  /*dc90*/  @P4 LDC.64 R14, c[0x0][0x9e8] ;  /* 0x00027a00ff0e4b82 */ /* 0x000e240000000a00 */
[----:B0-----:R-:W-:-:S05]  /*dca0*/  @P4 IMAD.HI.U32 R14, R123, R14, RZ ;  /* 0x0000000e7b0e4227 */ /* 0x001fca00078e00ff */
[----:B------:R-:W-:-:S07]  /*dcb0*/  @P4 SHF.R.U32.HI R123, RZ, R15, R14 ;  /* 0x0000000fff7b4219 */ /* 0x000fce000001160e */
.L_x_1466:
[----:B------:R-:W-:Y:S05]  /*dcc0*/  BSYNC B0 ;  /* 0x0000000000007941 */ /* 0x000fea0003800000 */
.L_x_1464:
[----:B------:R-:W-:-:S04]  /*dcd0*/  IMAD R11, R123, R23, -R11 ;  /* 0x000000177b0b7224 */ /* 0x000fc800078e0a0b */
[----:B------:R-:W-:-:S05]  /*dce0*/  IMAD R14, R151, -0x2, R11 ;  /* 0xfffffffe970e7824 */ /* 0x000fca00078e020b */
[----:B------:R-:W-:Y:S02]  /*dcf0*/  VIADDMNMX R122, R14, R23, R122, PT ;  /* 0x000000170e7a7246 */ /* 0x000fe4000380017a */
[----:B------:R-:W-:-:S07]  /*dd00*/  VIMNMX R121, R121, R14, !PT ;  /* 0x0000000e79797248 */ /* 0x000fce0007fe0100 */
.L_x_1463:
[----:B------:R-:W-:Y:S01]  /*dd10*/  FMNMX.FTZ R14, R24, R3, !PT ;  /* 0x00000003180e7209 */ /* 0x000fe20007810000 */
[----:B------:R-:W-:Y:S01]  /*dd20*/  UMOV UR41, UR7 ;  /* 0x0000000700297c82 */ /* 0x000fe20008000000 */
[----:B------:R-:W-:Y:S01]  /*dd30*/  ISETP.GT.AND P5, PT, R121, 0x8, P3 ;  /* 0x000000087900780c */ /* 0x000fe20001fa4270 */
[----:B------:R-:W-:Y:S01]  /*dd40*/  @!P1 IMAD R16, R16, 0x8, R2 ;  /* 0x0000000810109824 */ /* 0x000fe200078e0202 */
[----:B------:R-:W-:Y:S02]  /*dd50*/  FMNMX.FTZ R11, R25, R14, !PT ;  /* 0x0000000e190b7209 */ /* 0x000fe40007810000 */
[----:B------:R-:W-:Y:S01]  /*dd60*/  ISETP.LT.OR P5, PT, R122, 0x9, P5 ;  /* 0x000000097a00780c */ /* 0x000fe20002fa1670 */
[----:B------:R-:W-:Y:S01]  /*dd70*/  @!P1 VIADD R16, R16, 0x16860 ;  /* 0x0001686010109836 */ /* 0x000fe20000000000 */
        /* <DEDUP_REMOVED lines=42> */
[----:B------:R-:W-:Y:S02]  /*e020*/  ISETP.LT.OR P5, PT, R122, 0x29, P5 ;  /* 0x000000297a00780c */ /* 0x000fe40002fa1670 */
[----:B------:R-:W-:-:S02]  /*e030*/  FMNMX.FTZ R11, R69, R14, !PT ;  /* 0x0000000e450b7209 */ /* 0x000fc40007810000 */
[----:B------:R-:W-:Y:S02]  /*e040*/  ISETP.LT.OR P4, PT, R122, 0x1a, P4 ;  /* 0x0000001a7a00780c */ /* 0x000fe40002781670 */
[----:B------:R-:W-:Y:S02]  /*e050*/  FSEL R46, R46, -INF , !P5 ;  /* 0xff8000002e2e7808 */ /* 0x000fe40006800000 */
[----:B------:R-:W-:Y:S02]  /*e060*/  FMNMX.FTZ R14, R72, R11, !PT ;  /* 0x0000000b480e7209 */ /* 0x000fe40007810000 */
[----:B------:R-:W-:Y:S02]  /*e070*/  ISETP.GT.AND P5, PT, R121, 0x30, P3 ;  /* 0x000000307900780c */ /* 0x000fe40001fa4270 */
[----:B------:R-:W-:Y:S02]  /*e080*/  FSEL R39, R39, -INF , !P4 ;  /* 0xff80000027277808 */ /* 0x000fe40006000000 */
[----:B------:R-:W-:-:S02]  /*e090*/  ISETP.GT.AND P4, PT, R121, 0x21, P3 ;  /* 0x000000217900780c */ /* 0x000fc40001f84270 */
[----:B------:R-:W-:Y:S02]  /*e0a0*/  FMNMX.FTZ R11, R73, R14, !PT ;  /* 0x0000000e490b7209 */ /* 0x000fe40007810000 */
[C---:B------:R-:W-:Y:S02]  /*e0b0*/  ISETP.LT.OR P5, PT, R122.reuse, 0x31, P5 ;  /* 0x000000317a00780c */ /* 0x040fe40002fa1670 */
[----:B------:R-:W-:Y:S02]  /*e0c0*/  ISETP.LT.OR P4, PT, R122, 0x22, P4 ;  /* 0x000000227a00780c */ /* 0x000fe40002781670 */
[----:B------:R-:W-:Y:S02]  /*e0d0*/  FMNMX.FTZ R14, R76, R11, !PT ;  /* 0x0000000b4c0e7209 */ /* 0x000fe40007810000 */
[----:B------:R-:W-:Y:S02]  /*e0e0*/  FSEL R50, R50, -INF , !P5 ;  /* 0xff80000032327808 */ /* 0x000fe40006800000 */
[----:B------:R-:W-:-:S02]  /*e0f0*/  ISETP.GT.AND P5, PT, R121, 0x38, P3 ;  /* 0x000000387900780c */ /* 0x000fc40001fa4270 */
[----:B------:R-:W-:Y:S02]  /*e100*/  FSEL R43, R43, -INF , !P4 ;  /* 0xff8000002b2b7808 */ /* 0x000fe40006000000 */
[----:B------:R-:W-:Y:S02]  /*e110*/  ISETP.GT.AND P4, PT, R121, 0x29, P3 ;  /* 0x000000297900780c */ /* 0x000fe40001f84270 */
[----:B------:R-:W-:Y:S02]  /*e120*/  FMNMX.FTZ R11, R77, R14, !PT ;  /* 0x0000000e4d0b7209 */ /* 0x000fe40007810000 */
[C---:B------:R-:W-:Y:S02]  /*e130*/  ISETP.LT.OR P5, PT, R122.reuse, 0x39, P5 ;  /* 0x000000397a00780c */ /* 0x040fe40002fa1670 */
[----:B------:R-:W-:Y:S02]  /*e140*/  ISETP.LT.OR P4, PT, R122, 0x2a, P4 ;  /* 0x0000002a7a00780c */ /* 0x000fe40002781670 */
[----:B------:R-:W-:-:S02]  /*e150*/  FMNMX.FTZ R14, R80, R11, !PT ;  /* 0x0000000b500e7209 */ /* 0x000fc40007810000 */
[----:B------:R-:W-:Y:S02]  /*e160*/  FSEL R54, R54, -INF , !P5 ;  /* 0xff80000036367808 */ /* 0x000fe40006800000 */
[----:B------:R-:W-:Y:S02]  /*e170*/  ISETP.GT.AND P5, PT, R121, 0x40, P3 ;  /* 0x000000407900780c */ /* 0x000fe40001fa4270 */
[----:B------:R-:W-:Y:S02]  /*e180*/  FSEL R47, R47, -INF , !P4 ;  /* 0xff8000002f2f7808 */ /* 0x000fe40006000000 */
[----:B------:R-:W-:Y:S02]  /*e190*/  FMNMX.FTZ R11, R81, R14, !PT ;  /* 0x0000000e510b7209 */ /* 0x000fe40007810000 */
[----:B------:R-:W-:Y:S02]  /*e1a0*/  ISETP.GT.AND P4, PT, R121, 0x31, P3 ;  /* 0x000000317900780c */ /* 0x000fe40001f84270 */
[----:B------:R-:W-:-:S02]  /*e1b0*/  ISETP.LT.OR P5, PT, R122, 0x41, P5 ;  /* 0x000000417a00780c */ /* 0x000fc40002fa1670 */
[----:B------:R-:W-:Y:S02]  /*e1c0*/  FMNMX.FTZ R14, R84, R11, !PT ;  /* 0x0000000b540e7209 */ /* 0x000fe40007810000 */
[----:B------:R-:W-:Y:S02]  /*e1d0*/  ISETP.LT.OR P4, PT, R122, 0x32, P4 ;  /* 0x000000327a00780c */ /* 0x000fe40002781670 */
[----:B------:R-:W-:Y:S02]  /*e1e0*/  FSEL R58, R58, -INF , !P5 ;  /* 0xff8000003a3a7808 */ /* 0x000fe40006800000 */
[----:B------:R-:W-:Y:S02]  /*e1f0*/  ISETP.GT.AND P5, PT, R121, 0x48, P3 ;  /* 0x000000487900780c */ /* 0x000fe40001fa4270 */
[----:B------:R-:W-:Y:S02]  /*e200*/  FMNMX.FTZ R14, R85, R14, !PT ;  /* 0x0000000e550e7209 */ /* 0x000fe40007810000 */
[----:B------:R-:W-:-:S02]  /*e210*/  FSEL R51, R51, -INF , !P4 ;  /* 0xff80000033337808 */ /* 0x000fc40006000000 */
[C---:B------:R-:W-:Y:S01]  /*e220*/  ISETP.GT.AND P4, PT, R121.reuse, 0x39, P3 ;  /* 0x000000397900780c */ /* 0x040fe20001f84270 */
[----:B------:R-:W0:Y:S01]  /*e230*/  SHFL.BFLY PT, R11, R14, 0x2, 0x1f ;  /* 0x0c401f000e0b7f89 */ /* 0x000e2200000e0000 */
[C---:B------:R-:W-:Y:S02]  /*e240*/  ISETP.LT.OR P5, PT, R122.reuse, 0x49, P5 ;  /* 0x000000497a00780c */ /* 0x040fe40002fa1670 */
[----:B------:R-:W-:Y:S02]  /*e250*/  ISETP.LT.OR P4, PT, R122, 0x3a, P4 ;  /* 0x0000003a7a00780c */ /* 0x000fe40002781670 */
[----:B------:R-:W-:Y:S02]  /*e260*/  FSEL R62, R62, -INF , !P5 ;  /* 0xff8000003e3e7808 */ /* 0x000fe40006800000 */
[----:B------:R-:W-:Y:S02]  /*e270*/  ISETP.GT.AND P5, PT, R121, 0x50, P3 ;  /* 0x000000507900780c */ /* 0x000fe40001fa4270 */
[----:B------:R-:W-:-:S02]  /*e280*/  FSEL R55, R55, -INF , !P4 ;  /* 0xff80000037377808 */ /* 0x000fc40006000000 */
[C---:B------:R-:W-:Y:S02]  /*e290*/  ISETP.GT.AND P4, PT, R121.reuse, 0x41, P3 ;  /* 0x000000417900780c */ /* 0x040fe40001f84270 */
        /* <DEDUP_REMOVED lines=12> */
[----:B0-----:R-:W-:Y:S02]  /*e360*/  FMNMX.FTZ R15, R14, R11, !PT ;  /* 0x0000000b0e0f7209 */ /* 0x001fe40007810000 */
[C---:B------:R-:W-:Y:S02]  /*e370*/  ISETP.LT.OR P5, PT, R122.reuse, 0x61, P5 ;  /* 0x000000617a00780c */ /* 0x040fe40002fa1670 */
[----:B------:R-:W-:Y:S01]  /*e380*/  ISETP.LT.OR P4, PT, R122, 0x52, P4 ;  /* 0x000000527a00780c */ /* 0x000fe20002781670 */
[----:B------:R-:W0:Y:S01]  /*e390*/  SHFL.BFLY PT, R120, R15, 0x1, 0x1f ;  /* 0x0c201f000f787f89 */ /* 0x000e2200000e0000 */
[----:B------:R-:W-:Y:S02]  /*e3a0*/  FSEL R74, R74, -INF , !P5 ;  /* 0xff8000004a4a7808 */ /* 0x000fe40006800000 */
[----:B------:R-:W-:-:S02]  /*e3b0*/  ISETP.GT.AND P5, PT, R121, 0x68, P3 ;  /* 0x000000687900780c */ /* 0x000fc40001fa4270 */
[----:B------:R-:W-:Y:S02]  /*e3c0*/  FSEL R67, R67, -INF , !P4 ;  /* 0xff80000043437808 */ /* 0x000fe40006000000 */
[C---:B------:R-:W-:Y:S02]  /*e3d0*/  ISETP.GT.AND P4, PT, R121.reuse, 0x59, P3 ;  /* 0x000000597900780c */ /* 0x040fe40001f84270 */
[C---:B------:R-:W-:Y:S02]  /*e3e0*/  ISETP.LT.OR P5, PT, R122.reuse, 0x69, P5 ;  /* 0x000000697a00780c */ /* 0x040fe40002fa1670 */
[----:B------:R-:W-:Y:S02]  /*e3f0*/  ISETP.LT.OR P4, PT, R122, 0x5a, P4 ;  /* 0x0000005a7a00780c */ /* 0x000fe40002781670 */
        /* <DEDUP_REMOVED lines=9> */
[----:B------:R-:W-:Y:S02]  /*e490*/  ISETP.GT.AND P4, PT, R121, 0x69, P3 ;  /* 0x000000697900780c */ /* 0x000fe40001f84270 */
[C---:B------:R-:W-:Y:S02]  /*e4a0*/  ISETP.LT.OR P5, PT, R122.reuse, 0x72, P5 ;  /* 0x000000727a00780c */ /* 0x040fe40002fa1670 */
[----:B0-----:R-:W-:Y:S02]  /*e4b0*/  FMNMX.FTZ R11, R15, R120, !PT ;  /* 0x000000780f0b7209 */ /* 0x001fe40007810000 */
[----:B------:R-:W-:Y:S02]  /*e4c0*/  ISETP.LT.OR P4, PT, R122, 0x6a, P4 ;  /* 0x0000006a7a00780c */ /* 0x000fe40002781670 */
[----:B------:R-:W-:Y:S01]  /*e4d0*/  FSEL R83, R83, -INF , !P5 ;  /* 0xff80000053537808 */ /* 0x000fe20006800000 */
[----:B------:R-:W-:Y:S01]  /*e4e0*/  FMUL.FTZ R14, R11, UR41 ;  /* 0x000000290b0e7c20 */ /* 0x000fe20008410000 */
[----:B------:R-:W-:-:S02]  /*e4f0*/  ISETP.GT.AND P5, PT, R121, RZ, P3 ;  /* 0x000000ff7900720c */ /* 0x000fc40001fa4270 */
[----:B------:R-:W-:Y:S02]  /*e500*/  FSEL R79, R79, -INF , !P4 ;  /* 0xff8000004f4f7808 */ /* 0x000fe40006000000 */
[----:B------:R-:W-:Y:S02]  /*e510*/  FSETP.NEU.FTZ.AND P4, PT, R11, -INF , PT ;  /* 0xff8000000b00780b */ /* 0x000fe40003f9d000 */
[----:B------:R-:W-:Y:S02]  /*e520*/  ISETP.LT.OR P5, PT, R122, 0x1, P5 ;  /* 0x000000017a00780c */ /* 0x000fe40002fa1670 */
[----:B------:R-:W-:Y:S02]  /*e530*/  FSEL R14, R14, RZ, P4 ;  /* 0x000000ff0e0e7208 */ /* 0x000fe40002000000 */
[----:B------:R-:W-:Y:S02]  /*e540*/  FSEL R26, R26, -INF , !P5 ;  /* 0xff8000001a1a7808 */ /* 0x000fe40006800000 */
[----:B------:R-:W-:Y:S01]  /*e550*/  ISETP.GT.AND P5, PT, R121, 0x78, P3 ;  /* 0x000000787900780c */ /* 0x000fe20001fa4270 */
        /* <DEDUP_REMOVED lines=25> */
[--C-:B------:R-:W-:Y:S01]  /*e6f0*/  FFMA.FTZ R134, R60, UR41, -R14.reuse ;  /* 0x000000293c867c23 */ /* 0x100fe2000801080e */
[----:B------:R-:W-:Y:S01]  /*e700*/  FMNMX.FTZ R28, R38, R25, !PT ;  /* 0x00000019261c7209 */ /* 0x000fe20007810000 */
[--C-:B------:R-:W-:Y:S01]  /*e710*/  FFMA.FTZ R61, R61, UR41, -R14.reuse ;  /* 0x000000293d3d7c23 */ /* 0x100fe2000801080e */
[----:B------:R0:W-:Y:S01]  /*e720*/  MUFU.EX2 R25, R37 ;  /* 0x0000002500197308 */ /* 0x0001e20000000800 */
[----:B------:R-:W-:Y:S01]  /*e730*/  FSEL R87, R87, -INF , !P3 ;  /* 0xff80000057577808 */ /* 0x000fe20005800000 */
        /* <DEDUP_REMOVED lines=14> */
[----:B------:R-:W-:Y:S01]  /*e820*/  FFMA.FTZ R85, R85, UR41, -R14 ;  /* 0x0000002955557c23 */ /* 0x000fe2000801080e */
[----:B------:R-:W-:Y:S02]  /*e830*/  MUFU.EX2 R148, R148 ;  /* 0x0000009400947308 */ /* 0x000fe40000000800 */
[----:B------:R-:W-:-:S04]  /*e840*/  FMNMX.FTZ R29, R47, R32, !PT ;  /* 0x000000202f1d7209 */ /* 0x000fc80007810000 */
[----:B------:R-:W-:Y:S02]  /*e850*/  FMNMX.FTZ R32, R50, R29, !PT ;  /* 0x0000001d32207209 */ /* 0x000fe40007810000 */
[----:B------:R-:W-:Y:S02]  /*e860*/  MUFU.EX2 R15, R15 ;  /* 0x0000000f000f7308 */ /* 0x000fe40000000800 */
[----:B------:R-:W-:-:S04]  /*e870*/  FMNMX.FTZ R29, R51, R32, !PT ;  /* 0x00000020331d7209 */ /* 0x000fc80007810000 */
[----:B------:R-:W-:Y:S02]  /*e880*/  FMNMX.FTZ R32, R54, R29, !PT ;  /* 0x0000001d36207209 */ /* 0x000fe40007810000 */
[----:B------:R1:W-:Y:S02]  /*e890*/  MUFU.EX2 R29, R45 ;  /* 0x0000002d001d7308 */ /* 0x0003e40000000800 */
[----:B------:R-:W-:-:S04]  /*e8a0*/  FMNMX.FTZ R33, R55, R32, !PT ;  /* 0x0000002037217209 */ /* 0x000fc80007810000 */
[----:B------:R-:W-:Y:S02]  /*e8b0*/  FMNMX.FTZ R32, R58, R33, !PT ;  /* 0x000000213a207209 */ /* 0x000fe40007810000 */
[----:B------:R-:W-:Y:S02]  /*e8c0*/  MUFU.EX2 R150, R150 ;  /* 0x0000009600967308 */ /* 0x000fe40000000800 */
[----:B------:R-:W-:Y:S01]  /*e8d0*/  FMNMX.FTZ R33, R59, R32, !PT ;  /* 0x000000203b217209 */ /* 0x000fe20007810000 */
[----:B------:R-:W-:-:S03]  /*e8e0*/  FFMA.FTZ R32, R49, UR41, -R14 ;  /* 0x0000002931207c23 */ /* 0x000fc6000801080e */
[----:B------:R-:W-:Y:S02]  /*e8f0*/  FMNMX.FTZ R36, R62, R33, !PT ;  /* 0x000000213e247209 */ /* 0x000fe40007810000 */
[----:B------:R-:W-:Y:S02]  /*e900*/  MUFU.EX2 R23, R23 ;  /* 0x0000001700177308 */ /* 0x000fe40000000800 */
        /* <DEDUP_REMOVED lines=16> */
[----:B------:R-:W-:Y:S01]  /*ea10*/  FMNMX.FTZ R37, R83, R40, !PT ;  /* 0x0000002853257209 */ /* 0x000fe20007810000 */
[----:B------:R-:W-:-:S03]  /*ea20*/  FFMA.FTZ R40, R65, UR41, -R14 ;  /* 0x0000002941287c23 */ /* 0x000fc6000801080e */
[----:B------:R-:W-:Y:S02]  /*ea30*/  FMNMX.FTZ R44, R86, R37, !PT ;  /* 0x00000025562c7209 */ /* 0x000fe40007810000 */
[----:B------:R-:W-:Y:S02]  /*ea40*/  MUFU.EX2 R28, R28 ;  /* 0x0000001c001c7308 */ /* 0x000fe40000000800 */
[----:B------:R-:W-:-:S05]  /*ea50*/  FMNMX.FTZ R44, R87, R44, !PT ;  /* 0x0000002c572c7209 */ /* 0x000fca0007810000 */
[----:B-1----:R-:W0:Y:S01]  /*ea60*/  SHFL.BFLY PT, R45, R44, 0x2, 0x1f ;  /* 0x0c401f002c2d7f89 */ /* 0x002e2200000e0000 */
[----:B------:R-:W-:Y:S08]  /*ea70*/  MUFU.EX2 R142, R142 ;  /* 0x0000008e008e7308 */ /* 0x000ff00000000800 */
[----:B------:R-:W-:Y:S08]  /*ea80*/  MUFU.EX2 R136, R136 ;  /* 0x0000008800887308 */ /* 0x000ff00000000800 */
[----:B------:R-:W-:Y:S01]  /*ea90*/  MUFU.EX2 R32, R32 ;  /* 0x0000002000207308 */ /* 0x000fe20000000800 */
[----:B0-----:R-:W-:Y:S01]  /*eaa0*/  FMNMX.FTZ R49, R44, R45, !PT ;  /* 0x0000002d2c317209 */ /* 0x001fe20007810000 */
[----:B------:R-:W-:-:S06]  /*eab0*/  FFMA.FTZ R45, R77, UR41, -R14 ;  /* 0x000000294d2d7c23 */ /* 0x000fcc000801080e */
[----:B------:R-:W-:Y:S01]  /*eac0*/  MUFU.EX2 R138, R138 ;  /* 0x0000008a008a7308 */ /* 0x000fe20000000800 */
[----:B------:R-:W0:Y:S07]  /*ead0*/  SHFL.BFLY PT, R52, R49, 0x1, 0x1f ;  /* 0x0c201f0031347f89 */ /* 0x000e2e00000e0000 */
[----:B------:R-:W-:Y:S08]  /*eae0*/  MUFU.EX2 R132, R132 ;  /* 0x0000008400847308 */ /* 0x000ff00000000800 */
[----:B------:R-:W-:Y:S08]  /*eaf0*/  MUFU.EX2 R36, R36 ;  /* 0x0000002400247308 */ /* 0x000ff00000000800 */
[----:B------:R-:W-:Y:S01]  /*eb00*/  MUFU.EX2 R134, R134 ;  /* 0x0000008600867308 */ /* 0x000fe20000000800 */
[----:B0-----:R-:W-:-:S02]  /*eb10*/  FMNMX.FTZ R14, R49, R52, !PT ;  /* 0x00000034310e7209 */ /* 0x001fc40007810000 */
[----:B------:R-:W-:Y:S02]  /*eb20*/  FSEL R52, R11, RZ, P4 ;  /* 0x000000ff0b347208 */ /* 0x000fe40002000000 */
[C---:B------:R-:W-:Y:S01]  /*eb30*/  FSETP.NEU.FTZ.AND P3, PT, R14.reuse, -INF , PT ;  /* 0xff8000000e00780b */ /* 0x040fe20003f7d000 */
[----:B--2---:R-:W-:Y:S02]  /*eb40*/  FMUL.FTZ R53, R14, UR41 ;  /* 0x000000290e357c20 */ /* 0x004fe40008410000 */
[----:B------:R-:W-:Y:S01]  /*eb50*/  MUFU.EX2 R37, R61 ;  /* 0x0000003d00257308 */ /* 0x000fe20000000800 */
[----:B------:R-:W-:-:S04]  /*eb60*/  FADD.FTZ R52, -R52, R3 ;  /* 0x0000000334347221 */ /* 0x000fc80000010100 */
[----:B------:R-:W-:Y:S01]  /*eb70*/  FMUL.FTZ R3, R52, UR41 ;  /* 0x0000002934037c20 */ /* 0x000fe20008410000 */
[----:B------:R-:W-:Y:S02]  /*eb80*/  FSEL R52, R53, RZ, P3 ;  /* 0x000000ff35347208 */ /* 0x000fe40001800000 */
[----:B------:R-:W-:Y:S03]  /*eb90*/  MUFU.EX2 R128, R128 ;  /* 0x0000008000807308 */ /* 0x000fe60000000800 */
        /* <DEDUP_REMOVED lines=9> */
[----:B------:R-:W-:Y:S01]  /*ec30*/  FFMA.FTZ R141, R42, UR41, -R52 ;  /* 0x000000292a8d7c23 */ /* 0x000fe20008010834 */
[----:B------:R-:W-:Y:S01]  /*ec40*/  @!P1 PRMT R34, RZ, 0x654, R16 ;  /* 0x00000654ff229816 */ /* 0x000fe20000000010 */
[--C-:B------:R-:W-:Y:S01]  /*ec50*/  FFMA.FTZ R16, R43, UR41, -R52.reuse ;  /* 0x000000292b107c23 */ /* 0x100fe20008010834 */
[--C-:B------:R-:W-:Y:S01]  /*ec60*/  FFMA.FTZ R143, R46, UR41, -R52.reuse ;  /* 0x000000292e8f7c23 */ /* 0x100fe20008010834 */
[----:B------:R-:W-:Y:S01]  /*ec70*/  MUFU.EX2 R149, R149 ;  /* 0x0000009500957308 */ /* 0x000fe20000000800 */
[----:B------:R1:W-:Y:S01]  /*ec80*/  @!P1 SYNCS.ARRIVE.TRANS64.RED.A1T0 RZ, [R34+URZ], RZ ;  /* 0x000000ff22ff99a7 */ /* 0x0003e2000810043f */
        /* <DEDUP_REMOVED lines=8> */
[----:B------:R-:W-:Y:S01]  /*ed10*/  F2FP.BF16.F32.PACK_AB R148, R15, R148 ;  /* 0x000000940f94723e */ /* 0x000fe200000010ff */
[--C-:B-1----:R-:W-:Y:S01]  /*ed20*/  FFMA.FTZ R34, R47, UR41, -R52.reuse ;  /* 0x000000292f227c23 */ /* 0x102fe20008010834 */
[----:B------:R-:W-:Y:S01]  /*ed30*/  FFMA.FTZ R62, R62, UR41, -R52 ;  /* 0x000000293e3e7c23 */ /* 0x000fe20008010834 */
[----:B------:R-:W-:Y:S01]  /*ed40*/  FADD.FTZ R39, R15, R6 ;  /* 0x000000060f277221 */ /* 0x000fe20000010000 */
[----:B------:R-:W-:Y:S01]  /*ed50*/  FSEL R15, R14, RZ, P3 ;  /* 0x000000ff0e0f7208 */ /* 0x000fe20001800000 */
[--C-:B------:R-:W-:Y:S01]  /*ed60*/  FFMA.FTZ R63, R63, UR41, -R52.reuse ;  /* 0x000000293f3f7c23 */ /* 0x100fe20008010834 */
[----:B------:R-:W-:Y:S01]  /*ed70*/  MUFU.EX2 R151, R151 ;  /* 0x0000009700977308 */ /* 0x000fe20000000800 */
[----:B------:R-:W-:Y:S01]  /*ed80*/  FADD.FTZ R6, R150, R39 ;  /* 0x0000002796067221 */ /* 0x000fe20000010000 */
[----:B------:R-:W-:Y:S01]  /*ed90*/  FFMA.FTZ R66, R66, UR41, -R52 ;  /* 0x0000002942427c23 */ /* 0x000fe20008010834 */
[----:B------:R-:W-:Y:S01]  /*eda0*/  FADD.FTZ R15, -R15, R0 ;  /* 0x000000000f0f7221 */ /* 0x000fe20000010100 */
[----:B------:R-:W-:Y:S01]  /*edb0*/  FFMA.FTZ R67, R67, UR41, -R52 ;  /* 0x0000002943437c23 */ /* 0x000fe20008010834 */
[----:B------:R-:W-:Y:S01]  /*edc0*/  FADD.FTZ R39, R23, R6 ;  /* 0x0000000617277221 */ /* 0x000fe20000010000 */
[--C-:B------:R-:W-:Y:S01]  /*edd0*/  FFMA.FTZ R70, R70, UR41, -R52.reuse ;  /* 0x0000002946467c23 */ /* 0x100fe20008010834 */
[----:B------:R-:W-:Y:S01]  /*ede0*/  FMUL.FTZ R0, R15, UR41 ;  /* 0x000000290f007c20 */ /* 0x000fe20008410000 */
[----:B------:R-:W-:Y:S01]  /*edf0*/  MUFU.EX2 R27, R27 ;  /* 0x0000001b001b7308 */ /* 0x000fe20000000800 */
[----:B------:R-:W-:Y:S01]  /*ee00*/  FADD.FTZ R39, R144, R39 ;  /* 0x0000002790277221 */ /* 0x000fe20000010000 */
[----:B------:R-:W-:Y:S01]  /*ee10*/  F2FP.BF16.F32.PACK_AB R144, R24, R144 ;  /* 0x000000901890723e */ /* 0x000fe200000010ff */
[--C-:B------:R-:W-:Y:S01]  /*ee20*/  FFMA.FTZ R71, R71, UR41, -R52.reuse ;  /* 0x0000002947477c23 */ /* 0x100fe20008010834 */
[--C-:B------:R-:W-:Y:S01]  /*ee30*/  FFMA.FTZ R74, R74, UR41, -R52.reuse ;  /* 0x000000294a4a7c23 */ /* 0x100fe20008010834 */
[----:B------:R-:W-:Y:S01]  /*ee40*/  FADD.FTZ R39, R24, R39 ;  /* 0x0000002718277221 */ /* 0x000fe20000010000 */
[--C-:B------:R-:W-:Y:S01]  /*ee50*/  FFMA.FTZ R75, R75, UR41, -R52.reuse ;  /* 0x000000294b4b7c23 */ /* 0x100fe20008010834 */
[--C-:B------:R-:W-:Y:S01]  /*ee60*/  FFMA.FTZ R78, R78, UR41, -R52.reuse ;  /* 0x000000294e4e7c23 */ /* 0x100fe20008010834 */
[----:B------:R-:W0:Y:S01]  /*ee70*/  MUFU.EX2 R0, R0 ;  /* 0x0000000000007308 */ /* 0x000e220000000800 */
[----:B------:R-:W-:Y:S01]  /*ee80*/  FADD.FTZ R6, R146, R39 ;  /* 0x0000002792067221 */ /* 0x000fe20000010000 */
[--C-:B------:R-:W-:Y:S01]  /*ee90*/  FFMA.FTZ R79, R79, UR41, -R52.reuse ;  /* 0x000000294f4f7c23 */ /* 0x100fe20008010834 */
[--C-:B------:R-:W-:Y:S01]  /*eea0*/  FFMA.FTZ R82, R82, UR41, -R52.reuse ;  /* 0x0000002952527c23 */ /* 0x100fe20008010834 */
[----:B------:R-:W-:Y:S01]  /*eeb0*/  FFMA.FTZ R83, R83, UR41, -R52 ;  /* 0x0000002953537c23 */ /* 0x000fe20008010834 */
[----:B------:R-:W-:Y:S01]  /*eec0*/  FADD.FTZ R15, R25, R6 ;  /* 0x00000006190f7221 */ /* 0x000fe20000010000 */
[--C-:B------:R-:W-:Y:S01]  /*eed0*/  FFMA.FTZ R86, R86, UR41, -R52.reuse ;  /* 0x0000002956567c23 */ /* 0x100fe20008010834 */
[----:B------:R-:W-:Y:S01]  /*eee0*/  FFMA.FTZ R52, R87, UR41, -R52 ;  /* 0x0000002957347c23 */ /* 0x000fe20008010834 */
[----:B------:R-:W1:Y:S01]  /*eef0*/  MUFU.EX2 R145, R145 ;  /* 0x0000009100917308 */ /* 0x000e620000000800 */
[----:B------:R-:W-:Y:S01]  /*ef00*/  FADD.FTZ R15, R140, R15 ;  /* 0x0000000f8c0f7221 */ /* 0x000fe20000010000 */
[-C--:B------:R-:W-:Y:S01]  /*ef10*/  FMUL.FTZ R88, R88, R3.reuse ;  /* 0x0000000358587220 */ /* 0x080fe20000410000 */
[-C--:B------:R-:W-:Y:S01]  /*ef20*/  FMUL.FTZ R89, R89, R3.reuse ;  /* 0x0000000359597220 */ /* 0x080fe20000410000 */
[-C--:B------:R-:W-:Y:S01]  /*ef30*/  FMUL.FTZ R92, R92, R3.reuse ;  /* 0x000000035c5c7220 */ /* 0x080fe20000410000 */
[----:B------:R-:W-:Y:S01]  /*ef40*/  FADD.FTZ R15, R28, R15 ;  /* 0x0000000f1c0f7221 */ /* 0x000fe20000010000 */
[-C--:B------:R-:W-:Y:S01]  /*ef50*/  FMUL.FTZ R93, R93, R3.reuse ;  /* 0x000000035d5d7220 */ /* 0x080fe20000410000 */
[----:B------:R-:W-:Y:S01]  /*ef60*/  FMUL.FTZ R96, R96, R3 ;  /* 0x0000000360607220 */ /* 0x000fe20000410000 */
[----:B------:R-:W2:Y:S01]  /*ef70*/  MUFU.EX2 R30, R30 ;  /* 0x0000001e001e7308 */ /* 0x000ea20000000800 */
[----:B------:R-:W-:Y:S01]  /*ef80*/  FADD.FTZ R6, R142, R15 ;  /* 0x0000000f8e067221 */ /* 0x000fe20000010000 */
[----:B0-----:R-:W-:Y:S01]  /*ef90*/  FFMA.FTZ R5, R0, R5, R149 ;  /* 0x0000000500057223 */ /* 0x001fe20000010095 */
[-C--:B------:R-:W-:Y:S01]  /*efa0*/  FMUL.FTZ R97, R97, R3.reuse ;  /* 0x0000000361617220 */ /* 0x080fe20000410000 */
[-C--:B------:R-:W-:Y:S01]  /*efb0*/  FMUL.FTZ R100, R100, R3.reuse ;  /* 0x0000000364647220 */ /* 0x080fe20000410000 */
[----:B------:R-:W-:Y:S01]  /*efc0*/  FADD.FTZ R15, R29, R6 ;  /* 0x000000061d0f7221 */ /* 0x000fe20000010000 */
[----:B------:R-:W-:Y:S01]  /*efd0*/  FADD.FTZ R6, R26, R5 ;  /* 0x000000051a067221 */ /* 0x000fe20000010000 */
[-C--:B------:R-:W-:Y:S01]  /*efe0*/  FMUL.FTZ R101, R101, R3.reuse ;  /* 0x0000000365657220 */ /* 0x080fe20000410000 */
[----:B------:R-:W0:Y:S01]  /*eff0*/  MUFU.EX2 R147, R147 ;  /* 0x0000009300937308 */ /* 0x000e220000000800 */
[----:B------:R-:W-:Y:S01]  /*f000*/  FADD.FTZ R15, R136, R15 ;  /* 0x0000000f880f7221 */ /* 0x000fe20000010000 */
[----:B------:R-:W-:Y:S01]  /*f010*/  FADD.FTZ R6, R151, R6 ;  /* 0x0000000697067221 */ /* 0x000fe20000010000 */
[-C--:B------:R-:W-:Y:S01]  /*f020*/  FMUL.FTZ R104, R104, R3.reuse ;  /* 0x0000000368687220 */ /* 0x080fe20000410000 */
[-C--:B------:R-:W-:Y:S01]  /*f030*/  FMUL.FTZ R105, R105, R3.reuse ;  /* 0x0000000369697220 */ /* 0x080fe20000410000 */
[----:B------:R-:W-:Y:S01]  /*f040*/  FADD.FTZ R15, R32, R15 ;  /* 0x0000000f200f7221 */ /* 0x000fe20000010000 */
[----:B------:R-:W-:Y:S01]  /*f050*/  FADD.FTZ R6, R27, R6 ;  /* 0x000000061b067221 */ /* 0x000fe20000010000 */
[-C--:B------:R-:W-:Y:S01]  /*f060*/  FMUL.FTZ R108, R108, R3.reuse ;  /* 0x000000036c6c7220 */ /* 0x080fe20000410000 */
[----:B------:R-:W3:Y:S01]  /*f070*/  MUFU.EX2 R31, R31 ;  /* 0x0000001f001f7308 */ /* 0x000ee20000000800 */
[----:B------:R-:W-:Y:S01]  /*f080*/  FADD.FTZ R24, R138, R15 ;  /* 0x0000000f8a187221 */ /* 0x000fe20000010000 */
[----:B-1----:R-:W-:Y:S01]  /*f090*/  FADD.FTZ R5, R145, R6 ;  /* 0x0000000691057221 */ /* 0x002fe20000010000 */
[-C--:B------:R-:W-:Y:S01]  /*f0a0*/  FMUL.FTZ R109, R109, R3.reuse ;  /* 0x000000036d6d7220 */ /* 0x080fe20000410000 */
[-C--:B------:R-:W-:Y:S01]  /*f0b0*/  FMUL.FTZ R112, R112, R3.reuse ;  /* 0x0000000370707220 */ /* 0x080fe20000410000 */
[----:B------:R-:W-:Y:S01]  /*f0c0*/  FADD.FTZ R15, R33, R24 ;  /* 0x00000018210f7221 */ /* 0x000fe20000010000 */
[----:B--2---:R-:W-:Y:S01]  /*f0d0*/  FADD.FTZ R6, R30, R5 ;  /* 0x000000051e067221 */ /* 0x004fe20000010000 */
[-C--:B------:R-:W-:Y:S01]  /*f0e0*/  FMUL.FTZ R113, R113, R3.reuse ;  /* 0x0000000371717220 */ /* 0x080fe20000410000 */
[----:B------:R-:W1:Y:S01]  /*f0f0*/  MUFU.EX2 R141, R141 ;  /* 0x0000008d008d7308 */ /* 0x000e620000000800 */
[----:B------:R-:W-:Y:S01]  /*f100*/  FADD.FTZ R15, R132, R15 ;  /* 0x0000000f840f7221 */ /* 0x000fe20000010000 */
[----:B0-----:R-:W-:Y:S01]  /*f110*/  FADD.FTZ R6, R147, R6 ;  /* 0x0000000693067221 */ /* 0x001fe20000010000 */
[-C--:B------:R-:W-:Y:S01]  /*f120*/  FMUL.FTZ R116, R116, R3.reuse ;  /* 0x0000000374747220 */ /* 0x080fe20000410000 */
[----:B------:R-:W-:Y:S01]  /*f130*/  FMUL.FTZ R117, R117, R3 ;  /* 0x0000000375757220 */ /* 0x000fe20000410000 */
[----:B------:R-:W-:Y:S01]  /*f140*/  FADD.FTZ R15, R36, R15 ;  /* 0x0000000f240f7221 */ /* 0x000fe20000010000 */
[----:B------:R-:W-:Y:S01]  /*f150*/  ISETP.GT.AND P3, PT, R4, R21, PT ;  /* 0x000000150400720c */ /* 0x000fe20003f64270 */
[----:B------:R-:W-:Y:S01]  /*f160*/  FMUL.FTZ R90, R90, R0 ;  /* 0x000000005a5a7220 */ /* 0x000fe20000410000 */
[----:B------:R-:W0:Y:S01]  /*f170*/  MUFU.EX2 R16, R16 ;  /* 0x0000001000107308 */ /* 0x000e220000000800 */
[----:B------:R-:W-:Y:S01]  /*f180*/  FADD.FTZ R24, R134, R15 ;  /* 0x0000000f86187221 */ /* 0x000fe20000010000 */
[----:B---3--:R-:W-:Y:S01]  /*f190*/  FADD.FTZ R6, R31, R6 ;  /* 0x000000061f067221 */ /* 0x008fe20000010000 */
[----:B------:R-:W-:Y:S01]  /*f1a0*/  F2FP.BF16.F32.PACK_AB R150, R23, R150 ;  /* 0x000000961796723e */ /* 0x000fe200000010ff */
[-C--:B------:R-:W-:Y:S01]  /*f1b0*/  FMUL.FTZ R91, R91, R0.reuse ;  /* 0x000000005b5b7220 */ /* 0x080fe20000410000 */
[----:B------:R-:W-:Y:S01]  /*f1c0*/  FADD.FTZ R15, R37, R24 ;  /* 0x00000018250f7221 */ /* 0x000fe20000010000 */
[-C--:B------:R-:W-:Y:S01]  /*f1d0*/  FMUL.FTZ R94, R94, R0.reuse ;  /* 0x000000005e5e7220 */ /* 0x080fe20000410000 */
[-C--:B------:R-:W-:Y:S01]  /*f1e0*/  FMUL.FTZ R95, R95, R0.reuse ;  /* 0x000000005f5f7220 */ /* 0x080fe20000410000 */
[----:B------:R-:W2:Y:S01]  /*f1f0*/  MUFU.EX2 R40, R40 ;  /* 0x0000002800287308 */ /* 0x000ea20000000800 */
[----:B-1----:R-:W-:Y:S01]  /*f200*/  FADD.FTZ R5, R141, R6 ;  /* 0x000000068d057221 */ /* 0x002fe20000010000 */
[----:B------:R-:W-:Y:S01]  /*f210*/  FADD.FTZ R15, R128, R15 ;  /* 0x0000000f800f7221 */ /* 0x000fe20000010000 */
[-C--:B------:R-:W-:Y:S01]  /*f220*/  FMUL.FTZ R98, R98, R0.reuse ;  /* 0x0000000062627220 */ /* 0x080fe20000410000 */
[-C--:B------:R-:W-:Y:S01]  /*f230*/  FMUL.FTZ R99, R99, R0.reuse ;  /* 0x0000000063637220 */ /* 0x080fe20000410000 */
[-C--:B------:R-:W-:Y:S01]  /*f240*/  FMUL.FTZ R102, R102, R0.reuse ;  /* 0x0000000066667220 */ /* 0x080fe20000410000 */
[-C--:B------:R-:W-:Y:S01]  /*f250*/  FMUL.FTZ R103, R103, R0.reuse ;  /* 0x0000000067677220 */ /* 0x080fe20000410000 */
[-C--:B------:R-:W-:Y:S01]  /*f260*/  FMUL.FTZ R106, R106, R0.reuse ;  /* 0x000000006a6a7220 */ /* 0x080fe20000410000 */
[----:B------:R-:W1:Y:S01]  /*f270*/  MUFU.EX2 R143, R143 ;  /* 0x0000008f008f7308 */ /* 0x000e620000000800 */
[C---:B0-----:R-:W-:Y:S01]  /*f280*/  FADD.FTZ R6, R16.reuse, R5 ;  /* 0x0000000510067221 */ /* 0x041fe20000010000 */
[----:B------:R-:W-:Y:S01]  /*f290*/  F2FP.BF16.F32.PACK_AB R141, R16, R141 ;  /* 0x0000008d108d723e */ /* 0x000fe200000010ff */
[-C--:B------:R-:W-:Y:S01]  /*f2a0*/  FMUL.FTZ R107, R107, R0.reuse ;  /* 0x000000006b6b7220 */ /* 0x080fe20000410000 */
[-C--:B------:R-:W-:Y:S01]  /*f2b0*/  FMUL.FTZ R110, R110, R0.reuse ;  /* 0x000000006e6e7220 */ /* 0x080fe20000410000 */
[-C--:B------:R-:W-:Y:S01]  /*f2c0*/  FMUL.FTZ R111, R111, R0.reuse ;  /* 0x000000006f6f7220 */ /* 0x080fe20000410000 */
[-C--:B------:R-:W-:Y:S01]  /*f2d0*/  FMUL.FTZ R114, R114, R0.reuse ;  /* 0x0000000072727220 */ /* 0x080fe20000410000 */
[-C--:B------:R-:W-:Y:S01]  /*f2e0*/  FMUL.FTZ R115, R115, R0.reuse ;  /* 0x0000000073737220 */ /* 0x080fe20000410000 */
[----:B------:R-:W0:Y:S01]  /*f2f0*/  MUFU.EX2 R130, R130 ;  /* 0x0000008200827308 */ /* 0x000e220000000800 */
[----:B--2---:R-:W-:Y:S01]  /*f300*/  FADD.FTZ R15, R40, R15 ;  /* 0x0000000f280f7221 */ /* 0x004fe20000010000 */
[-C--:B------:R-:W-:Y:S01]  /*f310*/  FMUL.FTZ R118, R118, R0.reuse ;  /* 0x0000000076767220 */ /* 0x080fe20000410000 */
[----:B------:R-:W-:Y:S01]  /*f320*/  FMUL.FTZ R119, R119, R0 ;  /* 0x0000000077777220 */ /* 0x000fe20000410000 */
[----:B------:R-:W-:Y:S01]  /*f330*/  F2FP.BF16.F32.PACK_AB R146, R25, R146 ;  /* 0x000000921992723e */ /* 0x000fe200000010ff */
[----:B------:R-:W-:Y:S01]  /*f340*/  VIADD R4, R4, 0xffffffff ;  /* 0xffffffff04047836 */ /* 0x000fe20000000000 */
[----:B------:R-:W-:Y:S01]  /*f350*/  F2FP.BF16.F32.PACK_AB R140, R28, R140 ;  /* 0x0000008c1c8c723e */ /* 0x000fe200000010ff */
[----:B------:R-:W-:Y:S01]  /*f360*/  IMAD.MOV.U32 R23, RZ, RZ, R20 ;  /* 0x000000ffff177224 */ /* 0x000fe200078e0014 */
[----:B------:R-:W2:Y:S01]  /*f370*/  MUFU.EX2 R34, R34 ;  /* 0x0000002200227308 */ /* 0x000ea20000000800 */
[----:B-1----:R-:W-:Y:S01]  /*f380*/  FADD.FTZ R5, R143, R6 ;  /* 0x000000068f057221 */ /* 0x002fe20000010000 */
[----:B------:R-:W-:Y:S01]  /*f390*/  F2FP.BF16.F32.PACK_AB R142, R29, R142 ;  /* 0x0000008e1d8e723e */ /* 0x000fe200000010ff */
[----:B------:R-:W-:Y:S01]  /*f3a0*/  IMAD.MOV.U32 R0, RZ, RZ, R14 ;  /* 0x000000ffff007224 */ /* 0x000fe200078e000e */
[----:B------:R-:W-:-:S02]  /*f3b0*/  F2FP.BF16.F32.PACK_AB R136, R32, R136 ;  /* 0x000000882088723e */ /* 0x000fc400000010ff */
[----:B------:R-:W-:Y:S02]  /*f3c0*/  F2FP.BF16.F32.PACK_AB R138, R33, R138 ;  /* 0x0000008a218a723e */ /* 0x000fe400000010ff */
[----:B------:R-:W1:Y:S01]  /*f3d0*/  MUFU.EX2 R41, R41 ;  /* 0x0000002900297308 */ /* 0x000e620000000800 */
[----:B0-----:R-:W-:Y:S01]  /*f3e0*/  FADD.FTZ R24, R130, R15 ;  /* 0x0000000f82187221 */ /* 0x001fe20000010000 */
[----:B------:R-:W-:Y:S02]  /*f3f0*/  F2FP.BF16.F32.PACK_AB R132, R36, R132 ;  /* 0x000000842484723e */ /* 0x000fe400000010ff */
[----:B------:R-:W-:Y:S02]  /*f400*/  F2FP.BF16.F32.PACK_AB R134, R37, R134 ;  /* 0x000000862586723e */ /* 0x000fe400000010ff */
[----:B------:R-:W-:Y:S02]  /*f410*/  F2FP.BF16.F32.PACK_AB R128, R40, R128 ;  /* 0x000000802880723e */ /* 0x000fe400000010ff */
[----:B------:R-:W0:Y:S01]  /*f420*/  MUFU.EX2 R137, R137 ;  /* 0x0000008900897308 */ /* 0x000e220000000800 */
[----:B--2---:R-:W-:Y:S01]  /*f430*/  FADD.FTZ R6, R34, R5 ;  /* 0x0000000522067221 */ /* 0x004fe20000010000 */
[----:B------:R-:W-:-:S02]  /*f440*/  F2FP.BF16.F32.PACK_AB R149, R26, R149 ;  /* 0x000000951a95723e */ /* 0x000fc400000010ff */
[----:B------:R-:W-:Y:S02]  /*f450*/  F2FP.BF16.F32.PACK_AB R151, R27, R151 ;  /* 0x000000971b97723e */ /* 0x000fe400000010ff */
[----:B------:R-:W-:Y:S02]  /*f460*/  F2FP.BF16.F32.PACK_AB R145, R30, R145 ;  /* 0x000000911e91723e */ /* 0x000fe400000010ff */
[----:B------:R-:W2:Y:S01]  /*f470*/  MUFU.EX2 R124, R124 ;  /* 0x0000007c007c7308 */ /* 0x000ea20000000800 */
[C---:B-1----:R-:W-:Y:S01]  /*f480*/  FADD.FTZ R5, R41.reuse, R24 ;  /* 0x0000001829057221 */ /* 0x042fe20000010000 */
[----:B------:R-:W-:Y:S02]  /*f490*/  F2FP.BF16.F32.PACK_AB R130, R41, R130 ;  /* 0x000000822982723e */ /* 0x000fe400000010ff */
[----:B------:R-:W-:Y:S02]  /*f4a0*/  F2FP.BF16.F32.PACK_AB R147, R31, R147 ;  /* 0x000000931f93723e */ /* 0x000fe400000010ff */
[----:B------:R-:W-:-:S02]  /*f4b0*/  F2FP.BF16.F32.PACK_AB R143, R34, R143 ;  /* 0x0000008f228f723e */ /* 0x000fc400000010ff */
        /* <DEDUP_REMOVED lines=64> */
[----:B------:R-:W-:Y:S01]  /*f8c0*/  F2FP.BF16.F32.PACK_AB R121, R83, R82 ;  /* 0x000000525379723e */ /* 0x000fe200000010ff */
[----:B------:R-:W-:Y:S02]  /*f8d0*/  IMAD.MOV.U32 R16, RZ, RZ, R7 ;  /* 0x000000ffff107224 */ /* 0x000fe400078e0007 */
[----:B-1----:R-:W-:-:S04]  /*f8e0*/  FADD.FTZ R3, R86, R3 ;  /* 0x0000000356037221 */ /* 0x002fc80000010000 */
[C---:B0-----:R-:W-:Y:S01]  /*f8f0*/  FADD.FTZ R5, R52.reuse, R3 ;  /* 0x0000000334057221 */ /* 0x041fe20000010000 */
[----:B------:R-:W-:Y:S01]  /*f900*/  F2FP.BF16.F32.PACK_AB R123, R52, R86 ;  /* 0x00000056347b723e */ /* 0x000fe200000010ff */
[----:B------:R-:W-:Y:S01]  /*f910*/  IMAD.MOV.U32 R3, RZ, RZ, R11 ;  /* 0x000000ffff037224 */ /* 0x000fe200078e000b */
[----:B------:R-:W-:Y:S06]  /*f920*/  @P3 BRA `(.L_x_1467) ;  /* 0xffffffd000183947 */ /* 0x000fec000383ffff */
[----:B------:R-:W-:Y:S02]  /*f930*/  IMAD.MOV.U32 R0, RZ, RZ, R14 ;  /* 0x000000ffff007224 */ /* 0x000fe400078e000e */
[----:B------:R-:W-:Y:S02]  /*f940*/  IMAD.MOV.U32 R3, RZ, RZ, R11 ;  /* 0x000000ffff037224 */ /* 0x000fe400078e000b */
[----:B------:R-:W-:Y:S02]  /*f950*/  IMAD.MOV.U32 R16, RZ, RZ, R7 ;  /* 0x000000ffff107224 */ /* 0x000fe400078e0007 */
[----:B------:R-:W-:-:S07]  /*f960*/  IMAD.MOV.U32 R23, RZ, RZ, R20 ;  /* 0x000000ffff177224 */ /* 0x000fce00078e0014 */
.L_x_1449:
[----:B------:R-:W2:Y:S01]  /*f970*/  LDL R21, [R1+0x18] ;  /* 0x0000180001157983 */ /* 0x000ea20000100800 */
[----:B------:R-:W0:Y:S03]  /*f980*/  LDC R7, c[0x0][0x448] ;  /* 0x00011200ff077b82 */ /* 0x000e260000000800 */
[----:B------:R-:W3:Y:S04]  /*f990*/  LDL R20, [R1+0x4] ;  /* 0x0000040001147983 */ /* 0x000ee80000100800 */
[----:B------:R-:W3:Y:S01]  /*f9a0*/  LDL R15, [R1+0x8] ;  /* 0x00000800010f7983 */ /* 0x000ee20000100800 */
[----:B------:R-:W1:Y:S01]  /*f9b0*/  LDC R24, c[0x0][0x9e4] ;  /* 0x00027900ff187b82 */ /* 0x000e620000000800 */
[----:B0-----:R-:W-:-:S02]  /*f9c0*/  ISETP.NE.AND P4, PT, R7, 0x1, PT ;  /* 0x000000010700780c */ /* 0x001fc40003f85270 */
[----:B-1----:R-:W-:-:S11]  /*f9d0*/  ISETP.GE.AND P5, PT, R24, 0x1, PT ;  /* 0x000000011800780c */ /* 0x002fd60003fa6270 */
[----:B------:R-:W0:Y:S08]  /*f9e0*/  @P4 LDC R14, c[0x0][0x44c] ;  /* 0x00011300ff0e4b82 */ /* 0x000e300000000800 */
[----:B------:R-:W1:Y:S01]  /*f9f0*/  @P4 LDC R11, c[0x0][0x450] ;  /* 0x00011400ff0b4b82 */ /* 0x000e620000000800 */
[----:B--2---:R-:W-:-:S04]  /*fa00*/  VIADD R7, R21, 0xbf ;  /* 0x000000bf15077836 */ /* 0x004fc80000000000 */
[----:B0-----:R-:W-:Y:S01]  /*fa10*/  @P4 IMAD.HI.U32 R14, R7, R14, RZ ;  /* 0x0000000e070e4227 */ /* 0x001fe200078e00ff */
[----:B---3--:R-:W-:-:S04]  /*fa20*/  IADD3 R20, R15, 0x1, -R20 ;  /* 0x000000010f147810 */ /* 0x008fc80007ffe814 */
[----:B-1----:R-:W-:-:S05]  /*fa30*/  @P4 SHF.R.U32.HI R7, RZ, R11, R14 ;  /* 0x0000000bff074219 */ /* 0x002fca000001160e */
[----:B------:R-:W-:-:S04]  /*fa40*/  IMAD.IADD R7, R7, 0x1, R20 ;  /* 0x0000000107077824 */ /* 0x000fc800078e0214 */
[----:B------:R-:W-:Y:S01]  /*fa50*/  IMAD.IADD R14, R7, 0x1, -R10 ;  /* 0x00000001070e7824 */ /* 0x000fe200078e0a0a */
[----:B------:R-:W-:Y:S06]  /*fa60*/  @!P5 BRA `(.L_x_1468) ;  /* 0x000000000044d947 */ /* 0x000fec0003800000 */
[----:B------:R-:W-:Y:S01]  /*fa70*/  ISETP.GT.AND P2, PT, R7, -0x1, PT ;  /* 0xffffffff0700780c */ /* 0x000fe20003f44270 */
[----:B------:R-:W-:-:S12]  /*fa80*/  BSSY B0, `(.L_x_1469) ;  /* 0x000000d000007945 */ /* 0x000fd80003800000 */
        /* <DEDUP_REMOVED lines=8> */
.L_x_1470:
[----:B------:R-:W-:-:S13]  /*fb10*/  ISETP.NE.AND P2, PT, R24, 0x1, PT ;  /* 0x000000011800780c */ /* 0x000fda0003f45270 */
[----:B------:R-:W0:Y:S02]  /*fb20*/  @P2 LDC.64 R10, c[0x0][0x9e8] ;  /* 0x00027a00ff0a2b82 */ /* 0x000e240000000a00 */
[----:B0-----:R-:W-:-:S05]  /*fb30*/  @P2 IMAD.HI.U32 R10, R7, R10, RZ ;  /* 0x0000000a070a2227 */ /* 0x001fca00078e00ff */
[----:B------:R-:W-:-:S07]  /*fb40*/  @P2 SHF.R.U32.HI R7, RZ, R11, R10 ;  /* 0x0000000bff072219 */ /* 0x000fce000001160a */
.L_x_1471:
[----:B------:R-:W-:Y:S05]  /*fb50*/  BSYNC B0 ;  /* 0x0000000000007941 */ /* 0x000fea0003800000 */
.L_x_1469:
[----:B------:R-:W-:-:S05]  /*fb60*/  IMAD R7, R7, R24, RZ ;  /* 0x0000001807077224 */ /* 0x000fca00078e02ff */
[----:B------:R-:W-:-:S07]  /*fb70*/  VIMNMX R14, R14, R7, !PT ;  /* 0x000000070e0e7248 */ /* 0x000fce0007fe0100 */
.L_x_1468:
[----:B------:R-:W2:Y:S01]  /*fb80*/  LDL R10, [R1+0x30] ;  /* 0x00003000010a7983 */ /* 0x000ea20000100800 */
[----:B------:R-:W-:-:S05]  /*fb90*/  VIADD R14, R14, 0x7f ;  /* 0x0000007f0e0e7836 */ /* 0x000fca0000000000 */
[----:B------:R-:W-:-:S04]  /*fba0*/  SHF.R.S32.HI R7, RZ, 0x1f, R14 ;  /* 0x0000001fff077819 */ /* 0x000fc8000001140e */
[----:B------:R-:W-:-:S04]  /*fbb0*/  LEA.HI R7, R7, R14, RZ, 0x7 ;  /* 0x0000000e07077211 */ /* 0x000fc800078f38ff */
[----:B------:R-:W-:-:S04]  /*fbc0*/  SHF.R.S32.HI R7, RZ, 0x7, R7 ;  /* 0x00000007ff077819 */ /* 0x000fc80000011407 */
[----:B--2---:R-:W-:-:S04]  /*fbd0*/  VIMNMX R10, R10, R7, !PT ;  /* 0x000000070a0a7248 */ /* 0x004fc80007fe0100 */
[----:B------:R-:W-:Y:S01]  /*fbe0*/  ISETP.GE.AND P2, PT, R4, R10, PT ;  /* 0x0000000a0400720c */ /* 0x000fe20003f46270 */
[----:B------:R0:W-:-:S12]  /*fbf0*/  STL [R1+0x24], R10 ;  /* 0x0000240a01007387 */ /* 0x0001d80000100800 */
[----:B0-----:R-:W-:Y:S05]  /*fc00*/  @!P2 BRA `(.L_x_1472) ;  /* 0x0000001c00c0a947 */ /* 0x001fea0003800000 */
[----:B------:R-:W-:Y:S02]  /*fc10*/  IMAD.MOV.U32 R7, RZ, RZ, R0 ;  /* 0x000000ffff077224 */ /* 0x000fe400078e0000 */
[----:B------:R-:W-:Y:S02]  /*fc20*/  IMAD.MOV.U32 R14, RZ, RZ, R3 ;  /* 0x000000ffff0e7224 */ /* 0x000fe400078e0003 */
[----:B------:R-:W-:Y:S02]  /*fc30*/  IMAD.MOV.U32 R10, RZ, RZ, R23 ;  /* 0x000000ffff0a7224 */ /* 0x000fe400078e0017 */
[----:B------:R-:W-:-:S07]  /*fc40*/  IMAD.MOV.U32 R15, RZ, RZ, R16 ;  /* 0x000000ffff0f7224 */ /* 0x000fce00078e0010 */
.L_x_1482:
        /* <DEDUP_REMOVED lines=11> */
.L_x_1474:
[----:B------:R-:W-:Y:S01]  /*fd00*/  IMAD R0, R16, 0x8, R2 ;  /* 0x0000000810007824 */ /* 0x000fe200078e0202 */
[----:B------:R-:W-:-:S04]  /*fd10*/  SHF.L.U32 R3, R23, 0x1f, RZ ;  /* 0x0000001f17037819 */ /* 0x000fc800000006ff */
[----:B------:R0:W1:Y:S01]  /*fd20*/  SYNCS.PHASECHK.TRANS64.TRYWAIT P3, [R0+URZ+0x16830], R3 ;  /* 0x01683003000075a7 */ /* 0x000062000806017f */
[----:B------:R-:W-:Y:S05]  /*fd30*/  @!P0 BRA `(.L_x_1475) ;  /* 0x0000000000048947 */ /* 0x000fea0003800000 */
[----:B------:R-:W-:Y:S01]  /*fd40*/  BPT.TRAP 0x1 ;  /* 0x000000040000795c */ /* 0x000fe20000300000 */
.L_x_1475:
[----:B------:R-:W-:Y:S04]  /*fd50*/  BSSY B0, `(.L_x_1473) ;  /* 0x0000004000007945 */ /* 0x000fe80003800000 */
[----:B-1----:R-:W-:Y:S05]  /*fd60*/  @P3 BRA `(.L_x_1476) ;  /* 0x0000000000083947 */ /* 0x002fea0003800000 */
[----:B------:R-:W1:Y:S02]  /*fd70*/  SYNCS.PHASECHK.TRANS64.TRYWAIT P3, [R0+URZ+0x16830], R3 ;  /* 0x01683003000075a7 */ /* 0x000e64000806017f */
[----:B-1----:R-:W-:Y:S05]  /*fd80*/  @!P3 BRA `(.L_x_1477) ;  /* 0x000000e8007cb947 */ /* 0x002fea0003800000 */
.L_x_1476:
[----:B------:R-:W-:Y:S05]  /*fd90*/  BSYNC B0 ;  /* 0x0000000000007941 */ /* 0x000fea0003800000 */
.L_x_1473:
[----:B01----:R-:W2:Y:S01]  /*fda0*/  LDL R3, [R1+0x20] ;  /* 0x0000200001037983 */ /* 0x003ea20000100800 */
[----:B------:R-:W0:Y:S01]  /*fdb0*/  S2R R0, SR_TID.X ;  /* 0x0000000000007919 */ /* 0x000e220000002100 */
[----:B------:R-:W-:Y:S05]  /*fdc0*/  WARPSYNC.ALL ;  /* 0x0000000000007948 */ /* 0x000fea0003800000 */
[----:B------:R-:W-:Y:S01]  /*fdd0*/  IMAD.MOV.U32 R27, RZ, RZ, 0x40000040 ;  /* 0x40000040ff1b7424 */ /* 0x000fe200078e00ff */
[----:B0-----:R-:W-:-:S05]  /*fde0*/  SHF.R.U32.HI R0, RZ, 0x7, R0 ;  /* 0x00000007ff007819 */ /* 0x001fca0000011600 */
[----:B------:R-:W-:Y:S01]  /*fdf0*/  VIADD R0, R0, 0x8 ;  /* 0x0000000800007836 */ /* 0x000fe20000000000 */
[----:B------:R-:W-:Y:S01]  /*fe00*/  R2UR UR8, R8 ;  /* 0x00000000080872ca */ /* 0x000fe200000e0000 */
[----:B------:R-:W-:Y:S01]  /*fe10*/  IMAD.MOV.U32 R25, RZ, RZ, 0x40000040 ;  /* 0x40000040ff197424 */ /* 0x000fe200078e00ff */
[----:B------:R-:W-:Y:S02]  /*fe20*/  R2UR UR9, R9 ;  /* 0x00000000090972ca */ /* 0x000fe400000e0000 */
[----:B------:R-:W-:Y:S02]  /*fe30*/  R2UR UR11, R27 ;  /* 0x000000001b0b72ca */ /* 0x000fe400000e0000 */
[----:B------:R-:W-:Y:S02]  /*fe40*/  R2UR UR15, R25 ;  /* 0x00000000190f72ca */ /* 0x000fe400000e0000 */
[----:B------:R-:W-:Y:S02]  /*fe50*/  R2UR UR23, R27 ;  /* 0x000000001b1772ca */ /* 0x000fe400000e0000 */
[----:B------:R-:W-:-:S02]  /*fe60*/  R2UR UR12, R156 ;  /* 0x000000009c0c72ca */ /* 0x000fc400000e0000 */
[----:B------:R-:W-:Y:S01]  /*fe70*/  R2UR UR13, R157 ;  /* 0x000000009d0d72ca */ /* 0x000fe200000e0000 */
[----:B------:R0:W-:Y:S01]  /*fe80*/  BAR.SYNC.DEFER_BLOCKING R0, 0x100 ;  /* 0x000400000000751d */ /* 0x0001e20000010000 */
[----:B------:R-:W-:Y:S01]  /*fe90*/  IMAD.MOV.U32 R21, RZ, RZ, 0x40000040 ;  /* 0x40000040ff157424 */ /* 0x000fe200078e00ff */
[----:B------:R-:W-:Y:S02]  /*fea0*/  R2UR UR16, R154 ;  /* 0x000000009a1072ca */ /* 0x000fe400000e0000 */
[----:B------:R-:W-:Y:S02]  /*feb0*/  R2UR UR17, R155 ;  /* 0x000000009b1172ca */ /* 0x000fe400000e0000 */
[----:B------:R-:W-:Y:S01]  /*fec0*/  R2UR UR19, R21 ;  /* 0x00000000151372ca */ /* 0x000fe200000e0000 */
[----:B--2---:R-:W-:-:S04]  /*fed0*/  IMAD R26, R16, 0x400, R3 ;  /* 0x00000400101a7824 */ /* 0x004fc800078e0203 */
[C---:B------:R-:W-:Y:S01]  /*fee0*/  VIADD R24, R26.reuse, 0x2 ;  /* 0x000000021a187836 */ /* 0x040fe20000000000 */
[C---:B------:R-:W-:Y:S01]  /*fef0*/  R2UR UR10, R26.reuse ;  /* 0x000000001a0a72ca */ /* 0x040fe200000e0000 */
[C---:B------:R-:W-:Y:S02]  /*ff00*/  VIADD R20, R26.reuse, 0x4 ;  /* 0x000000041a147836 */ /* 0x040fe40000000000 */
[----:B------:R-:W-:Y:S01]  /*ff10*/  VIADD R26, R26, 0x6 ;  /* 0x000000061a1a7836 */ /* 0x000fe20000000000 */
[----:B------:R-:W-:-:S04]  /*ff20*/  R2UR UR14, R24 ;  /* 0x00000000180e72ca */ /* 0x000fc800000e0000 */
[----:B------:R-:W-:Y:S02]  /*ff30*/  R2UR UR22, R26 ;  /* 0x000000001a1672ca */ /* 0x000fe400000e0000 */
[----:B------:R-:W-:-:S06]  /*ff40*/  WARPGROUP.ARRIVE ;  /* 0x00000000000079c5 */ /* 0x000fcc0000000000 */
[----:B------:R-:W-:Y:S01]  /*ff50*/  HGMMA.64x128x16.F32.BF16 R24, gdesc[UR8], RZ, !UPT, gsb0 ;  /* 0x01e00000081879f0 */ /* 0x000fe2000c0018ff */
[----:B------:R-:W-:Y:S02]  /*ff60*/  R2UR UR18, R20 ;  /* 0x00000000141272ca */ /* 0x000fe400000e0000 */
[----:B------:R-:W-:Y:S02]  /*ff70*/  WARPGROUP.DEPBAR.LE gsb0, 0x0 ;  /* 0x00008000000079c5 */ /* 0x000fe40000010000 */
[----:B------:R-:W-:-:S07]  /*ff80*/  WARPGROUP.ARRIVE ;  /* 0x00000000000079c5 */ /* 0x000fce0000000000 */
        /* <DEDUP_REMOVED lines=13> */
.L_x_1479:
[----:B------:R-:W-:Y:S01]  /*10060*/  SHF.L.U32 R0, R10, 0x1f, RZ ;  /* 0x0000001f0a007819 */ /* 0x000fe200000006ff */
[----:B------:R-:W-:-:S04]  /*10070*/  IMAD R3, R15, 0x8, R2 ;  /* 0x000000080f037824 */ /* 0x000fc800078e0202 */
[----:B------:R0:W1:Y:S01]  /*10080*/  SYNCS.PHASECHK.TRANS64.TRYWAIT P2, [R3+URZ+0x16850], R0 ;  /* 0x01685000030075a7 */ /* 0x000062000804017f */
[----:B------:R-:W-:Y:S05]  /*10090*/  @!P0 BRA `(.L_x_1480) ;  /* 0x0000000000048947 */ /* 0x000fea0003800000 */
[----:B------:R-:W-:Y:S01]  /*100a0*/  BPT.TRAP 0x1 ;  /* 0x000000040000795c */ /* 0x000fe20000300000 */
.L_x_1480:
[----:B-1----:R-:W-:Y:S05]  /*100b0*/  @P2 BRA `(.L_x_1478) ;  /* 0x0000000000082947 */ /* 0x002fea0003800000 */
[----:B------:R-:W1:Y:S02]  /*100c0*/  SYNCS.PHASECHK.TRANS64.TRYWAIT P2, [R3+URZ+0x16850], R0 ;  /* 0x01685000030075a7 */ /* 0x000e64000804017f */
[----:B-1----:R-:W-:Y:S05]  /*100d0*/  @!P2 BRA `(.L_x_1481) ;  /* 0x000000e400bca947 */ /* 0x002fea0003800000 */
.L_x_1478:
[----:B01----:R-:W-:Y:S01]  /*100e0*/  VIADD R0, R2, 0x400 ;  /* 0x0000040002007836 */ /* 0x003fe20000000000 */
[----:B------:R-:W-:Y:S05]  /*100f0*/  WARPSYNC.ALL ;  /* 0x0000000000007948 */ /* 0x000fea0003800000 */
[----:B------:R-:W-:-:S04]  /*10100*/  SHF.R.U32.HI R0, RZ, 0x4, R0 ;  /* 0x00000004ff007819 */ /* 0x000fc80000011600 */
[----:B------:R-:W-:-:S05]  /*10110*/  LOP3.LUT R10, R0, 0x3fff, RZ, 0xc0, !PT ;  /* 0x00003fff000a7812 */ /* 0x000fca00078ec0ff */
[----:B------:R-:W-:Y:S01]  /*10120*/  IMAD R10, R15, 0x400, R10 ;  /* 0x000004000f0a7824 */ /* 0x000fe200078e020a */
[----:B------:R-:W-:Y:S01]  /*10130*/  WARPGROUP.ARRIVE ;  /* 0x00000000000079c5 */ /* 0x000fe20000000000 */
[----:B------:R-:W-:Y:S01]  /*10140*/  IMAD.MOV.U32 R11, RZ, RZ, 0x40000040 ;  /* 0x40000040ff0b7424 */ /* 0x000fe200078e00ff */
[----:B------:R-:W-:Y:S01]  /*10150*/  FMNMX.FTZ R0, R24, R14, !PT ;  /* 0x0000000e18007209 */ /* 0x000fe20007810000 */
[C---:B------:R-:W-:Y:S01]  /*10160*/  VIADD R20, R10.reuse, 0x80 ;  /* 0x000000800a147836 */ /* 0x040fe20000000000 */
[----:B------:R-:W-:Y:S01]  /*10170*/  R2UR UR10, R10 ;  /* 0x000000000a0a72ca */ /* 0x000fe200000e0000 */
[----:B------:R-:W-:Y:S01]  /*10180*/  IMAD.MOV.U32 R21, RZ, RZ, 0x40000040 ;  /* 0x40000040ff157424 */ /* 0x000fe200078e00ff */
[----:B------:R-:W-:Y:S01]  /*10190*/  R2UR UR11, R11 ;  /* 0x000000000b0b72ca */ /* 0x000fe200000e0000 */
[----:B------:R-:W-:Y:S01]  /*101a0*/  UMOV UR41, UR6 ;  /* 0x0000000600297c82 */ /* 0x000fe20008000000 */
[----:B------:R-:W-:-:S04]  /*101b0*/  FMNMX.FTZ R0, R25, R0, !PT ;  /* 0x0000000019007209 */ /* 0x000fc80007810000 */
[----:B------:R-:W-:-:S04]  /*101c0*/  FMNMX.FTZ R0, R28, R0, !PT ;  /* 0x000000001c007209 */ /* 0x000fc80007810000 */
[----:B------:R-:W-:-:S03]  /*101d0*/  FMNMX.FTZ R0, R29, R0, !PT ;  /* 0x000000001d007209 */ /* 0x000fc60007810000 */
[----:B------:R-:W-:Y:S01]  /*101e0*/  HGMMA.64x64x16.F32.BF16 R88, R148, gdesc[UR8].tnspB, R88, gsb0 ;  /* 0x40e0000894587df0 */ /* 0x000fe20008001858 */
[----:B------:R-:W-:Y:S02]  /*101f0*/  FMNMX.FTZ R0, R32, R0, !PT ;  /* 0x0000000020007209 */ /* 0x000fe40007810000 */
[----:B------:R-:W-:Y:S01]  /*10200*/  R2UR UR10, R20 ;  /* 0x00000000140a72ca */ /* 0x000fe200000e0000 */
[----:B------:R-:W-:Y:S01]  /*10210*/  VIADD R20, R10, 0x100 ;  /* 0x000001000a147836 */ /* 0x000fe20000000000 */
[----:B------:R-:W-:Y:S02]  /*10220*/  FMNMX.FTZ R0, R33, R0, !PT ;  /* 0x0000000021007209 */ /* 0x000fe40007810000 */
[----:B------:R-:W-:Y:S01]  /*10230*/  R2UR UR11, R21 ;  /* 0x00000000150b72ca */ /* 0x000fe200000e0000 */
[----:B------:R-:W-:Y:S01]  /*10240*/  IMAD.MOV.U32 R21, RZ, RZ, 0x40000040 ;  /* 0x40000040ff157424 */ /* 0x000fe200078e00ff */
        /* <DEDUP_REMOVED lines=32> */
[----:B------:R-:W-:-:S05]  /*10450*/  FMNMX.FTZ R3, R85, R0, !PT ;  /* 0x0000000055037209 */ /* 0x000fca0007810000 */
[----:B------:R-:W0:Y:S02]  /*10460*/  SHFL.BFLY PT, R0, R3, 0x2, 0x1f ;  /* 0x0c401f0003007f89 */ /* 0x000e2400000e0000 */
[----:B0-----:R-:W-:-:S05]  /*10470*/  FMNMX.FTZ R3, R3, R0, !PT ;  /* 0x0000000003037209 */ /* 0x001fca0007810000 */
[----:B------:R-:W0:Y:S01]  /*10480*/  SHFL.BFLY PT, R0, R3, 0x1, 0x1f ;  /* 0x0c201f0003007f89 */ /* 0x000e2200000e0000 */
[----:B------:R-:W-:Y:S02]  /*10490*/  WARPGROUP.DEPBAR.LE gsb0, 0x0 ;  /* 0x00008000000079c5 */ /* 0x000fe40000010000 */
[----:B------:R-:W-:Y:S01]  /*104a0*/  WARPGROUP.ARRIVE ;  /* 0x00000000000079c5 */ /* 0x000fe20000000000 */
[----:B0-----:R-:W-:Y:S02]  /*104b0*/  FMNMX.FTZ R3, R3, R0, !PT ;  /* 0x0000000003037209 */ /* 0x001fe40007810000 */
[----:B------:R-:W-:-:S03]  /*104c0*/  FMNMX.FTZ R0, R26, R7, !PT ;  /* 0x000000071a007209 */ /* 0x000fc60007810000 */
[----:B------:R-:W-:Y:S01]  /*104d0*/  HGMMA.64x64x16.F32.BF16 R88, R140, gdesc[UR8].tnspB, R88, gsb0 ;  /* 0x40e000088c587df0 */ /* 0x000fe20008001858 */
[----:B------:R-:W-:Y:S01]  /*104e0*/  FMNMX.FTZ R0, R27, R0, !PT ;  /* 0x000000001b007209 */ /* 0x000fe20007810000 */
[C---:B------:R-:W-:Y:S01]  /*104f0*/  FADD.FTZ R11, -R3.reuse, R14 ;  /* 0x0000000e030b7221 */ /* 0x040fe20000010100 */
[----:B------:R-:W-:Y:S01]  /*10500*/  R2UR UR10, R20 ;  /* 0x00000000140a72ca */ /* 0x000fe200000e0000 */
[----:B------:R-:W-:Y:S01]  /*10510*/  VIADD R20, R10, 0x200 ;  /* 0x000002000a147836 */ /* 0x000fe20000000000 */
[----:B------:R-:W-:Y:S01]  /*10520*/  FMNMX.FTZ R0, R30, R0, !PT ;  /* 0x000000001e007209 */ /* 0x000fe20007810000 */
[----:B------:R-:W-:Y:S01]  /*10530*/  FMUL.FTZ R14, R3, UR41 ;  /* 0x00000029030e7c20 */ /* 0x000fe20008410000 */
[----:B------:R-:W-:Y:S01]  /*10540*/  R2UR UR11, R21 ;  /* 0x00000000150b72ca */ /* 0x000fe200000e0000 */
[----:B------:R-:W-:Y:S01]  /*10550*/  IMAD.MOV.U32 R21, RZ, RZ, 0x40000040 ;  /* 0x40000040ff157424 */ /* 0x000fe200078e00ff */
[----:B------:R-:W-:Y:S01]  /*10560*/  FMNMX.FTZ R0, R31, R0, !PT ;  /* 0x000000001f007209 */ /* 0x000fe20007810000 */
[----:B------:R-:W-:Y:S01]  /*10570*/  FFMA.FTZ R147, R24, UR41, -R14 ;  /* 0x0000002918937c23 */ /* 0x000fe2000801080e */
[----:B------:R-:W-:-:S02]  /*10580*/  VIADD R24, R10, 0x280 ;  /* 0x000002800a187836 */ /* 0x000fc40000000000 */
[--C-:B------:R-:W-:Y:S01]  /*10590*/  FFMA.FTZ R148, R25, UR41, -R14.reuse ;  /* 0x0000002919947c23 */ /* 0x100fe2000801080e */
[----:B------:R-:W-:Y:S01]  /*105a0*/  FMNMX.FTZ R0, R34, R0, !PT ;  /* 0x0000000022007209 */ /* 0x000fe20007810000 */
[----:B------:R-:W-:Y:S02]  /*105b0*/  IMAD.MOV.U32 R25, RZ, RZ, 0x40000040 ;  /* 0x40000040ff197424 */ /* 0x000fe400078e00ff */
        /* <DEDUP_REMOVED lines=9> */
[----:B------:R-:W-:Y:S01]  /*10650*/  FFMA.FTZ R37, R69, UR41, -R14 ;  /* 0x0000002945257c23 */ /* 0x000fe2000801080e */
[----:B------:R-:W-:Y:S01]  /*10660*/  FMNMX.FTZ R0, R39, R0, !PT ;  /* 0x0000000027007209 */ /* 0x000fe20007810000 */
[----:B------:R-:W-:Y:S01]  /*10670*/  FMUL.FTZ R11, R11, UR41 ;  /* 0x000000290b0b7c20 */ /* 0x000fe20008410000 */
[----:B------:R-:W-:Y:S02]  /*10680*/  MUFU.EX2 R147, R147 ;  /* 0x0000009300937308 */ /* 0x000fe40000000800 */
[----:B------:R-:W-:-:S04]  /*10690*/  FMNMX.FTZ R0, R42, R0, !PT ;  /* 0x000000002a007209 */ /* 0x000fc80007810000 */
[----:B------:R-:W-:Y:S02]  /*106a0*/  FMNMX.FTZ R0, R43, R0, !PT ;  /* 0x000000002b007209 */ /* 0x000fe40007810000 */
[----:B------:R-:W0:Y:S02]  /*106b0*/  MUFU.EX2 R11, R11 ;  /* 0x0000000b000b7308 */ /* 0x000e240000000800 */
[----:B------:R-:W-:-:S04]  /*106c0*/  FMNMX.FTZ R0, R46, R0, !PT ;  /* 0x000000002e007209 */ /* 0x000fc80007810000 */
[----:B------:R-:W-:Y:S02]  /*106d0*/  FMNMX.FTZ R0, R47, R0, !PT ;  /* 0x000000002f007209 */ /* 0x000fe40007810000 */
[----:B------:R-:W1:Y:S02]  /*106e0*/  MUFU.EX2 R148, R148 ;  /* 0x0000009400947308 */ /* 0x000e640000000800 */
[----:B------:R-:W-:-:S04]  /*106f0*/  FMNMX.FTZ R0, R50, R0, !PT ;  /* 0x0000000032007209 */ /* 0x000fc80007810000 */
[----:B------:R-:W-:Y:S02]  /*10700*/  FMNMX.FTZ R0, R51, R0, !PT ;  /* 0x0000000033007209 */ /* 0x000fe40007810000 */
[----:B------:R-:W-:Y:S02]  /*10710*/  MUFU.EX2 R145, R145 ;  /* 0x0000009100917308 */ /* 0x000fe40000000800 */
        /* <DEDUP_REMOVED lines=9> */
[----:B------:R-:W-:Y:S01]  /*107b0*/  FMNMX.FTZ R0, R66, R0, !PT ;  /* 0x0000000042007209 */ /* 0x000fe20007810000 */
[----:B------:R-:W-:Y:S02]  /*107c0*/  WARPGROUP.DEPBAR.LE gsb0, 0x0 ;  /* 0x00008000000079c5 */ /* 0x000fe40000010000 */
[----:B------:R-:W-:Y:S01]  /*107d0*/  WARPGROUP.ARRIVE ;  /* 0x00000000000079c5 */ /* 0x000fe20000000000 */
[----:B------:R-:W-:Y:S01]  /*107e0*/  FMNMX.FTZ R0, R67, R0, !PT ;  /* 0x0000000043007209 */ /* 0x000fe20007810000 */
[--C-:B------:R-:W-:Y:S01]  /*107f0*/  FFMA.FTZ R140, R41, UR41, -R14.reuse ;  /* 0x00000029298c7c23 */ /* 0x100fe2000801080e */
[--C-:B------:R-:W-:Y:S01]  /*10800*/  FFMA.FTZ R143, R32, UR41, -R14.reuse ;  /* 0x00000029208f7c23 */ /* 0x100fe2000801080e */
[--C-:B------:R-:W-:Y:S01]  /*10810*/  FFMA.FTZ R141, R36, UR41, -R14.reuse ;  /* 0x00000029248d7c23 */ /* 0x100fe2000801080e */
[----:B------:R-:W-:Y:S01]  /*10820*/  FMNMX.FTZ R0, R70, R0, !PT ;  /* 0x0000000046007209 */ /* 0x000fe20007810000 */
[----:B------:R-:W-:Y:S01]  /*10830*/  HGMMA.64x64x16.F32.BF16 R88, R136, gdesc[UR8].tnspB, R88, gsb0 ;  /* 0x40e0000888587df0 */ /* 0x000fe20008001858 */
[----:B------:R-:W-:Y:S01]  /*10840*/  R2UR UR10, R20 ;  /* 0x00000000140a72ca */ /* 0x000fe200000e0000 */
[--C-:B------:R-:W-:Y:S01]  /*10850*/  FFMA.FTZ R142, R45, UR41, -R14.reuse ;  /* 0x000000292d8e7c23 */ /* 0x100fe2000801080e */
[----:B------:R-:W-:Y:S01]  /*10860*/  FMNMX.FTZ R0, R71, R0, !PT ;  /* 0x0000000047007209 */ /* 0x000fe20007810000 */
[--C-:B------:R-:W-:Y:S01]  /*10870*/  FFMA.FTZ R20, R49, UR41, -R14.reuse ;  /* 0x0000002931147c23 */ /* 0x100fe2000801080e */
[----:B------:R-:W-:Y:S01]  /*10880*/  R2UR UR11, R21 ;  /* 0x00000000150b72ca */ /* 0x000fe200000e0000 */
        /* <DEDUP_REMOVED lines=16> */
[----:B------:R-:W-:Y:S03]  /*10990*/  MUFU.EX2 R142, R142 ;  /* 0x0000008e008e7308 */ /* 0x000fe60000000800 */
[----:B------:R-:W2:Y:S05]  /*109a0*/  SHFL.BFLY PT, R41, R0, 0x2, 0x1f ;  /* 0x0c401f0000297f89 */ /* 0x000eaa00000e0000 */
[----:B------:R-:W-:Y:S08]  /*109b0*/  MUFU.EX2 R20, R20 ;  /* 0x0000001400147308 */ /* 0x000ff00000000800 */
[----:B------:R-:W-:Y:S08]  /*109c0*/  MUFU.EX2 R21, R21 ;  /* 0x0000001500157308 */ /* 0x000ff00000000800 */
[----:B------:R-:W-:Y:S01]  /*109d0*/  MUFU.EX2 R29, R29 ;  /* 0x0000001d001d7308 */ /* 0x000fe20000000800 */
[----:B--2---:R-:W-:Y:S01]  /*109e0*/  FMNMX.FTZ R0, R0, R41, !PT ;  /* 0x0000002900007209 */ /* 0x004fe20007810000 */
[----:B------:R-:W-:-:S06]  /*109f0*/  FFMA.FTZ R41, R73, UR41, -R14 ;  /* 0x0000002949297c23 */ /* 0x000fcc000801080e */
[----:B------:R-:W-:Y:S08]  /*10a00*/  MUFU.EX2 R32, R32 ;  /* 0x0000002000207308 */ /* 0x000ff00000000800 */
[----:B------:R-:W-:Y:S01]  /*10a10*/  MUFU.EX2 R28, R28 ;  /* 0x0000001c001c7308 */ /* 0x000fe20000000800 */
[----:B------:R-:W-:Y:S02]  /*10a20*/  WARPGROUP.DEPBAR.LE gsb0, 0x0 ;  /* 0x00008000000079c5 */ /* 0x000fe40000010000 */
[----:B------:R-:W-:Y:S01]  /*10a30*/  WARPGROUP.ARRIVE ;  /* 0x00000000000079c5 */ /* 0x000fe20000000000 */
[--C-:B------:R-:W-:Y:S01]  /*10a40*/  FFMA.FTZ R139, R40, UR41, -R14.reuse ;  /* 0x00000029288b7c23 */ /* 0x100fe2000801080e */
[--C-:B------:R-:W-:Y:S01]  /*10a50*/  FFMA.FTZ R137, R44, UR41, -R14.reuse ;  /* 0x000000292c897c23 */ /* 0x100fe2000801080e */
[--C-:B------:R-:W-:Y:S01]  /*10a60*/  FFMA.FTZ R136, R48, UR41, -R14.reuse ;  /* 0x0000002930887c23 */ /* 0x100fe2000801080e */
[--C-:B------:R-:W-:Y:S01]  /*10a70*/  FFMA.FTZ R138, R52, UR41, -R14.reuse ;  /* 0x00000029348a7c23 */ /* 0x100fe2000801080e */
[--C-:B------:R-:W-:Y:S01]  /*10a80*/  FFMA.FTZ R40, R72, UR41, -R14.reuse ;  /* 0x0000002948287c23 */ /* 0x100fe2000801080e */
[----:B------:R-:W-:Y:S01]  /*10a90*/  HGMMA.64x64x16.F32.BF16 R88, R132, gdesc[UR8].tnspB, R88, gsb0 ;  /* 0x40e0000884587df0 */ /* 0x000fe20008001858 */
[----:B------:R-:W-:Y:S01]  /*10aa0*/  R2UR UR10, R24 ;  /* 0x00000000180a72ca */ /* 0x000fe200000e0000 */
[--C-:B------:R-:W-:Y:S01]  /*10ab0*/  FFMA.FTZ R44, R76, UR41, -R14.reuse ;  /* 0x000000294c2c7c23 */ /* 0x100fe2000801080e */
[----:B------:R-:W2:Y:S01]  /*10ac0*/  SHFL.BFLY PT, R24, R0, 0x1, 0x1f ;  /* 0x0c201f0000187f89 */ /* 0x000ea200000e0000 */
[----:B------:R-:W-:Y:S01]  /*10ad0*/  R2UR UR11, R25 ;  /* 0x00000000190b72ca */ /* 0x000fe200000e0000 */
[--C-:B------:R-:W-:Y:S01]  /*10ae0*/  FFMA.FTZ R48, R80, UR41, -R14.reuse ;  /* 0x0000002950307c23 */ /* 0x100fe2000801080e */
[----:B------:R-:W-:Y:S01]  /*10af0*/  FFMA.FTZ R52, R84, UR41, -R14 ;  /* 0x0000002954347c23 */ /* 0x000fe2000801080e */
[----:B------:R-:W-:Y:S01]  /*10b00*/  IMAD.MOV.U32 R25, RZ, RZ, 0x40000040 ;  /* 0x40000040ff197424 */ /* 0x000fe200078e00ff */
[----:B------:R-:W-:Y:S08]  /*10b10*/  MUFU.EX2 R139, R139 ;  /* 0x0000008b008b7308 */ /* 0x000ff00000000800 */
[----:B------:R-:W-:Y:S08]  /*10b20*/  MUFU.EX2 R137, R137 ;  /* 0x0000008900897308 */ /* 0x000ff00000000800 */
[----:B------:R-:W-:Y:S01]  /*10b30*/  MUFU.EX2 R136, R136 ;  /* 0x0000008800887308 */ /* 0x000fe20000000800 */
[----:B--2---:R-:W-:-:S05]  /*10b40*/  FMNMX.FTZ R0, R0, R24, !PT ;  /* 0x0000001800007209 */ /* 0x004fca0007810000 */
[C---:B------:R-:W-:Y:S01]  /*10b50*/  FADD.FTZ R24, -R0.reuse, R7 ;  /* 0x0000000700187221 */ /* 0x040fe20000010100 */
[----:B------:R-:W-:Y:S01]  /*10b60*/  FMUL.FTZ R53, R0, UR41 ;  /* 0x0000002900357c20 */ /* 0x000fe20008410000 */
[----:B------:R-:W-:Y:S03]  /*10b70*/  MUFU.EX2 R138, R138 ;  /* 0x0000008a008a7308 */ /* 0x000fe60000000800 */
        /* <DEDUP_REMOVED lines=12> */
[----:B------:R-:W-:-:S02]  /*10c40*/  FFMA.FTZ R55, R55, UR41, -R53 ;  /* 0x0000002937377c23 */ /* 0x000fc40008010835 */
[----:B------:R-:W-:Y:S08]  /*10c50*/  MUFU.EX2 R26, R26 ;  /* 0x0000001a001a7308 */ /* 0x000ff00000000800 */
[----:B------:R-:W-:Y:S08]  /*10c60*/  MUFU.EX2 R151, R151 ;  /* 0x0000009700977308 */ /* 0x000ff00000000800 */
[----:B------:R-:W-:Y:S08]  /*10c70*/  MUFU.EX2 R33, R33 ;  /* 0x0000002100217308 */ /* 0x000ff00000000800 */
[----:B------:R-:W-:Y:S01]  /*10c80*/  MUFU.EX2 R36, R36 ;  /* 0x0000002400247308 */ /* 0x000fe20000000800 */
[----:B------:R-:W-:-:S02]  /*10c90*/  WARPGROUP.DEPBAR.LE gsb0, 0x0 ;  /* 0x00008000000079c5 */ /* 0x000fc40000010000 */
[----:B------:R-:W-:Y:S01]  /*10ca0*/  WARPGROUP.ARRIVE ;  /* 0x00000000000079c5 */ /* 0x000fe20000000000 */
[--C-:B------:R-:W-:Y:S01]  /*10cb0*/  FFMA.FTZ R132, R56, UR41, -R14.reuse ;  /* 0x0000002938847c23 */ /* 0x100fe2000801080e */
[--C-:B------:R-:W-:Y:S01]  /*10cc0*/  FFMA.FTZ R134, R60, UR41, -R14.reuse ;  /* 0x000000293c867c23 */ /* 0x100fe2000801080e */
[----:B------:R-:W-:-:S03]  /*10cd0*/  FFMA.FTZ R14, R85, UR41, -R14 ;  /* 0x00000029550e7c23 */ /* 0x000fc6000801080e */
[----:B------:R-:W2:Y:S01]  /*10ce0*/  S2R R60, SR_TID.X ;  /* 0x00000000003c7919 */ /* 0x000ea20000002100 */
[--C-:B------:R-:W-:Y:S01]  /*10cf0*/  FFMA.FTZ R56, R35, UR41, -R53.reuse ;  /* 0x0000002923387c23 */ /* 0x100fe20008010835 */
[----:B------:R-:W-:Y:S01]  /*10d00*/  HGMMA.64x64x16.F32.BF16 R88, R128, gdesc[UR8].tnspB, R88, gsb0 ;  /* 0x40e0000880587df0 */ /* 0x000fe20008001858 */
[----:B------:R3:W-:Y:S01]  /*10d10*/  MUFU.EX2 R7, R14 ;  /* 0x0000000e00077308 */ /* 0x0007e20000000800 */
[----:B------:R-:W-:Y:S01]  /*10d20*/  R2UR UR11, R25 ;  /* 0x00000000190b72ca */ /* 0x000fe200000e0000 */
[----:B------:R-:W-:Y:S02]  /*10d30*/  IMAD.MOV.U32 R25, RZ, RZ, 0x40000040 ;  /* 0x40000040ff197424 */ /* 0x000fe400078e00ff */
[----:B------:R-:W-:Y:S01]  /*10d40*/  FFMA.FTZ R35, R46, UR41, -R53 ;  /* 0x000000292e237c23 */ /* 0x000fe20008010835 */
[----:B------:R-:W-:-:S03]  /*10d50*/  @!P1 IMAD R46, R16, 0x8, R2 ;  /* 0x00000008102e9824 */ /* 0x000fc600078e0202 */
[----:B------:R-:W-:Y:S01]  /*10d60*/  MUFU.EX2 R30, R30 ;  /* 0x0000001e001e7308 */ /* 0x000fe20000000800 */
[----:B---3--:R-:W-:Y:S01]  /*10d70*/  FMUL.FTZ R14, R24, UR41 ;  /* 0x00000029180e7c20 */ /* 0x008fe20008410000 */
[----:B------:R-:W-:Y:S02]  /*10d80*/  VIADD R24, R10, 0x300 ;  /* 0x000003000a187836 */ /* 0x000fe40000000000 */
[----:B0-----:R-:W-:Y:S01]  /*10d90*/  FFMA.FTZ R51, R11, R6, R147 ;  /* 0x000000060b337223 */ /* 0x001fe20000010093 */
[--C-:B------:R-:W-:Y:S01]  /*10da0*/  FFMA.FTZ R38, R50, UR41, -R53.reuse ;  /* 0x0000002932267c23 */ /* 0x100fe20008010835 */
[--C-:B------:R-:W-:Y:S01]  /*10db0*/  FFMA.FTZ R133, R58, UR41, -R53.reuse ;  /* 0x000000293a857c23 */ /* 0x100fe20008010835 */
[----:B------:R-:W-:Y:S01]  /*10dc0*/  R2UR UR10, R24 ;  /* 0x00000000180a72ca */ /* 0x000fe200000e0000 */
[----:B------:R-:W-:Y:S02]  /*10dd0*/  VIADD R24, R10, 0x380 ;  /* 0x000003800a187836 */ /* 0x000fe40000000000 */
[----:B------:R-:W-:Y:S01]  /*10de0*/  FFMA.FTZ R10, R54, UR41, -R53 ;  /* 0x00000029360a7c23 */ /* 0x000fe20008010835 */
[----:B------:R-:W0:Y:S01]  /*10df0*/  MUFU.EX2 R14, R14 ;  /* 0x0000000e000e7308 */ /* 0x000e220000000800 */
[----:B------:R-:W3:Y:S07]  /*10e00*/  LDL R54, [R1+0x24] ;  /* 0x0000240001367983 */ /* 0x000eee0000100800 */
[----:B------:R-:W4:Y:S01]  /*10e10*/  MUFU.EX2 R27, R27 ;  /* 0x0000001b001b7308 */ /* 0x000f220000000800 */
[----:B--2---:R-:W-:-:S02]  /*10e20*/  SHF.R.U32.HI R135, RZ, 0x7, R60 ;  /* 0x00000007ff877819 */ /* 0x004fc4000001163c */
[----:B------:R-:W-:-:S05]  /*10e30*/  ISETP.GE.U32.AND P2, PT, R60, 0x180, PT ;  /* 0x000001803c00780c */ /* 0x000fca0003f46070 */
[----:B------:R-:W2:Y:S08]  /*10e40*/  MUFU.EX2 R56, R56 ;  /* 0x0000003800387308 */ /* 0x000eb00000000800 */
[----:B------:R-:W5:Y:S08]  /*10e50*/  MUFU.EX2 R31, R31 ;  /* 0x0000001f001f7308 */ /* 0x000f700000000800 */
[----:B------:R-:W5:Y:S08]  /*10e60*/  MUFU.EX2 R57, R57 ;  /* 0x0000003900397308 */ /* 0x000f700000000800 */
[----:B------:R-:W5:Y:S08]  /*10e70*/  MUFU.EX2 R34, R34 ;  /* 0x0000002200227308 */ /* 0x000f700000000800 */
[----:B------:R-:W5:Y:S08]  /*10e80*/  MUFU.EX2 R39, R39 ;  /* 0x0000002700277308 */ /* 0x000f700000000800 */
[----:B------:R-:W-:Y:S01]  /*10e90*/  MUFU.EX2 R42, R42 ;  /* 0x0000002a002a7308 */ /* 0x000fe20000000800 */
[----:B------:R-:W-:-:S02]  /*10ea0*/  WARPGROUP.DEPBAR.LE gsb0, 0x0 ;  /* 0x00008000000079c5 */ /* 0x000fc40000010000 */
[----:B------:R-:W-:Y:S01]  /*10eb0*/  WARPGROUP.ARRIVE ;  /* 0x00000000000079c5 */ /* 0x000fe20000000000 */
[----:B------:R-:W-:Y:S02]  /*10ec0*/  @!P1 VIADD R46, R46, 0x16840 ;  /* 0x000168402e2e9836 */ /* 0x000fe40000000000 */
[----:B-1----:R-:W-:Y:S01]  /*10ed0*/  FADD.FTZ R6, R148, R51 ;  /* 0x0000003394067221 */ /* 0x002fe20000010000 */
[----:B------:R-:W-:Y:S01]  /*10ee0*/  @!P1 IMAD R50, R15, 0x8, R2 ;  /* 0x000000080f329824 */ /* 0x000fe200078e0202 */
[----:B------:R-:W1:Y:S01]  /*10ef0*/  MUFU.EX2 R35, R35 ;  /* 0x0000002300237308 */ /* 0x000e620000000800 */
[----:B------:R-:W-:Y:S01]  /*10f00*/  HGMMA.64x64x16.F32.BF16 R88, R124, gdesc[UR8].tnspB, R88, gsb0 ;  /* 0x40e000087c587df0 */ /* 0x000fe20008001858 */
[----:B------:R-:W-:Y:S02]  /*10f10*/  R2UR UR10, R24 ;  /* 0x00000000180a72ca */ /* 0x000fe400000e0000 */
[----:B------:R-:W-:Y:S01]  /*10f20*/  R2UR UR11, R25 ;  /* 0x00000000190b72ca */ /* 0x000fe200000e0000 */
[----:B------:R-:W-:Y:S01]  /*10f30*/  VIADD R25, R135, 0x9 ;  /* 0x0000000987197836 */ /* 0x000fe20000000000 */
[----:B------:R-:W-:Y:S01]  /*10f40*/  @!P1 PRMT R46, RZ, 0x654, R46 ;  /* 0x00000654ff2e9816 */ /* 0x000fe2000000002e */
[----:B0-----:R-:W-:Y:S01]  /*10f50*/  FFMA.FTZ R5, R14, R5, R149 ;  /* 0x000000050e057223 */ /* 0x001fe20000010095 */
[----:B------:R-:W-:Y:S01]  /*10f60*/  FADD.FTZ R15, R145, R6 ;  /* 0x00000006910f7221 */ /* 0x000fe20000010000 */
[----:B------:R-:W-:Y:S01]  /*10f70*/  @!P1 VIADD R50, R50, 0x16860 ;  /* 0x0001686032329836 */ /* 0x000fe20000000000 */
[----:B------:R-:W-:Y:S01]  /*10f80*/  SEL R47, R25, 0x9, !P2 ;  /* 0x00000009192f7807 */ /* 0x000fe20005000000 */
[----:B------:R-:W0:Y:S08]  /*10f90*/  MUFU.EX2 R38, R38 ;  /* 0x0000002600267308 */ /* 0x000e300000000800 */
[----:B------:R-:W0:Y:S08]  /*10fa0*/  MUFU.EX2 R43, R43 ;  /* 0x0000002b002b7308 */ /* 0x000e300000000800 */
[----:B------:R-:W0:Y:S01]  /*10fb0*/  MUFU.EX2 R10, R10 ;  /* 0x0000000a000a7308 */ /* 0x000e220000000800 */
[----:B------:R-:W-:-:S07]  /*10fc0*/  FFMA.FTZ R59, R59, UR41, -R53 ;  /* 0x000000293b3b7c23 */ /* 0x000fce0008010835 */
[----:B------:R-:W-:Y:S08]  /*10fd0*/  MUFU.EX2 R132, R132 ;  /* 0x0000008400847308 */ /* 0x000ff00000000800 */
[----:B------:R-:W-:Y:S08]  /*10fe0*/  MUFU.EX2 R133, R133 ;  /* 0x0000008500857308 */ /* 0x000ff00000000800 */
[----:B------:R-:W-:Y:S08]  /*10ff0*/  MUFU.EX2 R134, R134 ;  /* 0x0000008600867308 */ /* 0x000ff00000000800 */
[----:B------:R-:W-:Y:S08]  /*11000*/  MUFU.EX2 R37, R37 ;  /* 0x0000002500257308 */ /* 0x000ff00000000800 */
[----:B------:R-:W-:Y:S08]  /*11010*/  MUFU.EX2 R40, R40 ;  /* 0x0000002800287308 */ /* 0x000ff00000000800 */
[----:B------:R-:W-:Y:S01]  /*11020*/  MUFU.EX2 R41, R41 ;  /* 0x0000002900297308 */ /* 0x000fe20000000800 */
[----:B------:R-:W-:-:S02]  /*11030*/  WARPGROUP.DEPBAR.LE gsb0, 0x0 ;  /* 0x00008000000079c5 */ /* 0x000fc40000010000 */
[----:B------:R-:W-:-:S05]  /*11040*/  WARPGROUP.ARRIVE ;  /* 0x00000000000079c5 */ /* 0x000fca0000000000 */
[----:B------:R-:W0:Y:S01]  /*11050*/  MUFU.EX2 R24, R55 ;  /* 0x0000003700187308 */ /* 0x000e220000000800 */
[----:B------:R-:W-:Y:S01]  /*11060*/  HGMMA.64x64x16.F32.BF16 R88, R120, gdesc[UR8].tnspB, R88, gsb0 ;  /* 0x40e0000878587df0 */ /* 0x000fe20008001858 */
[----:B------:R-:W-:Y:S01]  /*11070*/  FADD.FTZ R6, R150, R15 ;  /* 0x0000000f96067221 */ /* 0x000fe20000010000 */
[----:B------:R-:W-:-:S05]  /*11080*/  @!P1 PRMT R50, RZ, 0x654, R50 ;  /* 0x00000654ff329816 */ /* 0x000fca0000000032 */
[----:B------:R-:W-:Y:S01]  /*11090*/  MUFU.EX2 R44, R44 ;  /* 0x0000002c002c7308 */ /* 0x000fe20000000800 */
[----:B------:R-:W-:Y:S01]  /*110a0*/  FADD.FTZ R15, R143, R6 ;  /* 0x000000068f0f7221 */ /* 0x000fe20000010000 */
[----:B------:R-:W-:Y:S01]  /*110b0*/  FFMA.FTZ R135, R62, UR41, -R53 ;  /* 0x000000293e877c23 */ /* 0x000fe20008010835 */
[----:B------:R-:W-:-:S05]  /*110c0*/  F2FP.BF16.F32.PACK_AB R149, R26, R149 ;  /* 0x000000951a95723e */ /* 0x000fca00000010ff */
[----:B------:R-:W0:Y:S01]  /*110d0*/  MUFU.EX2 R25, R59 ;  /* 0x0000003b00197308 */ /* 0x000e220000000800 */
[--C-:B------:R-:W-:Y:S01]  /*110e0*/  FFMA.FTZ R129, R66, UR41, -R53.reuse ;  /* 0x0000002942817c23 */ /* 0x100fe20008010835 */
[----:B------:R-:W-:-:S06]  /*110f0*/  FFMA.FTZ R6, R67, UR41, -R53 ;  /* 0x0000002943067c23 */ /* 0x000fcc0008010835 */
[----:B------:R-:W0:Y:S08]  /*11100*/  MUFU.EX2 R135, R135 ;  /* 0x0000008700877308 */ /* 0x000e300000000800 */
[----:B------:R-:W-:Y:S08]  /*11110*/  MUFU.EX2 R45, R45 ;  /* 0x0000002d002d7308 */ /* 0x000ff00000000800 */
[----:B------:R-:W-:Y:S08]  /*11120*/  MUFU.EX2 R48, R48 ;  /* 0x0000003000307308 */ /* 0x000ff00000000800 */
[----:B------:R-:W-:Y:S08]  /*11130*/  MUFU.EX2 R49, R49 ;  /* 0x0000003100317308 */ /* 0x000ff00000000800 */
[----:B------:R-:W-:Y:S01]  /*11140*/  MUFU.EX2 R52, R52 ;  /* 0x0000003400347308 */ /* 0x000fe20000000800 */
[----:B------:R-:W-:-:S02]  /*11150*/  WARPGROUP.DEPBAR.LE gsb0, 0x0 ;  /* 0x00008000000079c5 */ /* 0x000fc40000010000 */
[----:B------:R4:W-:Y:S06]  /*11160*/  BAR.ARV R47, 0x100 ;  /* 0x0004002f0000751d */ /* 0x0009ec0000002000 */
[----:B------:R2:W-:Y:S02]  /*11170*/  @!P1 SYNCS.ARRIVE.TRANS64.RED.A1T0 RZ, [R46+URZ], RZ ;  /* 0x000000ff2eff99a7 */ /* 0x0005e4000810043f */
[----:B--2---:R-:W-:Y:S01]  /*11180*/  FADD.FTZ R46, R26, R5 ;  /* 0x000000051a2e7221 */ /* 0x004fe20000010000 */
[----:B------:R2:W-:Y:S03]  /*11190*/  @!P1 SYNCS.ARRIVE.TRANS64.RED.A1T0 RZ, [R50+URZ], RZ ;  /* 0x000000ff32ff99a7 */ /* 0x0005e6000810043f */
[----:B----4-:R-:W-:-:S04]  /*111a0*/  FADD.FTZ R47, R151, R46 ;  /* 0x0000002e972f7221 */ /* 0x010fc80000010000 */
[----:B------:R-:W-:-:S04]  /*111b0*/  FADD.FTZ R46, R30, R47 ;  /* 0x0000002f1e2e7221 */ /* 0x000fc80000010000 */
[----:B------:R-:W-:Y:S01]  /*111c0*/  FADD.FTZ R47, R27, R46 ;  /* 0x0000002e1b2f7221 */ /* 0x000fe20000010000 */
[----:B------:R-:W-:-:S03]  /*111d0*/  FADD.FTZ R46, R144, R15 ;  /* 0x0000000f902e7221 */ /* 0x000fc60000010000 */
[----:B--2---:R-:W-:Y:S01]  /*111e0*/  FADD.FTZ R50, R56, R47 ;  /* 0x0000002f38327221 */ /* 0x004fe20000010000 */
[----:B------:R-:W-:-:S03]  /*111f0*/  FADD.FTZ R47, R141, R46 ;  /* 0x0000002e8d2f7221 */ /* 0x000fc60000010000 */
[----:B-----5:R-:W-:Y:S01]  /*11200*/  FADD.FTZ R50, R31, R50 ;  /* 0x000000321f327221 */ /* 0x020fe20000010000 */
[----:B------:R-:W-:-:S03]  /*11210*/  FADD.FTZ R46, R146, R47 ;  /* 0x0000002f922e7221 */ /* 0x000fc60000010000 */
[----:B------:R-:W-:Y:S01]  /*11220*/  FADD.FTZ R47, R57, R50 ;  /* 0x00000032392f7221 */ /* 0x000fe20000010000 */
[----:B------:R-:W-:-:S03]  /*11230*/  FADD.FTZ R51, R139, R46 ;  /* 0x0000002e8b337221 */ /* 0x000fc60000010000 */
[----:B------:R-:W-:Y:S01]  /*11240*/  FADD.FTZ R46, R34, R47 ;  /* 0x0000002f222e7221 */ /* 0x000fe20000010000 */
[----:B------:R-:W-:-:S03]  /*11250*/  FADD.FTZ R50, R140, R51 ;  /* 0x000000338c327221 */ /* 0x000fc60000010000 */
[----:B------:R-:W-:Y:S01]  /*11260*/  FADD.FTZ R46, R39, R46 ;  /* 0x0000002e272e7221 */ /* 0x000fe20000010000 */
[----:B------:R-:W-:-:S03]  /*11270*/  FADD.FTZ R47, R137, R50 ;  /* 0x00000032892f7221 */ /* 0x000fc60000010000 */
[----:B-1----:R-:W-:Y:S01]  /*11280*/  FADD.FTZ R51, R35, R46 ;  /* 0x0000002e23337221 */ /* 0x002fe20000010000 */
[----:B------:R-:W-:-:S03]  /*11290*/  FADD.FTZ R47, R142, R47 ;  /* 0x0000002f8e2f7221 */ /* 0x000fc60000010000 */
[----:B------:R-:W-:Y:S01]  /*112a0*/  FADD.FTZ R51, R42, R51 ;  /* 0x000000332a337221 */ /* 0x000fe20000010000 */
[----:B------:R-:W-:-:S03]  /*112b0*/  FADD.FTZ R47, R136, R47 ;  /* 0x0000002f882f7221 */ /* 0x000fc60000010000 */
[----:B0-----:R-:W-:Y:S01]  /*112c0*/  FADD.FTZ R46, R38, R51 ;  /* 0x00000033262e7221 */ /* 0x001fe20000010000 */
[----:B------:R-:W-:Y:S01]  /*112d0*/  FADD.FTZ R47, R20, R47 ;  /* 0x0000002f142f7221 */ /* 0x000fe20000010000 */
[----:B------:R-:W-:Y:S02]  /*112e0*/  FFMA.FTZ R5, R63, UR41, -R53 ;  /* 0x000000293f057c23 */ /* 0x000fe40008010835 */
[----:B------:R-:W-:Y:S01]  /*112f0*/  FADD.FTZ R51, R43, R46 ;  /* 0x0000002e2b337221 */ /* 0x000fe20000010000 */
[----:B------:R-:W-:-:S03]  /*11300*/  FADD.FTZ R26, R138, R47 ;  /* 0x0000002f8a1a7221 */ /* 0x000fc60000010000 */
[----:B------:R-:W-:Y:S01]  /*11310*/  FADD.FTZ R51, R10, R51 ;  /* 0x000000330a337221 */ /* 0x000fe20000010000 */
[----:B------:R-:W0:Y:S01]  /*11320*/  MUFU.EX2 R5, R5 ;  /* 0x0000000500057308 */ /* 0x000e220000000800 */
[----:B------:R-:W-:Y:S01]  /*11330*/  F2FP.BF16.F32.PACK_AB R151, R30, R151 ;  /* 0x000000971e97723e */ /* 0x000fe200000010ff */
[----:B------:R-:W-:Y:S01]  /*11340*/  FADD.FTZ R47, R21, R26 ;  /* 0x0000001a152f7221 */ /* 0x000fe20000010000 */
[----:B------:R-:W-:Y:S01]  /*11350*/  FADD.FTZ R30, R24, R51 ;  /* 0x00000033181e7221 */ /* 0x000fe20000010000 */
[----:B------:R-:W-:Y:S02]  /*11360*/  FFMA.FTZ R131, R70, UR41, -R53 ;  /* 0x0000002946837c23 */ /* 0x000fe40008010835 */
[----:B------:R-:W-:Y:S01]  /*11370*/  FADD.FTZ R46, R132, R47 ;  /* 0x0000002f842e7221 */ /* 0x000fe20000010000 */
[----:B------:R-:W-:Y:S01]  /*11380*/  FADD.FTZ R30, R133, R30 ;  /* 0x0000001e851e7221 */ /* 0x000fe20000010000 */
[----:B------:R-:W1:Y:S01]  /*11390*/  MUFU.EX2 R129, R129 ;  /* 0x0000008100817308 */ /* 0x000e620000000800 */
[----:B------:R-:W-:-:S02]  /*113a0*/  F2FP.BF16.F32.PACK_AB R150, R150, R145 ;  /* 0x000000919696723e */ /* 0x000fc400000010ff */
[----:B------:R-:W-:Y:S01]  /*113b0*/  F2FP.BF16.F32.PACK_AB R145, R56, R27 ;  /* 0x0000001b3891723e */ /* 0x000fe200000010ff */
[----:B------:R-:W-:Y:S01]  /*113c0*/  FADD.FTZ R27, R29, R46 ;  /* 0x0000002e1d1b7221 */ /* 0x000fe20000010000 */
[----:B------:R-:W-:Y:S01]  /*113d0*/  FADD.FTZ R30, R25, R30 ;  /* 0x0000001e191e7221 */ /* 0x000fe20000010000 */
[----:B------:R-:W-:Y:S02]  /*113e0*/  FFMA.FTZ R15, R71, UR41, -R53 ;  /* 0x00000029470f7c23 */ /* 0x000fe40008010835 */
[----:B------:R-:W2:Y:S01]  /*113f0*/  MUFU.EX2 R6, R6 ;  /* 0x0000000600067308 */ /* 0x000ea20000000800 */
[----:B------:R-:W-:Y:S01]  /*11400*/  FADD.FTZ R27, R134, R27 ;  /* 0x0000001b861b7221 */ /* 0x000fe20000010000 */
[----:B------:R-:W-:Y:S01]  /*11410*/  FADD.FTZ R30, R135, R30 ;  /* 0x0000001e871e7221 */ /* 0x000fe20000010000 */
[----:B------:R-:W-:-:S05]  /*11420*/  FFMA.FTZ R125, R74, UR41, -R53 ;  /* 0x000000294a7d7c23 */ /* 0x000fca0008010835 */
[----:B------:R-:W4:Y:S01]  /*11430*/  MUFU.EX2 R131, R131 ;  /* 0x0000008300837308 */ /* 0x000f220000000800 */
[----:B------:R-:W-:Y:S01]  /*11440*/  FADD.FTZ R27, R32, R27 ;  /* 0x0000001b201b7221 */ /* 0x000fe20000010000 */
[----:B0-----:R-:W-:Y:S01]  /*11450*/  FADD.FTZ R30, R5, R30 ;  /* 0x0000001e051e7221 */ /* 0x001fe20000010000 */
[----:B------:R-:W-:Y:S01]  /*11460*/  F2FP.BF16.F32.PACK_AB R146, R146, R141 ;  /* 0x0000008d9292723e */ /* 0x000fe200000010ff */
[----:B------:R-:W-:Y:S01]  /*11470*/  FFMA.FTZ R75, R75, UR41, -R53 ;  /* 0x000000294b4b7c23 */ /* 0x000fe20008010835 */
[----:B------:R-:W-:-:S03]  /*11480*/  F2FP.BF16.F32.PACK_AB R141, R39, R34 ;  /* 0x00000022278d723e */ /* 0x000fc600000010ff */
[----:B------:R-:W0:Y:S01]  /*11490*/  MUFU.EX2 R15, R15 ;  /* 0x0000000f000f7308 */ /* 0x000e220000000800 */
[----:B------:R-:W-:Y:S01]  /*114a0*/  FADD.FTZ R34, R28, R27 ;  /* 0x0000001b1c227221 */ /* 0x000fe20000010000 */
[----:B-1----:R-:W-:Y:S01]  /*114b0*/  FADD.FTZ R27, R129, R30 ;  /* 0x0000001e811b7221 */ /* 0x002fe20000010000 */
[----:B------:R-:W-:Y:S01]  /*114c0*/  FFMA.FTZ R78, R78, UR41, -R53 ;  /* 0x000000294e4e7c23 */ /* 0x000fe20008010835 */
[----:B------:R-:W-:-:S04]  /*114d0*/  F2FP.BF16.F32.PACK_AB R148, R148, R147 ;  /* 0x000000939494723e */ /* 0x000fc800000010ff */
[----:B------:R-:W1:Y:S01]  /*114e0*/  MUFU.EX2 R125, R125 ;  /* 0x0000007d007d7308 */ /* 0x000e620000000800 */
[----:B------:R-:W-:Y:S01]  /*114f0*/  F2FP.BF16.F32.PACK_AB R147, R57, R31 ;  /* 0x0000001f3993723e */ /* 0x000fe200000010ff */
[----:B------:R-:W-:Y:S01]  /*11500*/  FADD.FTZ R31, R33, R34 ;  /* 0x00000022211f7221 */ /* 0x000fe20000010000 */
[----:B------:R-:W-:Y:S01]  /*11510*/  F2FP.BF16.F32.PACK_AB R136, R20, R136 ;  /* 0x000000881488723e */ /* 0x000fe200000010ff */
[----:B--2---:R-:W-:Y:S01]  /*11520*/  FADD.FTZ R20, R6, R27 ;  /* 0x0000001b06147221 */ /* 0x004fe20000010000 */
[----:B------:R-:W-:-:S03]  /*11530*/  FFMA.FTZ R79, R79, UR41, -R53 ;  /* 0x000000294f4f7c23 */ /* 0x000fc60008010835 */
[----:B------:R-:W2:Y:S01]  /*11540*/  MUFU.EX2 R26, R75 ;  /* 0x0000004b001a7308 */ /* 0x000ea20000000800 */
[----:B------:R-:W-:Y:S01]  /*11550*/  FADD.FTZ R30, R36, R31 ;  /* 0x0000001f241e7221 */ /* 0x000fe20000010000 */
[----:B----4-:R-:W-:Y:S01]  /*11560*/  FADD.FTZ R20, R131, R20 ;  /* 0x0000001483147221 */ /* 0x010fe20000010000 */
[----:B------:R-:W-:Y:S01]  /*11570*/  FFMA.FTZ R82, R82, UR41, -R53 ;  /* 0x0000002952527c23 */ /* 0x000fe20008010835 */
[----:B------:R-:W-:-:S04]  /*11580*/  F2FP.BF16.F32.PACK_AB R138, R21, R138 ;  /* 0x0000008a158a723e */ /* 0x000fc800000010ff */
[----:B------:R-:W4:Y:S01]  /*11590*/  MUFU.EX2 R78, R78 ;  /* 0x0000004e004e7308 */ /* 0x000f220000000800 */
[----:B------:R-:W-:Y:S01]  /*115a0*/  FADD.FTZ R21, R37, R30 ;  /* 0x0000001e25157221 */ /* 0x000fe20000010000 */
[----:B0-----:R-:W-:Y:S01]  /*115b0*/  FADD.FTZ R20, R15, R20 ;  /* 0x000000140f147221 */ /* 0x001fe20000010000 */
[----:B------:R-:W-:Y:S01]  /*115c0*/  FFMA.FTZ R83, R83, UR41, -R53 ;  /* 0x0000002953537c23 */ /* 0x000fe20008010835 */
[----:B------:R-:W-:-:S04]  /*115d0*/  F2FP.BF16.F32.PACK_AB R140, R140, R139 ;  /* 0x0000008b8c8c723e */ /* 0x000fc800000010ff */
[----:B------:R-:W0:Y:S01]  /*115e0*/  MUFU.EX2 R79, R79 ;  /* 0x0000004f004f7308 */ /* 0x000e220000000800 */
[----:B------:R-:W-:Y:S01]  /*115f0*/  F2FP.BF16.F32.PACK_AB R139, R24, R10 ;  /* 0x0000000a188b723e */ /* 0x000fe200000010ff */
[----:B------:R-:W-:Y:S01]  /*11600*/  FADD.FTZ R10, R40, R21 ;  /* 0x00000015280a7221 */ /* 0x000fe20000010000 */
[----:B-1----:R-:W-:Y:S01]  /*11610*/  FADD.FTZ R21, R125, R20 ;  /* 0x000000147d157221 */ /* 0x002fe20000010000 */
[----:B------:R-:W-:-:S04]  /*11620*/  FFMA.FTZ R86, R86, UR41, -R53 ;  /* 0x0000002956567c23 */ /* 0x000fc80008010835 */
[----:B------:R-:W1:Y:S01]  /*11630*/  MUFU.EX2 R82, R82 ;  /* 0x0000005200527308 */ /* 0x000e620000000800 */
[----:B------:R-:W-:Y:S01]  /*11640*/  F2FP.BF16.F32.PACK_AB R135, R5, R135 ;  /* 0x000000870587723e */ /* 0x000fe200000010ff */
[----:B------:R-:W-:Y:S01]  /*11650*/  FADD.FTZ R5, R41, R10 ;  /* 0x0000000a29057221 */ /* 0x000fe20000010000 */
[----:B--2---:R-:W-:Y:S01]  /*11660*/  FADD.FTZ R21, R26, R21 ;  /* 0x000000151a157221 */ /* 0x004fe20000010000 */
[----:B------:R-:W-:-:S04]  /*11670*/  FFMA.FTZ R53, R87, UR41, -R53 ;  /* 0x0000002957357c23 */ /* 0x000fc80008010835 */
[----:B------:R-:W2:Y:S01]  /*11680*/  MUFU.EX2 R83, R83 ;  /* 0x0000005300537308 */ /* 0x000ea20000000800 */
[----:B------:R-:W-:Y:S01]  /*11690*/  F2FP.BF16.F32.PACK_AB R129, R6, R129 ;  /* 0x000000810681723e */ /* 0x000fe200000010ff */
[----:B------:R-:W-:Y:S01]  /*116a0*/  FADD.FTZ R10, R44, R5 ;  /* 0x000000052c0a7221 */ /* 0x000fe20000010000 */
[----:B----4-:R-:W-:-:S05]  /*116b0*/  FADD.FTZ R6, R78, R21 ;  /* 0x000000154e067221 */ /* 0x010fca0000010000 */
[----:B------:R-:W4:Y:S01]  /*116c0*/  MUFU.EX2 R123, R86 ;  /* 0x00000056007b7308 */ /* 0x000f220000000800 */
[----:B------:R-:W-:Y:S01]  /*116d0*/  FADD.FTZ R5, R45, R10 ;  /* 0x0000000a2d057221 */ /* 0x000fe20000010000 */
[----:B0-----:R-:W-:Y:S01]  /*116e0*/  FADD.FTZ R21, R79, R6 ;  /* 0x000000064f157221 */ /* 0x001fe20000010000 */
[----:B---3--:R-:W-:-:S05]  /*116f0*/  ISETP.GT.AND P2, PT, R4, R54, PT ;  /* 0x000000360400720c */ /* 0x008fca0003f44270 */
[----:B------:R-:W0:Y:S01]  /*11700*/  MUFU.EX2 R53, R53 ;  /* 0x0000003500357308 */ /* 0x000e220000000800 */
[----:B------:R-:W-:Y:S01]  /*11710*/  FADD.FTZ R6, R48, R5 ;  /* 0x0000000530067221 */ /* 0x000fe20000010000 */
[----:B-1----:R-:W-:-:S03]  /*11720*/  FADD.FTZ R10, R82, R21 ;  /* 0x00000015520a7221 */ /* 0x002fc60000010000 */
[----:B------:R-:W-:Y:S01]  /*11730*/  FADD.FTZ R5, R49, R6 ;  /* 0x0000000631057221 */ /* 0x000fe20000010000 */
[----:B--2---:R-:W-:-:S03]  /*11740*/  FADD.FTZ R10, R83, R10 ;  /* 0x0000000a530a7221 */ /* 0x004fc60000010000 */
[----:B------:R-:W-:Y:S01]  /*11750*/  FADD.FTZ R6, R52, R5 ;  /* 0x0000000534067221 */ /* 0x000fe20000010000 */
[----:B----4-:R-:W-:Y:S01]  /*11760*/  FADD.FTZ R10, R123, R10 ;  /* 0x0000000a7b0a7221 */ /* 0x010fe20000010000 */
[----:B------:R-:W-:Y:S01]  /*11770*/  F2FP.BF16.F32.PACK_AB R144, R144, R143 ;  /* 0x0000008f9090723e */ /* 0x000fe200000010ff */
[-C--:B------:R-:W-:Y:S01]  /*11780*/  FMUL.FTZ R90, R90, R14.reuse ;  /* 0x0000000e5a5a7220 */ /* 0x080fe20000410000 */
[----:B------:R-:W-:Y:S01]  /*11790*/  F2FP.BF16.F32.PACK_AB R142, R142, R137 ;  /* 0x000000898e8e723e */ /* 0x000fe200000010ff */
[----:B------:R-:W-:Y:S01]  /*117a0*/  FADD.FTZ R6, R7, R6 ;  /* 0x0000000607067221 */ /* 0x000fe20000010000 */
[----:B------:R-:W-:Y:S01]  /*117b0*/  F2FP.BF16.F32.PACK_AB R131, R15, R131 ;  /* 0x000000830f83723e */ /* 0x000fe200000010ff */
[----:B------:R-:W-:Y:S01]  /*117c0*/  FMUL.FTZ R91, R91, R14 ;  /* 0x0000000e5b5b7220 */ /* 0x000fe20000410000 */
[----:B------:R-:W-:Y:S01]  /*117d0*/  F2FP.BF16.F32.PACK_AB R122, R7, R52 ;  /* 0x00000034077a723e */ /* 0x000fe200000010ff */
[----:B0-----:R-:W-:Y:S01]  /*117e0*/  FADD.FTZ R5, R53, R10 ;  /* 0x0000000a35057221 */ /* 0x001fe20000010000 */
        /* <DEDUP_REMOVED lines=15> */
[-C--:B------:R-:W-:Y:S01]  /*118e0*/  FMUL.FTZ R88, R88, R11.reuse ;  /* 0x0000000b58587220 */ /* 0x080fe20000410000 */
[----:B------:R-:W-:Y:S01]  /*118f0*/  F2FP.BF16.F32.PACK_AB R137, R43, R38 ;  /* 0x000000262b89723e */ /* 0x000fe200000010ff */
[-C--:B------:R-:W-:Y:S01]  /*11900*/  FMUL.FTZ R89, R89, R11.reuse ;  /* 0x0000000b59597220 */ /* 0x080fe20000410000 */
[----:B------:R-:W-:Y:S01]  /*11910*/  F2FP.BF16.F32.PACK_AB R132, R29, R132 ;  /* 0x000000841d84723e */ /* 0x000fe200000010ff */
[----:B------:R-:W-:Y:S01]  /*11920*/  FMUL.FTZ R92, R92, R11 ;  /* 0x0000000b5c5c7220 */ /* 0x000fe20000410000 */
[----:B------:R-:W-:Y:S01]  /*11930*/  F2FP.BF16.F32.PACK_AB R133, R25, R133 ;  /* 0x000000851985723e */ /* 0x000fe200000010ff */
[-C--:B------:R-:W-:Y:S01]  /*11940*/  FMUL.FTZ R93, R93, R11.reuse ;  /* 0x0000000b5d5d7220 */ /* 0x080fe20000410000 */
[----:B------:R-:W-:Y:S01]  /*11950*/  F2FP.BF16.F32.PACK_AB R134, R32, R134 ;  /* 0x000000862086723e */ /* 0x000fe200000010ff */
[-C--:B------:R-:W-:Y:S01]  /*11960*/  FMUL.FTZ R96, R96, R11.reuse ;  /* 0x0000000b60607220 */ /* 0x080fe20000410000 */
        /* <DEDUP_REMOVED lines=18> */
[-C--:B------:R-:W-:Y:S01]  /*11a90*/  FMUL.FTZ R116, R116, R11.reuse ;  /* 0x0000000b74747220 */ /* 0x080fe20000410000 */
[----:B------:R-:W-:Y:S01]  /*11aa0*/  FMUL.FTZ R117, R117, R11 ;  /* 0x0000000b75757220 */ /* 0x000fe20000410000 */
[----:B------:R-:W-:-:S02]  /*11ab0*/  VIADD R4, R4, 0xffffffff ;  /* 0xffffffff04047836 */ /* 0x000fc40000000000 */
[----:B------:R-:W-:Y:S02]  /*11ac0*/  IMAD.MOV.U32 R10, RZ, RZ, R23 ;  /* 0x000000ffff0a7224 */ /* 0x000fe400078e0017 */
[----:B------:R-:W-:Y:S02]  /*11ad0*/  IMAD.MOV.U32 R15, RZ, RZ, R16 ;  /* 0x000000ffff0f7224 */ /* 0x000fe400078e0010 */
[----:B------:R-:W-:Y:S02]  /*11ae0*/  IMAD.MOV.U32 R7, RZ, RZ, R0 ;  /* 0x000000ffff077224 */ /* 0x000fe400078e0000 */
[----:B------:R-:W-:Y:S01]  /*11af0*/  IMAD.MOV.U32 R14, RZ, RZ, R3 ;  /* 0x000000ffff0e7224 */ /* 0x000fe200078e0003 */
[----:B------:R-:W-:Y:S06]  /*11b00*/  @P2 BRA `(.L_x_1482) ;  /* 0xffffffe000502947 */ /* 0x000fec000383ffff */
.L_x_1472:
[----:B------:R-:W2:Y:S02]  /*11b10*/  LDL R7, [R1+0x30] ;  /* 0x0000300001077983 */ /* 0x000ea40000100800 */
[----:B--2---:R-:W-:-:S13]  /*11b20*/  ISETP.GE.AND P2, PT, R4, R7, PT ;  /* 0x000000070400720c */ /* 0x004fda0003f46270 */
[----:B------:R-:W-:Y:S05]  /*11b30*/  @!P2 BRA `(.L_x_1483) ;  /* 0x0000002c00f0a947 */ /* 0x000fea0003800000 */
[----:B------:R-:W-:Y:S02]  /*11b40*/  IMAD.MOV.U32 R7, RZ, RZ, R0 ;  /* 0x000000ffff077224 */ /* 0x000fe400078e0000 */
[----:B------:R-:W-:Y:S02]  /*11b50*/  IMAD.MOV.U32 R20, RZ, RZ, R3 ;  /* 0x000000ffff147224 */ /* 0x000fe400078e0003 */
[----:B------:R-:W-:Y:S02]  /*11b60*/  IMAD.MOV.U32 R10, RZ, RZ, R23 ;  /* 0x000000ffff0a7224 */ /* 0x000fe400078e0017 */
[----:B------:R-:W-:-:S07]  /*11b70*/  IMAD.MOV.U32 R21, RZ, RZ, R16 ;  /* 0x000000ffff157224 */ /* 0x000fce00078e0010 */
.L_x_1501:
        /* <DEDUP_REMOVED lines=11> */
.L_x_1485:
[----:B------:R-:W-:Y:S01]  /*11c30*/  IMAD R0, R16, 0x8, R2 ;  /* 0x0000000810007824 */ /* 0x000fe200078e0202 */
[----:B------:R-:W-:-:S04]  /*11c40*/  SHF.L.U32 R3, R23, 0x1f, RZ ;  /* 0x0000001f17037819 */ /* 0x000fc800000006ff */
[----:B------:R0:W1:Y:S01]  /*11c50*/  SYNCS.PHASECHK.TRANS64.TRYWAIT P3, [R0+URZ+0x16830], R3 ;  /* 0x01683003000075a7 */ /* 0x000062000806017f */
[----:B------:R-:W-:Y:S05]  /*11c60*/  @!P0 BRA `(.L_x_1486) ;  /* 0x0000000000048947 */ /* 0x000fea0003800000 */
[----:B------:R-:W-:Y:S01]  /*11c70*/  BPT.TRAP 0x1 ;  /* 0x000000040000795c */ /* 0x000fe20000300000 */
.L_x_1486:
[----:B------:R-:W-:Y:S04]  /*11c80*/  BSSY B0, `(.L_x_1484) ;  /* 0x0000004000007945 */ /* 0x000fe80003800000 */
[----:B-1----:R-:W-:Y:S05]  /*11c90*/  @P3 BRA `(.L_x_1487) ;  /* 0x0000000000083947 */ /* 0x002fea0003800000 */
[----:B------:R-:W1:Y:S02]  /*11ca0*/  SYNCS.PHASECHK.TRANS64.TRYWAIT P3, [R0+URZ+0x16830], R3 ;  /* 0x01683003000075a7 */ /* 0x000e64000806017f */
[----:B-1----:R-:W-:Y:S05]  /*11cb0*/  @!P3 BRA `(.L_x_1488) ;  /* 0x000000c800d8b947 */ /* 0x002fea0003800000 */
.L_x_1487:
[----:B------:R-:W-:Y:S05]  /*11cc0*/  BSYNC B0 ;  /* 0x0000000000007941 */ /* 0x000fea0003800000 */
.L_x_1484:
        /* <DEDUP_REMOVED lines=44> */
.L_x_1490:
[----:B------:R-:W-:Y:S01]  /*11f90*/  SHF.L.U32 R0, R10, 0x1f, RZ ;  /* 0x0000001f0a007819 */ /* 0x000fe200000006ff */
[----:B------:R-:W-:-:S04]  /*11fa0*/  IMAD R3, R21, 0x8, R2 ;  /* 0x0000000815037824 */ /* 0x000fc800078e0202 */
[----:B------:R0:W1:Y:S01]  /*11fb0*/  SYNCS.PHASECHK.TRANS64.TRYWAIT P2, [R3+URZ+0x16850], R0 ;  /* 0x01685000030075a7 */ /* 0x000062000804017f */
[----:B------:R-:W-:Y:S05]  /*11fc0*/  @!P0 BRA `(.L_x_1491) ;  /* 0x0000000000048947 */ /* 0x000fea0003800000 */
[----:B------:R-:W-:Y:S01]  /*11fd0*/  BPT.TRAP 0x1 ;  /* 0x000000040000795c */ /* 0x000fe20000300000 */
.L_x_1491:
[----:B-1----:R-:W-:Y:S05]  /*11fe0*/  @P2 BRA `(.L_x_1489) ;  /* 0x0000000000082947 */ /* 0x002fea0003800000 */
[----:B------:R-:W1:Y:S02]  /*11ff0*/  SYNCS.PHASECHK.TRANS64.TRYWAIT P2, [R3+URZ+0x16850], R0 ;  /* 0x01685000030075a7 */ /* 0x000e64000804017f */
[----:B-1----:R-:W-:Y:S05]  /*12000*/  @!P2 BRA `(.L_x_1492) ;  /* 0x000000c80018a947 */ /* 0x002fea0003800000 */
.L_x_1489:
        /* <DEDUP_REMOVED lines=8> */
[----:B------:R-:W-:Y:S02]  /*12090*/  IMAD R10, R21, 0x400, R0 ;  /* 0x00000400150a7824 */ /* 0x000fe400078e0200 */
[----:B------:R-:W-:Y:S01]  /*120a0*/  IMAD.MOV.U32 R15, RZ, RZ, 0x40000040 ;  /* 0x40000040ff0f7424 */ /* 0x000fe200078e00ff */
[----:B------:R-:W0:Y:S02]  /*120b0*/  @P4 LDC R0, c[0x0][0x450] ;  /* 0x00011400ff004b82 */ /* 0x000e240000000800 */
[----:B------:R-:W-:-:S13]  /*120c0*/  R2UR UR10, R10 ;  /* 0x000000000a0a72ca */ /* 0x000fda00000e0000 */
[----:B------:R-:W-:Y:S01]  /*120d0*/  HGMMA.64x64x16.F32.BF16 R88, R148, gdesc[UR8].tnspB, R88, gsb0 ;  /* 0x40e0000894587df0 */ /* 0x000fe20008001858 */
[----:B------:R-:W-:Y:S01]  /*120e0*/  VIADD R14, R10, 0x80 ;  /* 0x000000800a0e7836 */ /* 0x000fe20000000000 */
[----:B------:R-:W-:-:S04]  /*120f0*/  R2UR UR11, R15 ;  /* 0x000000000f0b72ca */ /* 0x000fc800000e0000 */
[----:B------:R-:W-:Y:S01]  /*12100*/  R2UR UR10, R14 ;  /* 0x000000000e0a72ca */ /* 0x000fe200000e0000 */
[----:B------:R-:W-:Y:S02]  /*12110*/  VIADD R14, R10, 0x100 ;  /* 0x000001000a0e7836 */ /* 0x000fe40000000000 */
[----:B------:R-:W-:Y:S01]  /*12120*/  IMAD.MOV.U32 R15, RZ, RZ, 0x40000040 ;  /* 0x40000040ff0f7424 */ /* 0x000fe200078e00ff */
[----:B------:R-:W-:Y:S02]  /*12130*/  WARPGROUP.DEPBAR.LE gsb0, 0x0 ;  /* 0x00008000000079c5 */ /* 0x000fe40000010000 */
[----:B------:R-:W-:Y:S01]  /*12140*/  WARPGROUP.ARRIVE ;  /* 0x00000000000079c5 */ /* 0x000fe20000000000 */
[----:B------:R-:W2:Y:S04]  /*12150*/  LDL R148, [R1+0x18] ;  /* 0x0000180001947983 */ /* 0x000ea80000100800 */
[----:B------:R-:W3:Y:S02]  /*12160*/  LDL R151, [R1+0xc] ;  /* 0x00000c0001977983 */ /* 0x000ee40000100800 */
[----:B------:R-:W-:Y:S01]  /*12170*/  HGMMA.64x64x16.F32.BF16 R88, R144, gdesc[UR8].tnspB, R88, gsb0 ;  /* 0x40e0000890587df0 */ /* 0x000fe20008001858 */
[----:B------:R-:W-:-:S02]  /*12180*/  R2UR UR10, R14 ;  /* 0x000000000e0a72ca */ /* 0x000fc400000e0000 */
[----:B------:R-:W-:Y:S01]  /*12190*/  R2UR UR11, R15 ;  /* 0x000000000f0b72ca */ /* 0x000fe200000e0000 */
[----:B------:R-:W-:Y:S01]  /*121a0*/  VIADD R14, R10, 0x180 ;  /* 0x000001800a0e7836 */ /* 0x000fe20000000000 */
[----:B------:R-:W4:Y:S01]  /*121b0*/  LDL R149, [R1+0x8] ;  /* 0x0000080001957983 */ /* 0x000f220000100800 */
[----:B------:R-:W-:-:S03]  /*121c0*/  IMAD.MOV.U32 R15, RZ, RZ, 0x40000040 ;  /* 0x40000040ff0f7424 */ /* 0x000fc600078e00ff */
[----:B------:R-:W4:Y:S01]  /*121d0*/  LDL R150, [R1+0x4] ;  /* 0x0000040001967983 */ /* 0x000f220000100800 */
[----:B------:R-:W-:Y:S02]  /*121e0*/  WARPGROUP.DEPBAR.LE gsb0, 0x0 ;  /* 0x00008000000079c5 */ /* 0x000fe40000010000 */
[----:B------:R-:W-:-:S06]  /*121f0*/  WARPGROUP.ARRIVE ;  /* 0x00000000000079c5 */ /* 0x000fcc0000000000 */
        /* <DEDUP_REMOVED lines=31> */
[----:B------:R-:W1:Y:S01]  /*123f0*/  @P4 LDC R10, c[0x0][0x44c] ;  /* 0x00011300ff0a4b82 */ /* 0x000e620000000800 */
[----:B------:R-:W5:Y:S01]  /*12400*/  S2R R147, SR_TID.X ;  /* 0x0000000000937919 */ /* 0x000f620000002100 */
[----:B------:R-:W-:Y:S02]  /*12410*/  WARPGROUP.DEPBAR.LE gsb0, 0x0 ;  /* 0x00008000000079c5 */ /* 0x000fe40000010000 */
[----:B------:R-:W-:-:S08]  /*12420*/  WARPGROUP.ARRIVE ;  /* 0x00000000000079c5 */ /* 0x000fd00000000000 */
[----:B------:R-:W-:Y:S01]  /*12430*/  HGMMA.64x64x16.F32.BF16 R88, R120, gdesc[UR8].tnspB, R88, gsb0 ;  /* 0x40e0000878587df0 */ /* 0x000fe20008001858 */
[----:B-----5:R-:W-:Y:S01]  /*12440*/  ISETP.GE.U32.AND P2, PT, R147, 0x180, PT ;  /* 0x000001809300780c */ /* 0x020fe20003f46070 */
[----:B------:R-:W-:Y:S01]  /*12450*/  ULOP3.LUT UR8, URZ, UR27, URZ, 0x33, !UPT ;  /* 0x0000001b3f087292 */ /* 0x000fe2000f8e333f */
[----:B------:R-:W-:Y:S02]  /*12460*/  WARPGROUP.DEPBAR.LE gsb0, 0x0 ;  /* 0x00008000000079c5 */ /* 0x000fe40000010000 */
[----:B--2---:R-:W-:-:S04]  /*12470*/  IMAD.IADD R121, R3, 0x1, R148 ;  /* 0x0000000103797824 */ /* 0x004fc800078e0294 */
[----:B-1----:R-:W-:-:S05]  /*12480*/  @P4 IMAD.HI.U32 R3, R121, R10, RZ ;  /* 0x0000000a79034227 */ /* 0x002fca00078e00ff */
[----:B0-----:R-:W-:Y:S01]  /*12490*/  @P4 SHF.R.U32.HI R121, RZ, R0, R3 ;  /* 0x00000000ff794219 */ /* 0x001fe20000011603 */
[----:B------:R-:W-:-:S04]  /*124a0*/  IMAD.SHL.U32 R0, R4, 0x80, RZ ;  /* 0x0000008004007824 */ /* 0x000fc800078e00ff */
[----:B------:R-:W0:Y:S01]  /*124b0*/  SHFL.IDX PT, R122, R121, RZ, 0x1c1f ;  /* 0x001c1fff797a7589 */ /* 0x000e2200000e0000 */
[----:B------:R-:W-:Y:S02]  /*124c0*/  SHF.R.U32.HI R148, RZ, 0x7, R147 ;  /* 0x00000007ff947819 */ /* 0x000fe40000011693 */
[----:B------:R-:W-:Y:S01]  /*124d0*/  IADD3 R11, -R0, 0x1, RZ ;  /* 0x00000001000b7810 */ /* 0x000fe20007ffe1ff */
[----:B------:R-:W-:Y:S02]  /*124e0*/  @!P1 IMAD R3, R16, 0x8, R2 ;  /* 0x0000000810039824 */ /* 0x000fe400078e0202 */
[----:B------:R-:W-:Y:S02]  /*124f0*/  VIADD R10, R148, 0x9 ;  /* 0x00000009940a7836 */ /* 0x000fe40000000000 */
[----:B---3--:R-:W-:Y:S02]  /*12500*/  IMAD R11, R151, -0x2, R11 ;  /* 0xfffffffe970b7824 */ /* 0x008fe400078e020b */
[----:B------:R-:W-:Y:S01]  /*12510*/  @!P1 VIADD R3, R3, 0x16840 ;  /* 0x0001684003039836 */ /* 0x000fe20000000000 */
[----:B------:R-:W-:-:S02]  /*12520*/  SEL R10, R10, 0x9, !P2 ;  /* 0x000000090a0a7807 */ /* 0x000fc40005000000 */
[----:B----4-:R-:W-:Y:S02]  /*12530*/  IADD3 R11, -R150, R11, R149 ;  /* 0x0000000b960b7210 */ /* 0x010fe40007ffe195 */
[----:B------:R-:W-:Y:S01]  /*12540*/  @!P1 PRMT R3, RZ, 0x654, R3 ;  /* 0x00000654ff039816 */ /* 0x000fe20000000003 */
[----:B------:R1:W-:Y:S06]  /*12550*/  BAR.ARV R10, 0x100 ;  /* 0x0004000a0000751d */ /* 0x0003ec0000002000 */
[C---:B------:R-:W-:Y:S01]  /*12560*/  VIADD R120, R11.reuse, UR26 ;  /* 0x0000001a0b787c36 */ /* 0x040fe20008000000 */
[----:B------:R2:W-:Y:S01]  /*12570*/  @!P1 SYNCS.ARRIVE.TRANS64.RED.A1T0 RZ, [R3+URZ], RZ ;  /* 0x000000ff03ff99a7 */ /* 0x0005e2000810043f */
[----:B------:R-:W-:-:S02]  /*12580*/  VIADD R15, R11, UR8 ;  /* 0x000000080b0f7c36 */ /* 0x000fc40008000000 */
[--C-:B0-----:R-:W-:Y:S02]  /*12590*/  IMAD.IADD R14, R120, 0x1, R122.reuse ;  /* 0x00000001780e7824 */ /* 0x101fe400078e027a */
[----:B--2---:R-:W-:Y:S01]  /*125a0*/  IMAD.IADD R3, R15, 0x1, R122 ;  /* 0x000000010f037824 */ /* 0x004fe200078e027a */
[----:B-1----:R-:W-:Y:S06]  /*125b0*/  @!P5 BRA `(.L_x_1493) ;  /* 0x000000000058d947 */ /* 0x002fec0003800000 */
        /* <DEDUP_REMOVED lines=12> */
.L_x_1495:
[----:B------:R-:W-:-:S05]  /*12680*/  IMAD.U32 R123, RZ, RZ, UR4 ;  /* 0x00000004ff7b7e24 */ /* 0x000fca000f8e00ff */
[----:B------:R-:W-:-:S13]  /*12690*/  ISETP.NE.AND P2, PT, R123, 0x1, PT ;  /* 0x000000017b00780c */ /* 0x000fda0003f45270 */
[----:B------:R-:W0:Y:S02]  /*126a0*/  @P2 LDC.64 R10, c[0x0][0x9e8] ;  /* 0x00027a00ff0a2b82 */ /* 0x000e240000000a00 */
[----:B0-----:R-:W-:-:S05]  /*126b0*/  @P2 IMAD.HI.U32 R10, R122, R10, RZ ;  /* 0x0000000a7a0a2227 */ /* 0x001fca00078e00ff */
[----:B------:R-:W-:-:S07]  /*126c0*/  @P2 SHF.R.U32.HI R122, RZ, R11, R10 ;  /* 0x0000000bff7a2219 */ /* 0x000fce000001160a */
.L_x_1496:
[----:B------:R-:W-:Y:S05]  /*126d0*/  BSYNC B0 ;  /* 0x0000000000007941 */ /* 0x000fea0003800000 */
.L_x_1494:
[----:B------:R-:W-:-:S04]  /*126e0*/  IMAD R122, R122, R123, -R0 ;  /* 0x0000007b7a7a7224 */ /* 0x000fc800078e0a00 */
[----:B------:R-:W-:-:S05]  /*126f0*/  IMAD R122, R151, -0x2, R122 ;  /* 0xfffffffe977a7824 */ /* 0x000fca00078e027a */
[----:B------:R-:W-:Y:S02]  /*12700*/  VIADDMNMX R14, R122, R123, R14, PT ;  /* 0x0000007b7a0e7246 */ /* 0x000fe4000380010e */
[----:B------:R-:W-:-:S07]  /*12710*/  VIMNMX R3, R3, R122, !PT ;  /* 0x0000007a03037248 */ /* 0x000fce0007fe0100 */
.L_x_1493:
[----:B------:R-:W-:Y:S01]  /*12720*/  ISETP.GT.AND P2, PT, R4, -0x1, PT ;  /* 0xffffffff0400780c */ /* 0x000fe20003f44270 */
[----:B------:R-:W0:Y:S03]  /*12730*/  SHFL.IDX PT, R121, R121, 0x1, 0x1c1f ;  /* 0x003c1f0079797f89 */ /* 0x000e2600000e0000 */
[----:B------:R-:W-:-:S04]  /*12740*/  ISETP.GT.AND P3, PT, R3, RZ, P2 ;  /* 0x000000ff0300720c */ /* 0x000fc80001764270 */
[----:B------:R-:W-:-:S04]  /*12750*/  ISETP.LT.OR P3, PT, R14, 0x1, P3 ;  /* 0x000000010e00780c */ /* 0x000fc80001f61670 */
[----:B------:R-:W-:Y:S02]  /*12760*/  FSEL R24, R24, -INF , !P3 ;  /* 0xff80000018187808 */ /* 0x000fe40005800000 */
[----:B------:R-:W-:-:S04]  /*12770*/  ISETP.GT.AND P3, PT, R3, 0x1, P2 ;  /* 0x000000010300780c */ /* 0x000fc80001764270 */
[----:B------:R-:W-:-:S04]  /*12780*/  ISETP.LT.OR P3, PT, R14, 0x2, P3 ;  /* 0x000000020e00780c */ /* 0x000fc80001f61670 */
[----:B------:R-:W-:Y:S02]  /*12790*/  FSEL R25, R25, -INF , !P3 ;  /* 0xff80000019197808 */ /* 0x000fe40005800000 */
[----:B------:R-:W-:Y:S01]  /*127a0*/  ISETP.GT.AND P3, PT, R3, 0x8, P2 ;  /* 0x000000080300780c */ /* 0x000fe20001764270 */
[--C-:B0-----:R-:W-:Y:S02]  /*127b0*/  IMAD.IADD R120, R120, 0x1, R121.reuse ;  /* 0x0000000178787824 */ /* 0x101fe400078e0279 */
[----:B------:R-:W-:Y:S01]  /*127c0*/  IMAD.IADD R15, R15, 0x1, R121 ;  /* 0x000000010f0f7824 */ /* 0x000fe200078e0279 */
[----:B------:R-:W-:-:S04]  /*127d0*/  ISETP.LT.OR P3, PT, R14, 0x9, P3 ;  /* 0x000000090e00780c */ /* 0x000fc80001f61670 */
[----:B------:R-:W-:Y:S02]  /*127e0*/  FSEL R28, R28, -INF , !P3 ;  /* 0xff8000001c1c7808 */ /* 0x000fe40005800000 */
[----:B------:R-:W-:-:S04]  /*127f0*/  ISETP.GT.AND P3, PT, R3, 0x9, P2 ;  /* 0x000000090300780c */ /* 0x000fc80001764270 */
        /* <DEDUP_REMOVED lines=85> */
[----:B------:R-:W-:Y:S01]  /*12d50*/  FSEL R85, R85, -INF , !P3 ;  /* 0xff80000055557808 */ /* 0x000fe20005800000 */
[----:B------:R-:W-:Y:S08]  /*12d60*/  @!P5 BRA `(.L_x_1497) ;  /* 0x000000000058d947 */ /* 0x000ff00003800000 */
        /* <DEDUP_REMOVED lines=12> */
.L_x_1499:
[----:B------:R-:W-:-:S05]  /*12e30*/  IMAD.U32 R3, RZ, RZ, UR4 ;  /* 0x00000004ff037e24 */ /* 0x000fca000f8e00ff */
[----:B------:R-:W-:-:S13]  /*12e40*/  ISETP.NE.AND P3, PT, R3, 0x1, PT ;  /* 0x000000010300780c */ /* 0x000fda0003f65270 */
[----:B------:R-:W0:Y:S02]  /*12e50*/  @P3 LDC.64 R10, c[0x0][0x9e8] ;  /* 0x00027a00ff0a3b82 */ /* 0x000e240000000a00 */
[----:B0-----:R-:W-:-:S05]  /*12e60*/  @P3 IMAD.HI.U32 R10, R121, R10, RZ ;  /* 0x0000000a790a3227 */ /* 0x001fca00078e00ff */
[----:B------:R-:W-:-:S07]  /*12e70*/  @P3 SHF.R.U32.HI R121, RZ, R11, R10 ;  /* 0x0000000bff793219 */ /* 0x000fce000001160a */
.L_x_1500:
[----:B------:R-:W-:Y:S05]  /*12e80*/  BSYNC B0 ;  /* 0x0000000000007941 */ /* 0x000fea0003800000 */
.L_x_1498:
[----:B------:R-:W-:-:S04]  /*12e90*/  IMAD R0, R121, R3, -R0 ;  /* 0x0000000379007224 */ /* 0x000fc800078e0a00 */
[----:B------:R-:W-:-:S05]  /*12ea0*/  IMAD R0, R151, -0x2, R0 ;  /* 0xfffffffe97007824 */ /* 0x000fca00078e0200 */
[----:B------:R-:W-:Y:S02]  /*12eb0*/  VIADDMNMX R120, R0, R3, R120, PT ;  /* 0x0000000300787246 */ /* 0x000fe40003800178 */
[----:B------:R-:W-:-:S07]  /*12ec0*/  VIMNMX R15, R15, R0, !PT ;  /* 0x000000000f0f7248 */ /* 0x000fce0007fe0100 */
.L_x_1497:
[----:B------:R-:W-:Y:S01]  /*12ed0*/  ISETP.GT.AND P3, PT, R15, 0x1, P2 ;  /* 0x000000010f00780c */ /* 0x000fe20001764270 */
[----:B------:R-:W-:Y:S01]  /*12ee0*/  UMOV UR41, UR5 ;  /* 0x0000000500297c82 */ /* 0x000fe20008000000 */
[----:B------:R-:W-:Y:S02]  /*12ef0*/  FMNMX.FTZ R0, R24, R20, !PT ;  /* 0x0000001418007209 */ /* 0x000fe40007810000 */
[----:B------:R-:W-:Y:S02]  /*12f00*/  ISETP.LT.OR P3, PT, R120, 0x2, P3 ;  /* 0x000000027800780c */ /* 0x000fe40001f61670 */
[----:B------:R-:W-:Y:S02]  /*12f10*/  FMNMX.FTZ R3, R25, R0, !PT ;  /* 0x0000000019037209 */ /* 0x000fe40007810000 */
[----:B------:R-:W-:Y:S02]  /*12f20*/  FSEL R27, R27, -INF , !P3 ;  /* 0xff8000001b1b7808 */ /* 0x000fe40005800000 */
[----:B------:R-:W-:-:S02]  /*12f30*/  ISETP.GT.AND P3, PT, R15, 0x8, P2 ;  /* 0x000000080f00780c */ /* 0x000fc40001764270 */
[----:B------:R-:W-:Y:S02]  /*12f40*/  FMNMX.FTZ R0, R28, R3, !PT ;  /* 0x000000031c007209 */ /* 0x000fe40007810000 */
[----:B------:R-:W-:Y:S02]  /*12f50*/  ISETP.LT.OR P3, PT, R120, 0x9, P3 ;  /* 0x000000097800780c */ /* 0x000fe40001f61670 */
[----:B------:R-:W-:Y:S02]  /*12f60*/  FMNMX.FTZ R3, R29, R0, !PT ;  /* 0x000000001d037209 */ /* 0x000fe40007810000 */
[----:B------:R-:W-:Y:S02]  /*12f70*/  FSEL R30, R30, -INF , !P3 ;  /* 0xff8000001e1e7808 */ /* 0x000fe40005800000 */
[----:B------:R-:W-:Y:S02]  /*12f80*/  ISETP.GT.AND P3, PT, R15, 0x9, P2 ;  /* 0x000000090f00780c */ /* 0x000fe40001764270 */
[----:B------:R-:W-:-:S02]  /*12f90*/  FMNMX.FTZ R0, R32, R3, !PT ;  /* 0x0000000320007209 */ /* 0x000fc40007810000 */
[----:B------:R-:W-:Y:S02]  /*12fa0*/  ISETP.LT.OR P3, PT, R120, 0xa, P3 ;  /* 0x0000000a7800780c */ /* 0x000fe40001f61670 */
[----:B------:R-:W-:Y:S02]  /*12fb0*/  FMNMX.FTZ R3, R33, R0, !PT ;  /* 0x0000000021037209 */ /* 0x000fe40007810000 */
        /* <DEDUP_REMOVED lines=8> */
[----:B------:R-:W-:Y:S02]  /*13040*/  ISETP.LT.OR P3, PT, R120, 0x12, P3 ;  /* 0x000000127800780c */ /* 0x000fe40001f61670 */
[----:B------:R-:W-:-:S02]  /*13050*/  FMNMX.FTZ R3, R41, R0, !PT ;  /* 0x0000000029037209 */ /* 0x000fc40007810000 */
[----:B------:R-:W-:Y:S02]  /*13060*/  FSEL R35, R35, -INF , !P3 ;  /* 0xff80000023237808 */ /* 0x000fe40005800000 */
[----:B------:R-:W-:Y:S02]  /*13070*/  ISETP.GT.AND P3, PT, R15, 0x18, P2 ;  /* 0x000000180f00780c */ /* 0x000fe40001764270 */
[----:B------:R-:W-:Y:S02]  /*13080*/  FMNMX.FTZ R0, R44, R3, !PT ;  /* 0x000000032c007209 */ /* 0x000fe40007810000 */
[----:B------:R-:W-:Y:S02]  /*13090*/  ISETP.LT.OR P3, PT, R120, 0x19, P3 ;  /* 0x000000197800780c */ /* 0x000fe40001f61670 */
[----:B------:R-:W-:Y:S02]  /*130a0*/  FMNMX.FTZ R3, R45, R0, !PT ;  /* 0x000000002d037209 */ /* 0x000fe40007810000 */
[----:B------:R-:W-:-:S02]  /*130b0*/  FSEL R38, R38, -INF , !P3 ;  /* 0xff80000026267808 */ /* 0x000fc40005800000 */
[----:B------:R-:W-:Y:S02]  /*130c0*/  ISETP.GT.AND P3, PT, R15, 0x19, P2 ;  /* 0x000000190f00780c */ /* 0x000fe40001764270 */
        /* <DEDUP_REMOVED lines=49> */
[----:B------:R-:W-:Y:S01]  /*133e0*/  ISETP.GT.AND P3, PT, R15, 0x41, P2 ;  /* 0x000000410f00780c */ /* 0x000fe20001764270 */
[----:B------:R-:W0:Y:S03]  /*133f0*/  SHFL.BFLY PT, R0, R3, 0x2, 0x1f ;  /* 0x0c401f0003007f89 */ /* 0x000e2600000e0000 */
[----:B------:R-:W-:-:S04]  /*13400*/  ISETP.LT.OR P3, PT, R120, 0x42, P3 ;  /* 0x000000427800780c */ /* 0x000fc80001f61670 */
[----:B------:R-:W-:Y:S02]  /*13410*/  FSEL R59, R59, -INF , !P3 ;  /* 0xff8000003b3b7808 */ /* 0x000fe40005800000 */
[----:B------:R-:W-:-:S04]  /*13420*/  ISETP.GT.AND P3, PT, R15, 0x48, P2 ;  /* 0x000000480f00780c */ /* 0x000fc80001764270 */
[----:B------:R-:W-:-:S04]  /*13430*/  ISETP.LT.OR P3, PT, R120, 0x49, P3 ;  /* 0x000000497800780c */ /* 0x000fc80001f61670 */
[----:B------:R-:W-:Y:S02]  /*13440*/  FSEL R62, R62, -INF , !P3 ;  /* 0xff8000003e3e7808 */ /* 0x000fe40005800000 */
[----:B------:R-:W-:-:S04]  /*13450*/  ISETP.GT.AND P3, PT, R15, 0x49, P2 ;  /* 0x000000490f00780c */ /* 0x000fc80001764270 */
[C---:B------:R-:W-:Y:S02]  /*13460*/  ISETP.LT.OR P3, PT, R120.reuse, 0x4a, P3 ;  /* 0x0000004a7800780c */ /* 0x040fe40001f61670 */
[----:B0-----:R-:W-:Y:S02]  /*13470*/  FMNMX.FTZ R0, R3, R0, !PT ;  /* 0x0000000003007209 */ /* 0x001fe40007810000 */
        /* <DEDUP_REMOVED lines=9> */
[----:B------:R-:W-:Y:S02]  /*13510*/  ISETP.LT.OR P3, PT, R120, 0x59, P3 ;  /* 0x000000597800780c */ /* 0x000fe40001f61670 */
[----:B0-----:R-:W-:Y:S02]  /*13520*/  FMNMX.FTZ R3, R0, R3, !PT ;  /* 0x0000000300037209 */ /* 0x001fe40007810000 */
[----:B------:R-:W-:Y:S02]  /*13530*/  FSEL R70, R70, -INF , !P3 ;  /* 0xff80000046467808 */ /* 0x000fe40005800000 */
[----:B------:R-:W-:Y:S01]  /*13540*/  ISETP.GT.AND P3, PT, R15, 0x59, P2 ;  /* 0x000000590f00780c */ /* 0x000fe20001764270 */
[----:B------:R-:W-:-:S03]  /*13550*/  FMUL.FTZ R0, R3, UR41 ;  /* 0x0000002903007c20 */ /* 0x000fc60008410000 */
        /* <DEDUP_REMOVED lines=23> */
[C---:B------:R-:W-:Y:S02]  /*136d0*/  ISETP.GT.AND P3, PT, R15.reuse, RZ, P2 ;  /* 0x000000ff0f00720c */ /* 0x040fe40001764270 */
[----:B------:R-:W-:Y:S02]  /*136e0*/  ISETP.GT.AND P2, PT, R15, 0x79, P2 ;  /* 0x000000790f00780c */ /* 0x000fe40001744270 */
[C---:B------:R-:W-:Y:S02]  /*136f0*/  ISETP.LT.OR P3, PT, R120.reuse, 0x1, P3 ;  /* 0x000000017800780c */ /* 0x040fe40001f61670 */
[----:B------:R-:W-:Y:S02]  /*13700*/  ISETP.LT.OR P2, PT, R120, 0x7a, P2 ;  /* 0x0000007a7800780c */ /* 0x000fe40001741670 */
[----:B------:R-:W-:-:S02]  /*13710*/  FSEL R26, R26, -INF , !P3 ;  /* 0xff8000001a1a7808 */ /* 0x000fc40005800000 */
[----:B------:R-:W-:Y:S02]  /*13720*/  FSETP.NEU.FTZ.AND P3, PT, R3, -INF , PT ;  /* 0xff8000000300780b */ /* 0x000fe40003f7d000 */
[----:B------:R-:W-:Y:S02]  /*13730*/  FMNMX.FTZ R14, R26, R7, !PT ;  /* 0x000000071a0e7209 */ /* 0x000fe40007810000 */
[----:B------:R-:W-:Y:S02]  /*13740*/  FSEL R0, R0, RZ, P3 ;  /* 0x000000ff00007208 */ /* 0x000fe40001800000 */
[----:B------:R-:W-:-:S03]  /*13750*/  FMNMX.FTZ R15, R27, R14, !PT ;  /* 0x0000000e1b0f7209 */ /* 0x000fc60007810000 */
        /* <DEDUP_REMOVED lines=12> */
[--C-:B------:R-:W-:Y:S01]  /*13820*/  FFMA.FTZ R45, R45, UR41, -R0.reuse ;  /* 0x000000292d2d7c23 */ /* 0x100fe20008010800 */
[----:B------:R-:W-:Y:S01]  /*13830*/  FMNMX.FTZ R15, R35, R24, !PT ;  /* 0x00000018230f7209 */ /* 0x000fe20007810000 */
[--C-:B------:R-:W-:Y:S01]  /*13840*/  FFMA.FTZ R136, R48, UR41, -R0.reuse ;  /* 0x0000002930887c23 */ /* 0x100fe20008010800 */
[--C-:B------:R-:W-:Y:S01]  /*13850*/  FFMA.FTZ R37, R37, UR41, -R0.reuse ;  /* 0x0000002925257c23 */ /* 0x100fe20008010800 */
[--C-:B------:R-:W-:Y:S01]  /*13860*/  FFMA.FTZ R142, R44, UR41, -R0.reuse ;  /* 0x000000292c8e7c23 */ /* 0x100fe20008010800 */
[----:B------:R-:W-:Y:S01]  /*13870*/  FMNMX.FTZ R24, R38, R15, !PT ;  /* 0x0000000f26187209 */ /* 0x000fe20007810000 */
[----:B------:R-:W-:Y:S01]  /*13880*/  FFMA.FTZ R138, R52, UR41, -R0 ;  /* 0x00000029348a7c23 */ /* 0x000fe20008010800 */
[----:B------:R0:W-:Y:S02]  /*13890*/  MUFU.EX2 R15, R37 ;  /* 0x00000025000f7308 */ /* 0x0001e40000000800 */
[----:B------:R-:W-:-:S04]  /*138a0*/  FMNMX.FTZ R25, R39, R24, !PT ;  /* 0x0000001827197209 */ /* 0x000fc80007810000 */
        /* <DEDUP_REMOVED lines=10> */
[--C-:B0-----:R-:W-:Y:S01]  /*13950*/  FFMA.FTZ R37, R69, UR41, -R0.reuse ;  /* 0x0000002945257c23 */ /* 0x101fe20008010800 */
        /* <DEDUP_REMOVED lines=10> */
[----:B------:R-:W-:Y:S03]  /*13a00*/  MUFU.EX2 R148, R148 ;  /* 0x0000009400947308 */ /* 0x000fe60000000800 */
[----:B------:R-:W-:-:S04]  /*13a10*/  FMNMX.FTZ R28, R54, R25, !PT ;  /* 0x00000019361c7209 */ /* 0x000fc80007810000 */
[----:B------:R-:W-:Y:S01]  /*13a20*/  FMNMX.FTZ R29, R55, R28, !PT ;  /* 0x0000001c371d7209 */ /* 0x000fe20007810000 */
[----:B------:R0:W-:Y:S03]  /*13a30*/  MUFU.EX2 R25, R45 ;  /* 0x0000002d00197308 */ /* 0x0001e60000000800 */
[----:B------:R-:W-:-:S04]  /*13a40*/  FMNMX.FTZ R28, R58, R29, !PT ;  /* 0x0000001d3a1c7209 */ /* 0x000fc80007810000 */
[----:B------:R-:W-:Y:S01]  /*13a50*/  FMNMX.FTZ R29, R59, R28, !PT ;  /* 0x0000001c3b1d7209 */ /* 0x000fe20007810000 */
[----:B------:R-:W-:Y:S01]  /*13a60*/  FFMA.FTZ R28, R49, UR41, -R0 ;  /* 0x00000029311c7c23 */ /* 0x000fe20008010800 */
[----:B------:R-:W-:Y:S01]  /*13a70*/  MUFU.EX2 R10, R10 ;  /* 0x0000000a000a7308 */ /* 0x000fe20000000800 */
[----:B------:R-:W2:Y:S01]  /*13a80*/  LDL R49, [R1+0x30] ;  /* 0x0000300001317983 */ /* 0x000ea20000100800 */
        /* <DEDUP_REMOVED lines=21> */
[----:B------:R-:W0:Y:S05]  /*13be0*/  SHFL.BFLY PT, R41, R40, 0x2, 0x1f ;  /* 0x0c401f0028297f89 */ /* 0x000e2a00000e0000 */
[----:B------:R-:W-:Y:S08]  /*13bf0*/  MUFU.EX2 R142, R142 ;  /* 0x0000008e008e7308 */ /* 0x000ff00000000800 */
[----:B------:R-:W-:Y:S01]  /*13c00*/  MUFU.EX2 R136, R136 ;  /* 0x0000008800887308 */ /* 0x000fe20000000800 */
[----:B0-----:R-:W-:-:S05]  /*13c10*/  FMNMX.FTZ R45, R40, R41, !PT ;  /* 0x00000029282d7209 */ /* 0x001fca0007810000 */
[----:B------:R-:W0:Y:S01]  /*13c20*/  SHFL.BFLY PT, R48, R45, 0x1, 0x1f ;  /* 0x0c201f002d307f89 */ /* 0x000e2200000e0000 */
[--C-:B------:R-:W-:Y:S01]  /*13c30*/  FFMA.FTZ R32, R57, UR41, -R0.reuse ;  /* 0x0000002939207c23 */ /* 0x100fe20008010800 */
[--C-:B------:R-:W-:Y:S01]  /*13c40*/  FFMA.FTZ R36, R65, UR41, -R0.reuse ;  /* 0x0000002941247c23 */ /* 0x100fe20008010800 */
[----:B------:R-:W-:Y:S01]  /*13c50*/  FFMA.FTZ R41, R77, UR41, -R0 ;  /* 0x000000294d297c23 */ /* 0x000fe20008010800 */
[----:B0-----:R-:W-:Y:S02]  /*13c60*/  FMNMX.FTZ R0, R45, R48, !PT ;  /* 0x000000302d007209 */ /* 0x001fe40007810000 */
[----:B------:R-:W-:-:S05]  /*13c70*/  FSEL R45, R3, RZ, P3 ;  /* 0x000000ff032d7208 */ /* 0x000fca0001800000 */
[----:B------:R-:W-:-:S04]  /*13c80*/  FADD.FTZ R20, -R45, R20 ;  /* 0x000000142d147221 */ /* 0x000fc80000010100 */
[----:B------:R-:W-:Y:S01]  /*13c90*/  FMUL.FTZ R20, R20, UR41 ;  /* 0x0000002914147c20 */ /* 0x000fe20008410000 */
[C---:B------:R-:W-:Y:S01]  /*13ca0*/  FMUL.FTZ R48, R0.reuse, UR41 ;  /* 0x0000002900307c20 */ /* 0x040fe20008410000 */
[----:B------:R-:W-:-:S04]  /*13cb0*/  FSETP.NEU.FTZ.AND P2, PT, R0, -INF , PT ;  /* 0xff8000000000780b */ /* 0x000fc80003f5d000 */
[----:B------:R-:W0:Y:S01]  /*13cc0*/  MUFU.EX2 R20, R20 ;  /* 0x0000001400147308 */ /* 0x000e220000000800 */
[----:B------:R-:W-:-:S05]  /*13cd0*/  FSEL R48, R48, RZ, P2 ;  /* 0x000000ff30307208 */ /* 0x000fca0001000000 */
[--C-:B------:R-:W-:Y:S01]  /*13ce0*/  FFMA.FTZ R149, R26, UR41, -R48.reuse ;  /* 0x000000291a957c23 */ /* 0x100fe20008010830 */
[--C-:B------:R-:W-:Y:S01]  /*13cf0*/  FFMA.FTZ R26, R27, UR41, -R48.reuse ;  /* 0x000000291b1a7c23 */ /* 0x100fe20008010830 */
[--C-:B------:R-:W-:Y:S01]  /*13d00*/  FFMA.FTZ R27, R31, UR41, -R48.reuse ;  /* 0x000000291f1b7c23 */ /* 0x100fe20008010830 */
[----:B------:R-:W-:Y:S01]  /*13d10*/  FFMA.FTZ R31, R39, UR41, -R48 ;  /* 0x00000029271f7c23 */ /* 0x000fe20008010830 */
[----:B0-----:R-:W-:-:S04]  /*13d20*/  FFMA.FTZ R39, R20, R6, R148 ;  /* 0x0000000614277223 */ /* 0x001fc80000010094 */
[----:B------:R-:W-:-:S04]  /*13d30*/  FADD.FTZ R39, R10, R39 ;  /* 0x000000270a277221 */ /* 0x000fc80000010000 */
[----:B------:R-:W-:-:S04]  /*13d40*/  FADD.FTZ R6, R150, R39 ;  /* 0x0000002796067221 */ /* 0x000fc80000010000 */
[----:B------:R-:W-:Y:S01]  /*13d50*/  FADD.FTZ R39, R11, R6 ;  /* 0x000000060b277221 */ /* 0x000fe20000010000 */
[----:B------:R-:W-:-:S03]  /*13d60*/  FSEL R6, R0, RZ, P2 ;  /* 0x000000ff00067208 */ /* 0x000fc60001000000 */
[----:B------:R-:W-:Y:S02]  /*13d70*/  FADD.FTZ R39, R144, R39 ;  /* 0x0000002790277221 */ /* 0x000fe40000010000 */
[----:B------:R-:W-:Y:S02]  /*13d80*/  FADD.FTZ R6, -R6, R7 ;  /* 0x0000000706067221 */ /* 0x000fe40000010100 */
[----:B------:R-:W-:Y:S01]  /*13d90*/  FADD.FTZ R39, R14, R39 ;  /* 0x000000270e277221 */ /* 0x000fe20000010000 */
[--C-:B------:R-:W-:Y:S01]  /*13da0*/  FFMA.FTZ R147, R38, UR41, -R48.reuse ;  /* 0x0000002926937c23 */ /* 0x100fe20008010830 */
[----:B------:R-:W-:Y:S02]  /*13db0*/  FMUL.FTZ R6, R6, UR41 ;  /* 0x0000002906067c20 */ /* 0x000fe40008410000 */
[----:B------:R-:W-:Y:S01]  /*13dc0*/  FADD.FTZ R38, R146, R39 ;  /* 0x0000002792267221 */ /* 0x000fe20000010000 */
[----:B------:R-:W-:Y:S01]  /*13dd0*/  MUFU.EX2 R149, R149 ;  /* 0x0000009500957308 */ /* 0x000fe20000000800 */
[----:B------:R-:W-:-:S02]  /*13de0*/  FFMA.FTZ R151, R30, UR41, -R48 ;  /* 0x000000291e977c23 */ /* 0x000fc40008010830 */
[----:B------:R-:W-:-:S05]  /*13df0*/  FADD.FTZ R39, R15, R38 ;  /* 0x000000260f277221 */ /* 0x000fca0000010000 */
[----:B------:R-:W0:Y:S01]  /*13e00*/  MUFU.EX2 R7, R6 ;  /* 0x0000000600077308 */ /* 0x000e220000000800 */
[----:B------:R-:W-:Y:S01]  /*13e10*/  FADD.FTZ R39, R140, R39 ;  /* 0x000000278c277221 */ /* 0x000fe20000010000 */
[----:B------:R-:W-:-:S06]  /*13e20*/  FFMA.FTZ R145, R34, UR41, -R48 ;  /* 0x0000002922917c23 */ /* 0x000fcc0008010830 */
[----:B------:R-:W1:Y:S01]  /*13e30*/  MUFU.EX2 R26, R26 ;  /* 0x0000001a001a7308 */ /* 0x000e620000000800 */
[----:B------:R-:W-:Y:S01]  /*13e40*/  FADD.FTZ R39, R24, R39 ;  /* 0x0000002718277221 */ /* 0x000fe20000010000 */
[----:B------:R-:W-:-:S06]  /*13e50*/  F2FP.BF16.F32.PACK_AB R144, R14, R144 ;  /* 0x000000900e90723e */ /* 0x000fcc00000010ff */
[----:B------:R-:W3:Y:S01]  /*13e60*/  MUFU.EX2 R28, R28 ;  /* 0x0000001c001c7308 */ /* 0x000ee20000000800 */
[----:B------:R-:W-:Y:S01]  /*13e70*/  FADD.FTZ R14, R142, R39 ;  /* 0x000000278e0e7221 */ /* 0x000fe20000010000 */
[----:B------:R-:W-:-:S06]  /*13e80*/  FFMA.FTZ R30, R35, UR41, -R48 ;  /* 0x00000029231e7c23 */ /* 0x000fcc0008010830 */
[----:B------:R-:W4:Y:S01]  /*13e90*/  MUFU.EX2 R151, R151 ;  /* 0x0000009700977308 */ /* 0x000f220000000800 */
[----:B------:R-:W-:Y:S01]  /*13ea0*/  FADD.FTZ R39, R25, R14 ;  /* 0x0000000e19277221 */ /* 0x000fe20000010000 */
[----:B0-----:R-:W-:-:S06]  /*13eb0*/  FFMA.FTZ R5, R7, R5, R149 ;  /* 0x0000000507057223 */ /* 0x001fcc0000010095 */
[----:B------:R-:W0:Y:S08]  /*13ec0*/  MUFU.EX2 R138, R138 ;  /* 0x0000008a008a7308 */ /* 0x000e300000000800 */
[----:B------:R-:W5:Y:S01]  /*13ed0*/  MUFU.EX2 R27, R27 ;  /* 0x0000001b001b7308 */ /* 0x000f620000000800 */
[----:B------:R-:W-:Y:S01]  /*13ee0*/  FADD.FTZ R39, R136, R39 ;  /* 0x0000002788277221 */ /* 0x000fe20000010000 */
[----:B-1----:R-:W-:-:S06]  /*13ef0*/  FADD.FTZ R6, R26, R5 ;  /* 0x000000051a067221 */ /* 0x002fcc0000010000 */
[----:B------:R-:W1:Y:S08]  /*13f00*/  MUFU.EX2 R29, R53 ;  /* 0x00000035001d7308 */ /* 0x000e700000000800 */
[----:B------:R-:W1:Y:S01]  /*13f10*/  MUFU.EX2 R145, R145 ;  /* 0x0000009100917308 */ /* 0x000e620000000800 */
[----:B------:R-:W-:Y:S02]  /*13f20*/  @!P1 IMAD R34, R21, 0x8, R2 ;  /* 0x0000000815229824 */ /* 0x000fe400078e0202 */
[----:B---3--:R-:W-:-:S05]  /*13f30*/  FADD.FTZ R39, R28, R39 ;  /* 0x000000271c277221 */ /* 0x008fca0000010000 */
[----:B------:R-:W3:Y:S01]  /*13f40*/  MUFU.EX2 R132, R132 ;  /* 0x0000008400847308 */ /* 0x000ee20000000800 */
[----:B----4-:R-:W-:Y:S01]  /*13f50*/  FADD.FTZ R6, R151, R6 ;  /* 0x0000000697067221 */ /* 0x010fe20000010000 */
[----:B------:R-:W-:-:S06]  /*13f60*/  FFMA.FTZ R141, R42, UR41, -R48 ;  /* 0x000000292a8d7c23 */ /* 0x000fcc0008010830 */
[----:B------:R-:W4:Y:S01]  /*13f70*/  MUFU.EX2 R30, R30 ;  /* 0x0000001e001e7308 */ /* 0x000f220000000800 */
[----:B------:R-:W-:Y:S02]  /*13f80*/  @!P1 VIADD R34, R34, 0x16860 ;  /* 0x0001686022229836 */ /* 0x000fe40000000000 */
[----:B0-----:R-:W-:-:S05]  /*13f90*/  FADD.FTZ R38, R138, R39 ;  /* 0x000000278a267221 */ /* 0x001fca0000010000 */
[----:B------:R-:W0:Y:S01]  /*13fa0*/  MUFU.EX2 R32, R32 ;  /* 0x0000002000207308 */ /* 0x000e220000000800 */
[----:B-----5:R-:W-:Y:S01]  /*13fb0*/  FADD.FTZ R6, R27, R6 ;  /* 0x000000061b067221 */ /* 0x020fe20000010000 */
[----:B------:R-:W-:-:S06]  /*13fc0*/  FFMA.FTZ R21, R43, UR41, -R48 ;  /* 0x000000292b157c23 */ /* 0x000fcc0008010830 */
[----:B------:R-:W5:Y:S01]  /*13fd0*/  MUFU.EX2 R147, R147 ;  /* 0x0000009300937308 */ /* 0x000f620000000800 */
[----:B-1----:R-:W-:Y:S01]  /*13fe0*/  FADD.FTZ R39, R29, R38 ;  /* 0x000000261d277221 */ /* 0x002fe20000010000 */
[----:B------:R-:W-:-:S06]  /*13ff0*/  @!P1 PRMT R34, RZ, 0x654, R34 ;  /* 0x00000654ff229816 */ /* 0x000fcc0000000022 */
[----:B------:R-:W1:Y:S01]  /*14000*/  MUFU.EX2 R134, R134 ;  /* 0x0000008600867308 */ /* 0x000e620000000800 */
[----:B------:R-:W-:Y:S01]  /*14010*/  FADD.FTZ R5, R145, R6 ;  /* 0x0000000691057221 */ /* 0x000fe20000010000 */
[----:B------:R-:W-:-:S06]  /*14020*/  FFMA.FTZ R143, R46, UR41, -R48 ;  /* 0x000000292e8f7c23 */ /* 0x000fcc0008010830 */
[----:B------:R-:W1:Y:S01]  /*14030*/  MUFU.EX2 R31, R31 ;  /* 0x0000001f001f7308 */ /* 0x000e620000000800 */
[----:B---3--:R-:W-:Y:S01]  /*14040*/  FADD.FTZ R39, R132, R39 ;  /* 0x0000002784277221 */ /* 0x008fe20000010000 */
[----:B------:R3:W-:Y:S06]  /*14050*/  @!P1 SYNCS.ARRIVE.TRANS64.RED.A1T0 RZ, [R34+URZ], RZ ;  /* 0x000000ff22ff99a7 */ /* 0x0007ec000810043f */
[----:B------:R-:W2:Y:S01]  /*14060*/  MUFU.EX2 R33, R61 ;  /* 0x0000003d00217308 */ /* 0x000ea20000000800 */
[----:B----4-:R-:W-:Y:S01]  /*14070*/  FADD.FTZ R6, R30, R5 ;  /* 0x000000051e067221 */ /* 0x010fe20000010000 */
[----:B---3--:R-:W-:-:S06]  /*14080*/  FFMA.FTZ R34, R47, UR41, -R48 ;  /* 0x000000292f227c23 */ /* 0x008fcc0008010830 */
[----:B------:R-:W3:Y:S01]  /*14090*/  MUFU.EX2 R141, R141 ;  /* 0x0000008d008d7308 */ /* 0x000ee20000000800 */
[----:B0-----:R-:W-:Y:S01]  /*140a0*/  FADD.FTZ R39, R32, R39 ;  /* 0x0000002720277221 */ /* 0x001fe20000010000 */
[----:B-----5:R-:W-:-:S06]  /*140b0*/  FADD.FTZ R6, R147, R6 ;  /* 0x0000000693067221 */ /* 0x020fcc0000010000 */
[----:B------:R-:W0:Y:S01]  /*140c0*/  MUFU.EX2 R128, R128 ;  /* 0x0000008000807308 */ /* 0x000e220000000800 */
[----:B------:R-:W-:-:S07]  /*140d0*/  FFMA.FTZ R137, R50, UR41, -R48 ;  /* 0x0000002932897c23 */ /* 0x000fce0008010830 */
[----:B------:R-:W4:Y:S01]  /*140e0*/  MUFU.EX2 R21, R21 ;  /* 0x0000001500157308 */ /* 0x000f220000000800 */
[----:B-1----:R-:W-:Y:S01]  /*140f0*/  FADD.FTZ R38, R134, R39 ;  /* 0x0000002786267221 */ /* 0x002fe20000010000 */
[----:B------:R-:W-:-:S06]  /*14100*/  FADD.FTZ R6, R31, R6 ;  /* 0x000000061f067221 */ /* 0x000fcc0000010000 */
[----:B------:R-:W1:Y:S01]  /*14110*/  MUFU.EX2 R36, R36 ;  /* 0x0000002400247308 */ /* 0x000e620000000800 */
[----:B------:R-:W-:-:S07]  /*14120*/  FFMA.FTZ R35, R51, UR41, -R48 ;  /* 0x0000002933237c23 */ /* 0x000fce0008010830 */
[----:B------:R-:W5:Y:S01]  /*14130*/  MUFU.EX2 R143, R143 ;  /* 0x0000008f008f7308 */ /* 0x000f620000000800 */
[----:B--2---:R-:W-:Y:S01]  /*14140*/  FADD.FTZ R39, R33, R38 ;  /* 0x0000002621277221 */ /* 0x004fe20000010000 */
[----:B---3--:R-:W-:-:S06]  /*14150*/  FADD.FTZ R6, R141, R6 ;  /* 0x000000068d067221 */ /* 0x008fcc0000010000 */
[----:B------:R-:W2:Y:S01]  /*14160*/  MUFU.EX2 R130, R130 ;  /* 0x0000008200827308 */ /* 0x000ea20000000800 */
[----:B------:R-:W-:-:S07]  /*14170*/  FFMA.FTZ R139, R54, UR41, -R48 ;  /* 0x00000029368b7c23 */ /* 0x000fce0008010830 */
[----:B------:R-:W3:Y:S01]  /*14180*/  MUFU.EX2 R34, R34 ;  /* 0x0000002200227308 */ /* 0x000ee20000000800 */
[----:B0-----:R-:W-:Y:S01]  /*14190*/  FADD.FTZ R39, R128, R39 ;  /* 0x0000002780277221 */ /* 0x001fe20000010000 */
[----:B----4-:R-:W-:-:S06]  /*141a0*/  FADD.FTZ R6, R21, R6 ;  /* 0x0000000615067221 */ /* 0x010fcc0000010000 */
[----:B------:R-:W0:Y:S08]  /*141b0*/  MUFU.EX2 R37, R37 ;  /* 0x0000002500257308 */ /* 0x000e300000000800 */
[----:B------:R-:W4:Y:S01]  /*141c0*/  MUFU.EX2 R137, R137 ;  /* 0x0000008900897308 */ /* 0x000f220000000800 */
[----:B------:R-:W-:Y:S01]  /*141d0*/  FFMA.FTZ R55, R55, UR41, -R48 ;  /* 0x0000002937377c23 */ /* 0x000fe20008010830 */
[----:B-1----:R-:W-:Y:S01]  /*141e0*/  FADD.FTZ R39, R36, R39 ;  /* 0x0000002724277221 */ /* 0x002fe20000010000 */
[----:B------:R-:W-:-:S05]  /*141f0*/  F2FP.BF16.F32.PACK_AB R146, R15, R146 ;  /* 0x000000920f92723e */ /* 0x000fca00000010ff */
[----:B------:R-:W1:Y:S01]  /*14200*/  MUFU.EX2 R124, R124 ;  /* 0x0000007c007c7308 */ /* 0x000e620000000800 */
[----:B-----5:R-:W-:Y:S01]  /*14210*/  FADD.FTZ R15, R143, R6 ;  /* 0x000000068f0f7221 */ /* 0x020fe20000010000 */
[----:B------:R-:W-:-:S06]  /*14220*/  FFMA.FTZ R133, R58, UR41, -R48 ;  /* 0x000000293a857c23 */ /* 0x000fcc0008010830 */
[----:B------:R-:W5:Y:S01]  /*14230*/  MUFU.EX2 R35, R35 ;  /* 0x0000002300237308 */ /* 0x000f620000000800 */
[----:B------:R-:W-:Y:S01]  /*14240*/  F2FP.BF16.F32.PACK_AB R148, R10, R148 ;  /* 0x000000940a94723e */ /* 0x000fe200000010ff */
[----:B--2---:R-:W-:-:S06]  /*14250*/  FADD.FTZ R38, R130, R39 ;  /* 0x0000002782267221 */ /* 0x004fcc0000010000 */
[----:B------:R-:W2:Y:S01]  /*14260*/  MUFU.EX2 R40, R73 ;  /* 0x0000004900287308 */ /* 0x000ea20000000800 */
[----:B---3--:R-:W-:-:S07]  /*14270*/  FADD.FTZ R6, R34, R15 ;  /* 0x0000000f22067221 */ /* 0x008fce0000010000 */
[----:B------:R-:W3:Y:S01]  /*14280*/  MUFU.EX2 R139, R139 ;  /* 0x0000008b008b7308 */ /* 0x000ee20000000800 */
[----:B------:R-:W-:Y:S01]  /*14290*/  FFMA.FTZ R59, R59, UR41, -R48 ;  /* 0x000000293b3b7c23 */ /* 0x000fe20008010830 */
[----:B0-----:R-:W-:-:S06]  /*142a0*/  FADD.FTZ R15, R37, R38 ;  /* 0x00000026250f7221 */ /* 0x001fcc0000010000 */
[----:B------:R-:W0:Y:S01]  /*142b0*/  MUFU.EX2 R126, R126 ;  /* 0x0000007e007e7308 */ /* 0x000e220000000800 */
[----:B----4-:R-:W-:Y:S01]  /*142c0*/  FADD.FTZ R6, R137, R6 ;  /* 0x0000000689067221 */ /* 0x010fe20000010000 */
[----:B------:R-:W-:-:S06]  /*142d0*/  FFMA.FTZ R135, R62, UR41, -R48 ;  /* 0x000000293e877c23 */ /* 0x000fcc0008010830 */
[----:B------:R-:W4:Y:S01]  /*142e0*/  MUFU.EX2 R10, R55 ;  /* 0x00000037000a7308 */ /* 0x000f220000000800 */
[----:B------:R-:W-:Y:S01]  /*142f0*/  F2FP.BF16.F32.PACK_AB R150, R11, R150 ;  /* 0x000000960b96723e */ /* 0x000fe200000010ff */
[----:B-1----:R-:W-:-:S06]  /*14300*/  FADD.FTZ R15, R124, R15 ;  /* 0x0000000f7c0f7221 */ /* 0x002fcc0000010000 */
[----:B------:R-:W1:Y:S01]  /*14310*/  MUFU.EX2 R41, R41 ;  /* 0x0000002900297308 */ /* 0x000e620000000800 */
[----:B-----5:R-:W-:-:S07]  /*14320*/  FADD.FTZ R6, R35, R6 ;  /* 0x0000000623067221 */ /* 0x020fce0000010000 */
[----:B------:R-:W5:Y:S01]  /*14330*/  MUFU.EX2 R133, R133 ;  /* 0x0000008500857308 */ /* 0x000f620000000800 */
[----:B------:R-:W-:Y:S01]  /*14340*/  F2FP.BF16.F32.PACK_AB R142, R25, R142 ;  /* 0x0000008e198e723e */ /* 0x000fe200000010ff */
[----:B------:R-:W-:Y:S01]  /*14350*/  FFMA.FTZ R63, R63, UR41, -R48 ;  /* 0x000000293f3f7c23 */ /* 0x000fe20008010830 */
[----:B--2---:R-:W-:-:S05]  /*14360*/  FADD.FTZ R25, R40, R15 ;  /* 0x0000000f28197221 */ /* 0x004fca0000010000 */
[----:B------:R-:W2:Y:S01]  /*14370*/  MUFU.EX2 R120, R120 ;  /* 0x0000007800787308 */ /* 0x000ea20000000800 */
[----:B---3--:R-:W-:Y:S01]  /*14380*/  FADD.FTZ R15, R139, R6 ;  /* 0x000000068b0f7221 */ /* 0x008fe20000010000 */
[----:B------:R-:W-:-:S06]  /*14390*/  FFMA.FTZ R129, R66, UR41, -R48 ;  /* 0x0000002942817c23 */ /* 0x000fcc0008010830 */
[----:B------:R-:W3:Y:S01]  /*143a0*/  MUFU.EX2 R11, R59 ;  /* 0x0000003b000b7308 */ /* 0x000ee20000000800 */
[----:B------:R-:W-:Y:S01]  /*143b0*/  F2FP.BF16.F32.PACK_AB R140, R24, R140 ;  /* 0x0000008c188c723e */ /* 0x000fe200000010ff */
[----:B0-----:R-:W-:-:S06]  /*143c0*/  FADD.FTZ R24, R126, R25 ;  /* 0x000000197e187221 */ /* 0x001fcc0000010000 */
[----:B------:R-:W0:Y:S01]  /*143d0*/  MUFU.EX2 R44, R44 ;  /* 0x0000002c002c7308 */ /* 0x000e220000000800 */
[----:B----4-:R-:W-:-:S07]  /*143e0*/  FADD.FTZ R6, R10, R15 ;  /* 0x0000000f0a067221 */ /* 0x010fce0000010000 */
[----:B------:R-:W4:Y:S01]  /*143f0*/  MUFU.EX2 R135, R135 ;  /* 0x0000008700877308 */ /* 0x000f220000000800 */
[----:B------:R-:W-:Y:S01]  /*14400*/  FFMA.FTZ R67, R67, UR41, -R48 ;  /* 0x0000002943437c23 */ /* 0x000fe20008010830 */
[----:B-1----:R-:W-:Y:S01]  /*14410*/  FADD.FTZ R15, R41, R24 ;  /* 0x00000018290f7221 */ /* 0x002fe20000010000 */
[----:B-----5:R-:W-:-:S05]  /*14420*/  FADD.FTZ R6, R133, R6 ;  /* 0x0000000685067221 */ /* 0x020fca0000010000 */
[----:B------:R-:W1:Y:S01]  /*14430*/  MUFU.EX2 R14, R63 ;  /* 0x0000003f000e7308 */ /* 0x000e620000000800 */
[----:B------:R-:W-:Y:S01]  /*14440*/  FFMA.FTZ R131, R70, UR41, -R48 ;  /* 0x0000002946837c23 */ /* 0x000fe20008010830 */
[----:B--2---:R-:W-:Y:S01]  /*14450*/  FADD.FTZ R15, R120, R15 ;  /* 0x0000000f780f7221 */ /* 0x004fe20000010000 */
[----:B---3--:R-:W-:-:S05]  /*14460*/  FADD.FTZ R6, R11, R6 ;  /* 0x000000060b067221 */ /* 0x008fca0000010000 */
[----:B------:R-:W2:Y:S01]  /*14470*/  MUFU.EX2 R129, R129 ;  /* 0x0000008100817308 */ /* 0x000ea20000000800 */
[----:B------:R-:W-:Y:S01]  /*14480*/  FFMA.FTZ R71, R71, UR41, -R48 ;  /* 0x0000002947477c23 */ /* 0x000fe20008010830 */
[----:B0-----:R-:W-:Y:S01]  /*14490*/  FADD.FTZ R25, R44, R15 ;  /* 0x0000000f2c197221 */ /* 0x001fe20000010000 */
[----:B----4-:R-:W-:-:S05]  /*144a0*/  FADD.FTZ R15, R135, R6 ;  /* 0x00000006870f7221 */ /* 0x010fca0000010000 */
[----:B------:R-:W0:Y:S01]  /*144b0*/  MUFU.EX2 R5, R67 ;  /* 0x0000004300057308 */ /* 0x000e220000000800 */
[----:B------:R-:W-:Y:S01]  /*144c0*/  FFMA.FTZ R74, R74, UR41, -R48 ;  /* 0x000000294a4a7c23 */ /* 0x000fe20008010830 */
[----:B-1----:R-:W-:-:S06]  /*144d0*/  FADD.FTZ R24, R14, R15 ;  /* 0x0000000f0e187221 */ /* 0x002fcc0000010000 */
[----:B------:R-:W1:Y:S01]  /*144e0*/  MUFU.EX2 R131, R131 ;  /* 0x0000008300837308 */ /* 0x000e620000000800 */
[----:B------:R-:W-:Y:S01]  /*144f0*/  FFMA.FTZ R75, R75, UR41, -R48 ;  /* 0x000000294b4b7c23 */ /* 0x000fe20008010830 */
[----:B--2---:R-:W-:-:S06]  /*14500*/  FADD.FTZ R24, R129, R24 ;  /* 0x0000001881187221 */ /* 0x004fcc0000010000 */
[----:B------:R-:W2:Y:S01]  /*14510*/  MUFU.EX2 R71, R71 ;  /* 0x0000004700477308 */ /* 0x000ea20000000800 */
[----:B------:R-:W-:Y:S01]  /*14520*/  FFMA.FTZ R78, R78, UR41, -R48 ;  /* 0x000000294e4e7c23 */ /* 0x000fe20008010830 */
[----:B0-----:R-:W-:-:S06]  /*14530*/  FADD.FTZ R24, R5, R24 ;  /* 0x0000001805187221 */ /* 0x001fcc0000010000 */
        /* <DEDUP_REMOVED lines=14> */
[-C--:B------:R-:W-:Y:S01]  /*14620*/  FMUL.FTZ R88, R88, R20.reuse ;  /* 0x0000001458587220 */ /* 0x080fe20000410000 */
[-C--:B------:R-:W-:Y:S01]  /*14630*/  FMUL.FTZ R89, R89, R20.reuse ;  /* 0x0000001459597220 */ /* 0x080fe20000410000 */
[----:B------:R-:W-:-:S04]  /*14640*/  FMUL.FTZ R92, R92, R20 ;  /* 0x000000145c5c7220 */ /* 0x000fc80000410000 */
[----:B------:R-:W3:Y:S01]  /*14650*/  MUFU.EX2 R83, R83 ;  /* 0x0000005300537308 */ /* 0x000ee20000000800 */
[-C--:B------:R-:W-:Y:S01]  /*14660*/  FMUL.FTZ R93, R93, R20.reuse ;  /* 0x000000145d5d7220 */ /* 0x080fe20000410000 */
[-C--:B------:R-:W-:Y:S01]  /*14670*/  FMUL.FTZ R96, R96, R20.reuse ;  /* 0x0000001460607220 */ /* 0x080fe20000410000 */
[-C--:B------:R-:W-:Y:S01]  /*14680*/  FMUL.FTZ R97, R97, R20.reuse ;  /* 0x0000001461617220 */ /* 0x080fe20000410000 */
[-C--:B------:R-:W-:Y:S01]  /*14690*/  FMUL.FTZ R100, R100, R20.reuse ;  /* 0x0000001464647220 */ /* 0x080fe20000410000 */
[-C--:B------:R-:W-:Y:S01]  /*146a0*/  FMUL.FTZ R101, R101, R20.reuse ;  /* 0x0000001465657220 */ /* 0x080fe20000410000 */
[-C--:B------:R-:W-:Y:S01]  /*146b0*/  FMUL.FTZ R104, R104, R20.reuse ;  /* 0x0000001468687220 */ /* 0x080fe20000410000 */
[-C--:B------:R-:W-:Y:S01]  /*146c0*/  FMUL.FTZ R105, R105, R20.reuse ;  /* 0x0000001469697220 */ /* 0x080fe20000410000 */
[----:B------:R-:W4:Y:S01]  /*146d0*/  MUFU.EX2 R122, R122 ;  /* 0x0000007a007a7308 */ /* 0x000f220000000800 */
[-C--:B------:R-:W-:Y:S01]  /*146e0*/  FMUL.FTZ R108, R108, R20.reuse ;  /* 0x000000146c6c7220 */ /* 0x080fe20000410000 */
[-C--:B------:R-:W-:Y:S01]  /*146f0*/  FMUL.FTZ R109, R109, R20.reuse ;  /* 0x000000146d6d7220 */ /* 0x080fe20000410000 */
[-C--:B------:R-:W-:Y:S01]  /*14700*/  FMUL.FTZ R112, R112, R20.reuse ;  /* 0x0000001470707220 */ /* 0x080fe20000410000 */
[-C--:B------:R-:W-:Y:S01]  /*14710*/  FMUL.FTZ R113, R113, R20.reuse ;  /* 0x0000001471717220 */ /* 0x080fe20000410000 */
[-C--:B------:R-:W-:Y:S01]  /*14720*/  FMUL.FTZ R116, R116, R20.reuse ;  /* 0x0000001474747220 */ /* 0x080fe20000410000 */
[----:B------:R-:W-:Y:S01]  /*14730*/  FMUL.FTZ R117, R117, R20 ;  /* 0x0000001475757220 */ /* 0x000fe20000410000 */
[----:B--2---:R-:W-:Y:S01]  /*14740*/  FADD.FTZ R20, R78, R15 ;  /* 0x0000000f4e147221 */ /* 0x004fe20000010000 */
[----:B------:R-:W2:Y:S01]  /*14750*/  MUFU.EX2 R86, R86 ;  /* 0x0000005600567308 */ /* 0x000ea20000000800 */
[----:B------:R-:W-:-:S02]  /*14760*/  ISETP.GT.AND P2, PT, R4, R49, PT ;  /* 0x000000310400720c */ /* 0x000fc40003f44270 */
[----:B0-----:R-:W-:-:S05]  /*14770*/  FADD.FTZ R15, R79, R20 ;  /* 0x000000144f0f7221 */ /* 0x001fca0000010000 */
[----:B------:R-:W0:Y:S01]  /*14780*/  MUFU.EX2 R45, R85 ;  /* 0x00000055002d7308 */ /* 0x000e220000000800 */
[----:B-1----:R-:W-:-:S07]  /*14790*/  FADD.FTZ R20, R82, R15 ;  /* 0x0000000f52147221 */ /* 0x002fce0000010000 */
[----:B------:R-:W1:Y:S01]  /*147a0*/  MUFU.EX2 R48, R48 ;  /* 0x0000003000307308 */ /* 0x000e620000000800 */
[----:B------:R-:W-:Y:S01]  /*147b0*/  F2FP.BF16.F32.PACK_AB R133, R11, R133 ;  /* 0x000000850b85723e */ /* 0x000fe200000010ff */
[----:B---3--:R-:W-:Y:S01]  /*147c0*/  FADD.FTZ R11, R83, R20 ;  /* 0x00000014530b7221 */ /* 0x008fe20000010000 */
[----:B----4-:R-:W-:-:S03]  /*147d0*/  FADD.FTZ R6, R122, R25 ;  /* 0x000000197a067221 */ /* 0x010fc60000010000 */
[----:B--2---:R-:W-:Y:S01]  /*147e0*/  FADD.FTZ R11, R86, R11 ;  /* 0x0000000b560b7221 */ /* 0x004fe20000010000 */
[----:B------:R-:W-:Y:S01]  /*147f0*/  F2FP.BF16.F32.PACK_AB R141, R21, R141 ;  /* 0x0000008d158d723e */ /* 0x000fe200000010ff */
[----:B------:R-:W-:Y:S01]  /*14800*/  FMUL.FTZ R90, R90, R7 ;  /* 0x000000075a5a7220 */ /* 0x000fe20000410000 */
[----:B------:R-:W-:Y:S01]  /*14810*/  F2FP.BF16.F32.PACK_AB R139, R10, R139 ;  /* 0x0000008b0a8b723e */ /* 0x000fe200000010ff */
[----:B------:R-:W-:Y:S01]  /*14820*/  FMUL.FTZ R91, R91, R7 ;  /* 0x000000075b5b7220 */ /* 0x000fe20000410000 */
[----:B------:R-:W-:Y:S01]  /*14830*/  F2FP.BF16.F32.PACK_AB R129, R5, R129 ;  /* 0x000000810581723e */ /* 0x000fe200000010ff */
        /* <DEDUP_REMOVED lines=15> */
[----:B0-----:R-:W-:Y:S01]  /*14930*/  FADD.FTZ R6, R45, R6 ;  /* 0x000000062d067221 */ /* 0x001fe20000010000 */
[----:B------:R-:W-:Y:S01]  /*14940*/  F2FP.BF16.F32.PACK_AB R138, R29, R138 ;  /* 0x0000008a1d8a723e */ /* 0x000fe200000010ff */
[----:B-1----:R-:W-:Y:S01]  /*14950*/  FADD.FTZ R5, R48, R11 ;  /* 0x0000000b30057221 */ /* 0x002fe20000010000 */
[----:B------:R-:W-:Y:S01]  /*14960*/  F2FP.BF16.F32.PACK_AB R132, R32, R132 ;  /* 0x000000842084723e */ /* 0x000fe200000010ff */
[----:B------:R-:W-:Y:S01]  /*14970*/  VIADD R4, R4, 0xffffffff ;  /* 0xffffffff04047836 */ /* 0x000fe20000000000 */
        /* <DEDUP_REMOVED lines=22> */
[----:B------:R-:W-:Y:S01]  /*14ae0*/  F2FP.BF16.F32.PACK_AB R123, R48, R86 ;  /* 0x00000056307b723e */ /* 0x000fe200000010ff */
[----:B------:R-:W-:Y:S06]  /*14af0*/  @P2 BRA `(.L_x_1501) ;  /* 0xffffffd000202947 */ /* 0x000fec000383ffff */
.L_x_1483:
[----:B------:R-:W-:Y:S05]  /*14b00*/  WARPSYNC.ALL ;  /* 0x0000000000007948 */ /* 0x000fea0003800000 */
[----:B------:R-:W-:Y:S06]  /*14b10*/  BAR.ARV 0x8, 0x200 ;  /* 0x0208000000007b1d */ /* 0x000fec0000002000 */
[----:B------:R-:W-:Y:S05]  /*14b20*/  @!P0 BRA `(.L_x_1502) ;  /* 0x0000000000048947 */ /* 0x000fea0003800000 */
[----:B------:R-:W-:Y:S01]  /*14b30*/  BPT.TRAP 0x1 ;  /* 0x000000040000795c */ /* 0x000fe20000300000 */
.L_x_1502:
[----:B------:R-:W-:Y:S01]  /*14b40*/  IMAD R11, R16, 0x8, R2 ;  /* 0x00000008100b7824 */ /* 0x000fe200078e0202 */
[----:B------:R-:W-:-:S04]  /*14b50*/  SHF.L.U32 R4, R23, 0x1f, RZ ;  /* 0x0000001f17047819 */ /* 0x000fc800000006ff */
[----:B------:R0:W1:Y:S01]  /*14b60*/  SYNCS.PHASECHK.TRANS64.TRYWAIT P2, [R11+URZ+0x16850], R4 ;  /* 0x016850040b0075a7 */ /* 0x000062000804017f */
[----:B------:R-:W-:Y:S05]  /*14b70*/  @!P0 BRA `(.L_x_1503) ;  /* 0x0000000000048947 */ /* 0x000fea0003800000 */
[----:B------:R-:W-:Y:S01]  /*14b80*/  BPT.TRAP 0x1 ;  /* 0x000000040000795c */ /* 0x000fe20000300000 */
.L_x_1503:
[----:B------:R-:W-:-:S05]  /*14b90*/  VIADD R2, R2, 0x400 ;  /* 0x0000040002027836 */ /* 0x000fca0000000000 */
[----:B------:R-:W-:-:S04]  /*14ba0*/  SHF.R.U32.HI R2, RZ, 0x4, R2 ;  /* 0x00000004ff027819 */ /* 0x000fc80000011602 */
[----:B------:R-:W-:Y:S01]  /*14bb0*/  LOP3.LUT R9, R2, 0x3fff, RZ, 0xc0, !PT ;  /* 0x00003fff02097812 */ /* 0x000fe200078ec0ff */
[----:B-1----:R-:W-:Y:S06]  /*14bc0*/  @P2 BRA `(.L_x_1504) ;  /* 0x0000000000082947 */ /* 0x002fec0003800000 */
[----:B------:R-:W1:Y:S02]  /*14bd0*/  SYNCS.PHASECHK.TRANS64.TRYWAIT P0, [R11+URZ+0x16850], R4 ;  /* 0x016850040b0075a7 */ /* 0x000e64000800017f */
[----:B-1----:R-:W-:Y:S05]  /*14be0*/  @!P0 BRA `(.L_x_1505) ;  /* 0x0000009c00348947 */ /* 0x002fea0003800000 */
.L_x_1504:
[----:B------:R-:W-:Y:S01]  /*14bf0*/  IMAD R8, R16, 0x400, R9 ;  /* 0x0000040010087824 */ /* 0x000fe200078e0209 */
[----:B------:R-:W2:Y:S01]  /*14c00*/  LDL.LU R24, [R1+0x48] ;  /* 0x0000480001187983 */ /* 0x000ea20000300800 */
[----:B------:R-:W-:Y:S01]  /*14c10*/  IMAD.MOV.U32 R9, RZ, RZ, 0x40000040 ;  /* 0x40000040ff097424 */ /* 0x000fe200078e00ff */
[----:B------:R-:W-:Y:S05]  /*14c20*/  WARPSYNC.ALL ;  /* 0x0000000000007948 */ /* 0x000fea0003800000 */
[C---:B------:R-:W-:Y:S01]  /*14c30*/  R2UR UR6, R8.reuse ;  /* 0x00000000080672ca */ /* 0x040fe200000e0000 */
[----:B------:R-:W-:Y:S01]  /*14c40*/  WARPGROUP.ARRIVE ;  /* 0x00000000000079c5 */ /* 0x000fe20000000000 */
[----:B------:R-:W-:Y:S01]  /*14c50*/  R2UR UR7, R9 ;  /* 0x00000000090772ca */ /* 0x000fe200000e0000 */
[----:B------:R-:W-:Y:S01]  /*14c60*/  VIADD R12, R8, 0x80 ;  /* 0x00000080080c7836 */ /* 0x000fe20000000000 */
[----:B------:R-:W0:Y:S01]  /*14c70*/  SHFL.BFLY PT, R2, R5, 0x2, 0x1f ;  /* 0x0c401f0005027f89 */ /* 0x000e2200000e0000 */
[----:B------:R-:W-:Y:S01]  /*14c80*/  IMAD.MOV.U32 R13, RZ, RZ, 0x40000040 ;  /* 0x40000040ff0d7424 */ /* 0x000fe200078e00ff */
[----:B------:R-:W-:Y:S01]  /*14c90*/  CS2R R14, SRZ ;  /* 0x00000000000e7805 */ /* 0x000fe2000001ff00 */
[----:B------:R-:W-:Y:S01]  /*14ca0*/  IMAD.MOV.U32 R9, RZ, RZ, 0x40000040 ;  /* 0x40000040ff097424 */ /* 0x000fe200078e00ff */
[----:B------:R-:W3:Y:S01]  /*14cb0*/  SHFL.BFLY PT, R7, R6, 0x2, 0x1f ;  /* 0x0c401f0006077f89 */ /* 0x000ee200000e0000 */
[----:B------:R-:W-:-:S02]  /*14cc0*/  VIADD R16, R16, 0x1 ;  /* 0x0000000110107836 */ /* 0x000fc40000000000 */
[----:B------:R-:W-:Y:S02]  /*14cd0*/  IMAD.U32 R10, RZ, RZ, UR41 ;  /* 0x00000029ff0a7e24 */ /* 0x000fe4000f8e00ff */
[----:B------:R-:W-:Y:S01]  /*14ce0*/  IMAD.MOV.U32 R20, RZ, RZ, -0x800000 ;  /* 0xff800000ff147424 */ /* 0x000fe200078e00ff */
[----:B------:R-:W-:Y:S01]  /*14cf0*/  ISETP.NE.AND P2, PT, R16, 0x2, PT ;  /* 0x000000021000780c */ /* 0x000fe20003f45270 */
[----:B------:R-:W-:Y:S01]  /*14d00*/  HGMMA.64x64x16.F32.BF16 R88, R148, gdesc[UR4].tnspB, R88, gsb0 ;  /* 0x40e0000494587df0 */ /* 0x000fe20008001858 */
[----:B------:R-:W-:Y:S01]  /*14d10*/  R2UR UR6, R12 ;  /* 0x000000000c0672ca */ /* 0x000fe200000e0000 */
[----:B------:R-:W-:Y:S01]  /*14d20*/  VIADD R12, R8, 0x100 ;  /* 0x00000100080c7836 */ /* 0x000fe20000000000 */
[----:B------:R-:W-:Y:S01]  /*14d30*/  R2UR UR7, R13 ;  /* 0x000000000d0772ca */ /* 0x000fe200000e0000 */
[----:B------:R-:W-:Y:S01]  /*14d40*/  IMAD.MOV.U32 R13, RZ, RZ, 0x40000040 ;  /* 0x40000040ff0d7424 */ /* 0x000fe200078e00ff */
[----:B------:R-:W-:Y:S01]  /*14d50*/  SEL R16, R16, RZ, P2 ;  /* 0x000000ff10107207 */ /* 0x000fe20001000000 */
[----:B------:R-:W-:-:S02]  /*14d60*/  IMAD.MOV.U32 R21, RZ, RZ, -0x800000 ;  /* 0xff800000ff157424 */ /* 0x000fc400078e00ff */
[----:B01----:R-:W-:Y:S01]  /*14d70*/  FADD.FTZ R4, R2, R5 ;  /* 0x0000000502047221 */ /* 0x003fe20000010000 */
[----:B---3--:R-:W-:-:S05]  /*14d80*/  FADD.FTZ R7, R7, R6 ;  /* 0x0000000607077221 */ /* 0x008fca0000010000 */
[----:B------:R-:W0:Y:S01]  /*14d90*/  SHFL.BFLY PT, R2, R7, 0x1, 0x1f ;  /* 0x0c201f0007027f89 */ /* 0x000e2200000e0000 */
[----:B------:R-:W-:Y:S02]  /*14da0*/  WARPGROUP.DEPBAR.LE gsb0, 0x0 ;  /* 0x00008000000079c5 */ /* 0x000fe40000010000 */
[----:B------:R-:W-:-:S06]  /*14db0*/  WARPGROUP.ARRIVE ;  /* 0x00000000000079c5 */ /* 0x000fcc0000000000 */
[----:B------:R-:W-:Y:S01]  /*14dc0*/  HGMMA.64x64x16.F32.BF16 R88, R144, gdesc[UR4].tnspB, R88, gsb0 ;  /* 0x40e0000490587df0 */ /* 0x000fe20008001858 */
[----:B------:R-:W-:Y:S01]  /*14dd0*/  R2UR UR6, R12 ;  /* 0x000000000c0672ca */ /* 0x000fe200000e0000 */
[----:B------:R-:W-:Y:S01]  /*14de0*/  VIADD R12, R8, 0x180 ;  /* 0x00000180080c7836 */ /* 0x000fe20000000000 */
[----:B------:R-:W-:Y:S01]  /*14df0*/  R2UR UR7, R13 ;  /* 0x000000000d0772ca */ /* 0x000fe200000e0000 */
[----:B------:R-:W-:Y:S01]  /*14e00*/  IMAD.MOV.U32 R13, RZ, RZ, 0x40000040 ;  /* 0x40000040ff0d7424 */ /* 0x000fe200078e00ff */
[----:B------:R-:W-:Y:S02]  /*14e10*/  WARPGROUP.DEPBAR.LE gsb0, 0x0 ;  /* 0x00008000000079c5 */ /* 0x000fe40000010000 */
[----:B------:R-:W-:-:S09]  /*14e20*/  WARPGROUP.ARRIVE ;  /* 0x00000000000079c5 */ /* 0x000fd20000000000 */
        /* <DEDUP_REMOVED lines=11> */
[----:B------:R-:W-:Y:S02]  /*14ee0*/  IMAD.MOV.U32 R13, RZ, RZ, 0x40000040 ;  /* 0x40000040ff0d7424 */ /* 0x000fe400078e00ff */
[----:B--2---:R-:W-:-:S05]  /*14ef0*/  VIADD R24, R24, 0x1 ;  /* 0x0000000118187836 */ /* 0x004fca0000000000 */
[----:B------:R-:W-:Y:S01]  /*14f00*/  STL [R1+0x48], R24 ;  /* 0x0000481801007387 */ /* 0x000fe20000100800 */
[----:B------:R-:W-:Y:S02]  /*14f10*/  WARPGROUP.DEPBAR.LE gsb0, 0x0 ;  /* 0x00008000000079c5 */ /* 0x000fe40000010000 */
[----:B------:R-:W-:-:S06]  /*14f20*/  WARPGROUP.ARRIVE ;  /* 0x00000000000079c5 */ /* 0x000fcc0000000000 */
[----:B------:R-:W-:Y:S01]  /*14f30*/  HGMMA.64x64x16.F32.BF16 R88, R132, gdesc[UR4].tnspB, R88, gsb0 ;  /* 0x40e0000484587df0 */ /* 0x000fe20008001858 */
[----:B------:R-:W-:Y:S01]  /*14f40*/  R2UR UR6, R12 ;  /* 0x000000000c0672ca */ /* 0x000fe200000e0000 */
[C---:B------:R-:W-:Y:S01]  /*14f50*/  VIADD R12, R8.reuse, 0x300 ;  /* 0x00000300080c7836 */ /* 0x040fe20000000000 */
[----:B------:R-:W-:Y:S01]  /*14f60*/  R2UR UR7, R13 ;  /* 0x000000000d0772ca */ /* 0x000fe200000e0000 */
[----:B------:R-:W-:Y:S02]  /*14f70*/  IMAD.MOV.U32 R13, RZ, RZ, 0x40000040 ;  /* 0x40000040ff0d7424 */ /* 0x000fe400078e00ff */
[----:B------:R-:W-:Y:S01]  /*14f80*/  VIADD R8, R8, 0x380 ;  /* 0x0000038008087836 */ /* 0x000fe20000000000 */
[----:B------:R-:W-:Y:S02]  /*14f90*/  WARPGROUP.DEPBAR.LE gsb0, 0x0 ;  /* 0x00008000000079c5 */ /* 0x000fe40000010000 */
[----:B------:R-:W-:-:S07]  /*14fa0*/  WARPGROUP.ARRIVE ;  /* 0x00000000000079c5 */ /* 0x000fce0000000000 */
[----:B------:R-:W-:Y:S01]  /*14fb0*/  HGMMA.64x64x16.F32.BF16 R88, R128, gdesc[UR4].tnspB, R88, gsb0 ;  /* 0x40e0000480587df0 */ /* 0x000fe20008001858 */
[----:B------:R-:W-:Y:S02]  /*14fc0*/  R2UR UR6, R12 ;  /* 0x000000000c0672ca */ /* 0x000fe400000e0000 */
[----:B------:R-:W-:Y:S01]  /*14fd0*/  R2UR UR7, R13 ;  /* 0x000000000d0772ca */ /* 0x000fe200000e0000 */
[----:B------:R-:W-:Y:S02]  /*14fe0*/  WARPGROUP.DEPBAR.LE gsb0, 0x0 ;  /* 0x00008000000079c5 */ /* 0x000fe40000010000 */
[----:B------:R-:W-:-:S10]  /*14ff0*/  WARPGROUP.ARRIVE ;  /* 0x00000000000079c5 */ /* 0x000fd40000000000 */
[----:B------:R-:W-:Y:S01]  /*15000*/  HGMMA.64x64x16.F32.BF16 R88, R124, gdesc[UR4].tnspB, R88, gsb0 ;  /* 0x40e000047c587df0 */ /* 0x000fe20008001858 */
[----:B------:R-:W-:Y:S01]  /*15010*/  R2UR UR6, R8 ;  /* 0x00000000080672ca */ /* 0x000fe200000e0000 */
[----:B0-----:R-:W-:Y:S01]  /*15020*/  FADD.FTZ R8, R7, R2 ;  /* 0x0000000207087221 */ /* 0x001fe20000010000 */
[----:B------:R-:W-:Y:S02]  /*15030*/  R2UR UR7, R9 ;  /* 0x00000000090772ca */ /* 0x000fe400000e0000 */
[----:B------:R-:W0:Y:S01]  /*15040*/  SHFL.BFLY PT, R9, R4, 0x1, 0x1f ;  /* 0x0c201f0004097f89 */ /* 0x000e2200000e0000 */
[----:B------:R-:W-:Y:S02]  /*15050*/  SEL R2, RZ, 0x1, P2 ;  /* 0x00000001ff027807 */ /* 0x000fe40001000000 */
[----:B------:R-:W-:Y:S02]  /*15060*/  FSETP.NE.FTZ.AND P0, PT, R8, RZ, PT ;  /* 0x000000ff0800720b */ /* 0x000fe40003f15000 */
[----:B------:R-:W-:Y:S01]  /*15070*/  LOP3.LUT R23, R23, R2, RZ, 0x3c, !PT ;  /* 0x0000000217177212 */ /* 0x000fe200078e3cff */
[----:B------:R-:W-:-:S10]  /*15080*/  IMAD.U32 R2, RZ, RZ, UR41 ;  /* 0x00000029ff027e24 */ /* 0x000fd4000f8e00ff */
[----:B------:R-:W1:Y:S01]  /*15090*/  @P0 MUFU.LG2 R5, R8 ;  /* 0x0000000800050308 */ /* 0x000e620000000c00 */
[----:B------:R-:W-:Y:S01]  /*150a0*/  @P0 FMUL.FTZ R2, R2, 0.69314718246459960938 ;  /* 0x3f31721802020820 */ /* 0x000fe20000410000 */
[----:B0-----:R-:W-:Y:S01]  /*150b0*/  FADD.FTZ R9, R4, R9 ;  /* 0x0000000904097221 */ /* 0x001fe20000010000 */
[----:B------:R-:W-:-:S05]  /*150c0*/  @!P1 VIADD R4, R11, 0x16860 ;  /* 0x000168600b049836 */ /* 0x000fca0000000000 */
[----:B------:R-:W-:Y:S01]  /*150d0*/  @P0 MUFU.RCP R14, R8 ;  /* 0x00000008000e0308 */ /* 0x000fe20000001000 */
[----:B------:R-:W-:Y:S02]  /*150e0*/  FSETP.NE.FTZ.AND P3, PT, R9, RZ, PT ;  /* 0x000000ff0900720b */ /* 0x000fe40003f75000 */
[----:B------:R-:W-:Y:S01]  /*150f0*/  @!P1 PRMT R4, RZ, 0x654, R4 ;  /* 0x00000654ff049816 */ /* 0x000fe20000000004 */
[----:B-1----:R-:W-:-:S04]  /*15100*/  @P0 FMUL.FTZ R5, R5, 0.69314718246459960938 ;  /* 0x3f31721805050820 */ /* 0x002fc80000410000 */
[----:B------:R-:W-:Y:S01]  /*15110*/  @P0 FFMA.FTZ R21, R2, R3, R5 ;  /* 0x0000000302150223 */ /* 0x000fe20000010005 */
[----:B------:R-:W-:-:S05]  /*15120*/  PLOP3.LUT P0, PT, PT, PT, PT, 0x8, 0x0 ;  /* 0x000000000000781c */ /* 0x000fca0003f0e170 */
[----:B------:R-:W0:Y:S01]  /*15130*/  @P3 MUFU.LG2 R6, R9 ;  /* 0x0000000900063308 */ /* 0x000e220000000c00 */
[----:B------:R-:W-:-:S07]  /*15140*/  @P3 FMUL.FTZ R10, R10, 0.69314718246459960938 ;  /* 0x3f3172180a0a3820 */ /* 0x000fce0000410000 */
[----:B------:R-:W1:Y:S01]  /*15150*/  @P3 MUFU.RCP R15, R9 ;  /* 0x00000009000f3308 */ /* 0x000e620000001000 */
[----:B0-----:R-:W-:-:S04]  /*15160*/  @P3 FMUL.FTZ R7, R6, 0.69314718246459960938 ;  /* 0x3f31721806073820 */ /* 0x001fc80000410000 */
[----:B------:R-:W-:Y:S01]  /*15170*/  @P3 FFMA.FTZ R20, R10, R0, R7 ;  /* 0x000000000a143223 */ /* 0x000fe20000010007 */
[----:B------:R-:W-:Y:S02]  /*15180*/  WARPGROUP.DEPBAR.LE gsb0, 0x0 ;  /* 0x00008000000079c5 */ /* 0x000fe40000010000 */
[----:B------:R-:W-:-:S06]  /*15190*/  WARPGROUP.ARRIVE ;  /* 0x00000000000079c5 */ /* 0x000fcc0000000000 */
[----:B------:R-:W-:Y:S03]  /*151a0*/  HGMMA.64x64x16.F32.BF16 R88, R120, gdesc[UR4].tnspB, R88, gsb0 ;  /* 0x40e0000478587df0 */ /* 0x000fe60008001858 */
[----:B------:R-:W-:Y:S02]  /*151b0*/  WARPGROUP.DEPBAR.LE gsb0, 0x0 ;  /* 0x00008000000079c5 */ /* 0x000fe40000010000 */
[----:B------:R0:W-:Y:S01]  /*151c0*/  @!P1 SYNCS.ARRIVE.TRANS64.RED.A1T0 RZ, [R4+URZ], RZ ;  /* 0x000000ff04ff99a7 */ /* 0x0001e2000810043f */
        /* <DEDUP_REMOVED lines=31> */
[----:B0-----:R-:W-:-:S07]  /*153c0*/  FMUL.FTZ R15, R119, R15 ;  /* 0x0000000f770f7220 */ /* 0x001fce0000410000 */
.L_x_1398:
[----:B------:R-:W0:Y:S01]  /*153d0*/  S2R R0, SR_TID.X ;  /* 0x0000000000007919 */ /* 0x000e220000002100 */
[----:B------:R-:W-:Y:S05]  /*153e0*/  WARPSYNC.ALL ;  /* 0x0000000000007948 */ /* 0x000fea0003800000 */
[----:B------:R-:W1:Y:S08]  /*153f0*/  S2UR UR5, SR_CgaCtaId ;  /* 0x00000000000579c3 */ /* 0x000e700000008800 */
[----:B------:R-:W-:Y:S06]  /*15400*/  BAR.SYNC.DEFER_BLOCKING 0x5, 0x200 ;  /* 0x0148000000007b1d */ /* 0x000fec0000010000 */
[----:B------:R-:W-:Y:S01]  /*15410*/  UMOV UR4, 0x400 ;  /* 0x0000040000047882 */ /* 0x000fe20000000000 */
[----:B------:R-:W-:Y:S01]  /*15420*/  BSSY B0, `(.L_x_1506) ;  /* 0x000018c000007945 */ /* 0x000fe20003800000 */
[----:B-1----:R-:W-:Y:S01]  /*15430*/  ULEA UR4, UR5, UR4, 0x18 ;  /* 0x0000000405047291 */ /* 0x002fe2000f8ec03f */
[----:B0-----:R-:W-:-:S05]  /*15440*/  VIADD R44, R0, 0xffffff80 ;  /* 0xffffff80002c7836 */ /* 0x001fca0000000000 */
[----:B------:R-:W-:Y:S01]  /*15450*/  IMAD.U32 R2, RZ, RZ, UR4 ;  /* 0x00000004ff027e24 */ /* 0x000fe2000f8e00ff */
[----:B------:R-:W-:-:S04]  /*15460*/  SHF.R.S32.HI R0, RZ, 0x1f, R44 ;  /* 0x0000001fff007819 */ /* 0x000fc8000001142c */
[----:B------:R-:W-:Y:S01]  /*15470*/  LEA.HI R0, R0, R44, RZ, 0x3 ;  /* 0x0000002c00007211 */ /* 0x000fe200078f18ff */
[----:B------:R0:W1:Y:S03]  /*15480*/  LDS.128 R32, [R2+0x168d0] ;  /* 0x0168d00002207984 */ /* 0x0000660000000c00 */
[----:B------:R-:W-:Y:S02]  /*15490*/  LOP3.LUT R3, R0, 0xfffffff8, RZ, 0xc0, !PT ;  /* 0xfffffff800037812 */ /* 0x000fe400078ec0ff */
[----:B------:R-:W-:-:S03]  /*154a0*/  SHF.R.S32.HI R30, RZ, 0x3, R0 ;  /* 0x00000003ff1e7819 */ /* 0x000fc60000011400 */
[----:B------:R-:W-:-:S04]  /*154b0*/  IMAD.IADD R3, R44, 0x1, -R3 ;  /* 0x000000012c037824 */ /* 0x000fc800078e0a03 */
[----:B------:R-:W-:-:S05]  /*154c0*/  IMAD.SHL.U32 R29, R3, 0x8, RZ ;  /* 0x00000008031d7824 */ /* 0x000fca00078e00ff */
[----:B------:R-:W-:Y:S01]  /*154d0*/  SHF.R.S32.HI R28, RZ, 0x1f, R29 ;  /* 0x0000001fff1c7819 */ /* 0x000fe2000001141d */
[----:B------:R-:W-:Y:S06]  /*154e0*/  BAR.ARV 0x4, 0x200 ;  /* 0x0108000000007b1d */ /* 0x000fec0000002000 */
[----:B0-----:R-:W-:Y:S05]  /*154f0*/  @P0 BRA `(.L_x_1507) ;  /* 0x0000000c00ac0947 */ /* 0x001fea0003800000 */
[----:B------:R-:W2:Y:S04]  /*15500*/  LDL R4, [R1+0x54] ;  /* 0x0000540001047983 */ /* 0x000ea80000100800 */
[----:B------:R-:W3:Y:S01]  /*15510*/  LDL R41, [R1+0x44] ;  /* 0x0000440001297983 */ /* 0x000ee20000100800 */
[----:B------:R-:W0:Y:S01]  /*15520*/  S2R R5, SR_SWINHI ;  /* 0x0000000000057919 */ /* 0x000e220000002f00 */
[----:B------:R-:W-:Y:S05]  /*15530*/  WARPSYNC.ALL ;  /* 0x0000000000007948 */ /* 0x000fea0003800000 */
[----:B------:R-:W-:Y:S01]  /*15540*/  F2FP.BF16.F32.PACK_AB R10, R10, R27 ;  /* 0x0000001b0a0a723e */ /* 0x000fe200000010ff */
[----:B------:R-:W-:Y:S01]  /*15550*/  ULDC.64 UR4, c[0x0][0xc00] ;  /* 0x0003000000047ab9 */ /* 0x000fe20000000a00 */
[----:B------:R-:W3:Y:S01]  /*15560*/  LDC.64 R26, c[0x0][0xc00] ;  /* 0x00030000ff1a7b82 */ /* 0x000ee20000000a00 */
[----:B------:R-:W4:Y:S04]  /*15570*/  LDL R40, [R1+0x28] ;  /* 0x0000280001287983 */ /* 0x000f280000100800 */
[----:B------:R-:W4:Y:S01]  /*15580*/  LDL R44, [R1+0x18] ;  /* 0x00001800012c7983 */ /* 0x000f220000100800 */
[----:B-----5:R-:W-:-:S02]  /*15590*/  MOV R24, R2 ;  /* 0x0000000200187202 */ /* 0x020fc40000000f00 */
[----:B0-----:R-:W-:Y:S02]  /*155a0*/  MOV R25, R5 ;  /* 0x0000000500197202 */ /* 0x001fe40000000f00 */
[----:B------:R-:W-:Y:S02]  /*155b0*/  F2FP.BF16.F32.PACK_AB R11, R11, R94 ;  /* 0x0000005e0b0b723e */ /* 0x000fe400000010ff */
[----:B------:R-:W-:Y:S02]  /*155c0*/  F2FP.BF16.F32.PACK_AB R14, R14, R31 ;  /* 0x0000001f0e0e723e */ /* 0x000fe400000010ff */
[----:B------:R-:W-:Y:S01]  /*155d0*/  F2FP.BF16.F32.PACK_AB R15, R15, R118 ;  /* 0x000000760f0f723e */ /* 0x000fe200000010ff */
[----:B------:R-:W-:Y:S01]  /*155e0*/  IMAD.MOV.U32 R31, RZ, RZ, RZ ;  /* 0x000000ffff1f7224 */ /* 0x000fe200078e00ff */
[----:B------:R-:W-:Y:S01]  /*155f0*/  BAR.SYNC.DEFER_BLOCKING 0x1, 0x180 ;  /* 0x0046000000007b1d */ /* 0x000fe20000010000 */
[----:B--2---:R-:W-:-:S03]  /*15600*/  IMAD.WIDE R8, R4, 0x2, R24 ;  /* 0x0000000204087825 */ /* 0x004fc600078e0218 */
[C---:B------:R-:W-:Y:S02]  /*15610*/  LOP3.LUT R5, R8.reuse, 0x380, RZ, 0xc0, !PT ;  /* 0x0000038008057812 */ /* 0x040fe400078ec0ff */
[C---:B------:R-:W-:Y:S02]  /*15620*/  IADD3 R7, P1, R8.reuse, 0x40, RZ ;  /* 0x0000004008077810 */ /* 0x040fe40007f3e0ff */
[C---:B------:R-:W-:Y:S02]  /*15630*/  IADD3 R37, P0, R8.reuse, 0x60, RZ ;  /* 0x0000006008257810 */ /* 0x040fe40007f1e0ff */
[----:B------:R-:W-:Y:S02]  /*15640*/  SHF.R.U64 R5, R5, 0x3, RZ ;  /* 0x0000000305057819 */ /* 0x000fe400000012ff */
[----:B------:R-:W-:Y:S02]  /*15650*/  IADD3 R13, P2, R8, 0x20, RZ ;  /* 0x00000020080d7810 */ /* 0x000fe40007f5e0ff */
[----:B------:R-:W-:-:S02]  /*15660*/  LOP3.LUT R6, R7, 0x380, RZ, 0xc0, !PT ;  /* 0x0000038007067812 */ /* 0x000fc400078ec0ff */
[----:B------:R-:W-:Y:S01]  /*15670*/  LOP3.LUT R8, R5, R8, RZ, 0x3c, !PT ;  /* 0x0000000805087212 */ /* 0x000fe200078e3cff */
[--C-:B------:R-:W-:Y:S01]  /*15680*/  IMAD.X R5, RZ, RZ, R9.reuse, P0 ;  /* 0x000000ffff057224 */ /* 0x100fe200000e0609 */
[----:B------:R-:W-:Y:S02]  /*15690*/  ISETP.NE.U32.AND P0, PT, RZ, UR4, PT ;  /* 0x00000004ff007c0c */ /* 0x000fe4000bf05070 */
[----:B------:R-:W-:Y:S02]  /*156a0*/  SHF.R.U64 R6, R6, 0x3, RZ ;  /* 0x0000000306067819 */ /* 0x000fe400000012ff */
[----:B------:R-:W-:Y:S01]  /*156b0*/  ISETP.NE.AND.EX P0, PT, RZ, UR5, PT, P0 ;  /* 0x00000005ff007c0c */ /* 0x000fe2000bf05300 */
[----:B------:R-:W-:Y:S01]  /*156c0*/  ULDC.64 UR4, c[0x0][0xc08] ;  /* 0x0003020000047ab9 */ /* 0x000fe20000000a00 */
[----:B------:R-:W-:Y:S01]  /*156d0*/  LOP3.LUT R6, R6, R7, RZ, 0x3c, !PT ;  /* 0x0000000706067212 */ /* 0x000fe200078e3cff */
[----:B------:R-:W-:Y:S01]  /*156e0*/  IMAD.X R7, RZ, RZ, R9, P1 ;  /* 0x000000ffff077224 */ /* 0x000fe200008e0609 */
[----:B------:R-:W-:-:S02]  /*156f0*/  LOP3.LUT R12, R13, 0x380, RZ, 0xc0, !PT ;  /* 0x000003800d0c7812 */ /* 0x000fc400078ec0ff */
[----:B------:R-:W-:Y:S02]  /*15700*/  ISETP.NE.U32.AND P1, PT, RZ, UR4, PT ;  /* 0x00000004ff007c0c */ /* 0x000fe4000bf25070 */
[----:B------:R-:W-:Y:S02]  /*15710*/  LOP3.LUT R4, R37, 0x380, RZ, 0xc0, !PT ;  /* 0x0000038025047812 */ /* 0x000fe400078ec0ff */
[----:B------:R-:W-:Y:S02]  /*15720*/  SHF.R.U64 R12, R12, 0x3, RZ ;  /* 0x000000030c0c7819 */ /* 0x000fe400000012ff */
[----:B------:R-:W-:Y:S02]  /*15730*/  ISETP.NE.AND.EX P1, PT, RZ, UR5, PT, P1 ;  /* 0x00000005ff007c0c */ /* 0x000fe4000bf25310 */
[----:B------:R-:W-:Y:S02]  /*15740*/  SHF.R.U64 R4, R4, 0x3, RZ ;  /* 0x0000000304047819 */ /* 0x000fe400000012ff */
[----:B------:R-:W-:Y:S01]  /*15750*/  LOP3.LUT R12, R12, R13, RZ, 0x3c, !PT ;  /* 0x0000000d0c0c7212 */ /* 0x000fe200078e3cff */
[----:B------:R-:W-:Y:S01]  /*15760*/  IMAD.X R13, RZ, RZ, R9, P2 ;  /* 0x000000ffff0d7224 */ /* 0x000fe200010e0609 */
[----:B------:R-:W-:-:S02]  /*15770*/  MOV R0, R8 ;  /* 0x0000000800007202 */ /* 0x000fc40000000f00 */
[----:B------:R-:W-:Y:S02]  /*15780*/  LOP3.LUT R4, R4, R37, RZ, 0x3c, !PT ;  /* 0x0000002504047212 */ /* 0x000fe400078e3cff */
[----:B------:R-:W-:Y:S02]  /*15790*/  F2FP.BF16.F32.PACK_AB R8, R89, R88 ;  /* 0x000000585908723e */ /* 0x000fe400000010ff */
[----:B------:R-:W-:Y:S02]  /*157a0*/  F2FP.BF16.F32.PACK_AB R9, R91, R90 ;  /* 0x0000005a5b09723e */ /* 0x000fe400000010ff */
[----:B-1----:R-:W-:Y:S02]  /*157b0*/  MOV R32, R4 ;  /* 0x0000000400207202 */ /* 0x002fe40000000f00 */
[----:B------:R-:W-:Y:S01]  /*157c0*/  MOV R38, R6 ;  /* 0x0000000600267202 */ /* 0x000fe20000000f00 */
[----:B------:R0:W-:Y:S01]  /*157d0*/  STSM.16.M88.4 [R0], R8 ;  /* 0x0000000800007844 */ /* 0x0001e20000000200 */
[----:B------:R-:W-:-:S02]  /*157e0*/  MOV R39, R12 ;  /* 0x0000000c00277202 */ /* 0x000fc40000000f00 */
[----:B------:R-:W-:Y:S02]  /*157f0*/  F2FP.BF16.F32.PACK_AB R4, R97, R96 ;  /* 0x000000606104723e */ /* 0x000fe400000010ff */
[----:B------:R-:W-:Y:S02]  /*15800*/  F2FP.BF16.F32.PACK_AB R5, R99, R98 ;  /* 0x000000626305723e */ /* 0x000fe400000010ff */
[----:B------:R-:W-:Y:S02]  /*15810*/  F2FP.BF16.F32.PACK_AB R6, R101, R100 ;  /* 0x000000646506723e */ /* 0x000fe400000010ff */
[----:B------:R-:W-:Y:S01]  /*15820*/  F2FP.BF16.F32.PACK_AB R7, R103, R102 ;  /* 0x000000666707723e */ /* 0x000fe200000010ff */
[----:B---3--:R-:W-:Y:S01]  /*15830*/  IMAD.WIDE R36, R41, 0x4, R26 ;  /* 0x0000000429247825 */ /* 0x008fe200078e021a */
[----:B------:R-:W-:Y:S01]  /*15840*/  F2FP.BF16.F32.PACK_AB R12, R113, R112 ;  /* 0x00000070710c723e */ /* 0x000fe200000010ff */
[----:B------:R-:W1:Y:S01]  /*15850*/  @P1 LDC.64 R26, c[0x0][0xc08] ;  /* 0x00030200ff1a1b82 */ /* 0x000e620000000a00 */
[----:B------:R-:W-:-:S02]  /*15860*/  F2FP.BF16.F32.PACK_AB R13, R115, R114 ;  /* 0x00000072730d723e */ /* 0x000fc400000010ff */
[----:B0-----:R-:W-:Y:S02]  /*15870*/  F2FP.BF16.F32.PACK_AB R8, R105, R104 ;  /* 0x000000686908723e */ /* 0x001fe400000010ff */
[----:B------:R-:W-:Y:S02]  /*15880*/  F2FP.BF16.F32.PACK_AB R9, R107, R106 ;  /* 0x0000006a6b09723e */ /* 0x000fe400000010ff */
[----:B------:R-:W-:Y:S02]  /*15890*/  F2FP.BF16.F32.PACK_AB R10, R109, R108 ;  /* 0x0000006c6d0a723e */ /* 0x000fe400000010ff */
[----:B------:R-:W-:Y:S01]  /*158a0*/  F2FP.BF16.F32.PACK_AB R11, R111, R110 ;  /* 0x0000006e6f0b723e */ /* 0x000fe200000010ff */
[----:B------:R1:W-:Y:S01]  /*158b0*/  STSM.16.M88.4 [R39], R4 ;  /* 0x0000000427007844 */ /* 0x0003e20000000200 */
[----:B------:R-:W-:Y:S01]  /*158c0*/  ULDC UR4, c[0x0][0xa88] ;  /* 0x0002a20000047ab9 */ /* 0x000fe20000000800 */
[----:B------:R-:W0:Y:S02]  /*158d0*/  LDC R0, c[0x0][0xbe8] ;  /* 0x0002fa00ff007b82 */ /* 0x000e240000000800 */
[----:B------:R2:W-:Y:S04]  /*158e0*/  STSM.16.M88.4 [R38], R8 ;  /* 0x0000000826007844 */ /* 0x0005e80000000200 */
[----:B------:R4:W-:Y:S02]  /*158f0*/  STSM.16.M88.4 [R32], R12 ;  /* 0x0000000c20007844 */ /* 0x0009e40000000200 */
[----:B------:R-:W-:Y:S01]  /*15900*/  BAR.SYNC.DEFER_BLOCKING 0x1, 0x180 ;  /* 0x0046000000007b1d */ /* 0x000fe20000010000 */
[----:B-1----:R-:W-:-:S04]  /*15910*/  @P1 IMAD.WIDE R4, R41, 0x4, R26 ;  /* 0x0000000429041825 */ /* 0x002fc800078e021a */
[----:B--2---:R-:W-:Y:S01]  /*15920*/  IMAD.U32 R9, RZ, RZ, UR4 ;  /* 0x00000004ff097e24 */ /* 0x004fe2000f8e00ff */
[----:B------:R1:W5:Y:S05]  /*15930*/  @P0 LDG.E R31, desc[UR38][R36.64] ;  /* 0x00000026241f0981 */ /* 0x00036a000c1e1900 */
[----:B------:R1:W5:Y:S01]  /*15940*/  @P1 LDG.E R9, desc[UR38][R4.64] ;  /* 0x0000002604091981 */ /* 0x000362000c1e1900 */
[----:B0-----:R-:W-:-:S13]  /*15950*/  ISETP.NE.AND P2, PT, R0, 0x1, PT ;  /* 0x000000010000780c */ /* 0x001fda0003f45270 */
[----:B------:R-:W0:Y:S08]  /*15960*/  @P2 LDC R6, c[0x0][0xbec] ;  /* 0x0002fb00ff062b82 */ /* 0x000e300000000800 */
[----:B------:R-:W2:Y:S01]  /*15970*/  @P2 LDC R11, c[0x0][0xbf0] ;  /* 0x0002fc00ff0b2b82 */ /* 0x000ea20000000800 */
[----:B----4-:R-:W-:Y:S01]  /*15980*/  IMAD.IADD R15, R40, 0x1, R44 ;  /* 0x00000001280f7824 */ /* 0x010fe200078e022c */
[----:B-1----:R-:W-:Y:S06]  /*15990*/  @P1 BRA `(.L_x_1508) ;  /* 0x0000000000101947 */ /* 0x002fec0003800000 */
[----:B------:R-:W-:Y:S05]  /*159a0*/  @!P0 BRA `(.L_x_1508) ;  /* 0x00000000000c8947 */ /* 0x000fea0003800000 */
[----:B------:R-:W3:Y:S04]  /*159b0*/  LDG.E R4, desc[UR38][R36.64] ;  /* 0x0000002624047981 */ /* 0x000ee8000c1e1900 */
[----:B-----5:R-:W3:Y:S02]  /*159c0*/  LDG.E R9, desc[UR38][R36.64+0x4] ;  /* 0x0000042624097981 */ /* 0x020ee4000c1e1900 */
[----:B---3--:R-:W-:-:S07]  /*159d0*/  IMAD.IADD R9, R9, 0x1, -R4 ;  /* 0x0000000109097824 */ /* 0x008fce00078e0a04 */
.L_x_1508:
[----:B------:R-:W3:Y:S01]  /*159e0*/  LDL R12, [R1+0x50] ;  /* 0x00005000010c7983 */ /* 0x000ee20000100800 */
[----:B0-----:R-:W-:Y:S01]  /*159f0*/  @P2 IMAD.HI.U32 R4, R15, R6, RZ ;  /* 0x000000060f042227 */ /* 0x001fe200078e00ff */
[----:B------:R-:W-:Y:S02]  /*15a00*/  ULDC.64 UR4, c[0x0][0xb90] ;  /* 0x0002e40000047ab9 */ /* 0x000fe40000000a00 */
[----:B------:R-:W4:Y:S01]  /*15a10*/  LDL.LU R42, [R1+0x40] ;  /* 0x00004000012a7983 */ /* 0x000f220000300800 */
[----:B-----5:R-:W-:Y:S01]  /*15a20*/  SHF.R.S32.HI R37, RZ, 0x1f, R31 ;  /* 0x0000001fff257819 */ /* 0x020fe2000001141f */
[----:B------:R-:W-:Y:S01]  /*15a30*/  IMAD.MOV.U32 R7, RZ, RZ, R15 ;  /* 0x000000ffff077224 */ /* 0x000fe200078e000f */
[----:B--2---:R-:W-:Y:S01]  /*15a40*/  @P2 SHF.R.U32.HI R7, RZ, R11, R4 ;  /* 0x0000000bff072219 */ /* 0x004fe20000011604 */
[----:B------:R-:W0:Y:S01]  /*15a50*/  S2R R14, SR_TID.X ;  /* 0x00000000000e7919 */ /* 0x000e220000002100 */
[----:B------:R-:W-:Y:S01]  /*15a60*/  IMAD.MOV.U32 R36, RZ, RZ, R31 ;  /* 0x000000ffff247224 */ /* 0x000fe200078e001f */
[----:B------:R-:W-:Y:S01]  /*15a70*/  SEL R43, R41, RZ, !P0 ;  /* 0x000000ff292b7207 */ /* 0x000fe20004000000 */
[----:B------:R-:W-:-:S02]  /*15a80*/  IMAD R45, R9, R0, RZ ;  /* 0x00000000092d7224 */ /* 0x000fc400078e02ff */
[----:B------:R-:W-:Y:S02]  /*15a90*/  IMAD.MOV R13, RZ, RZ, -R7 ;  /* 0x000000ffff0d7224 */ /* 0x000fe400078e0a07 */
[----:B0-----:R-:W-:-:S05]  /*15aa0*/  VIADD R26, R14, 0xffffff80 ;  /* 0xffffff800e1a7836 */ /* 0x001fca0000000000 */
[----:B------:R-:W-:-:S04]  /*15ab0*/  SHF.R.S32.HI R14, RZ, 0x1f, R26 ;  /* 0x0000001fff0e7819 */ /* 0x000fc8000001141a */
[----:B------:R-:W-:-:S04]  /*15ac0*/  LEA.HI R14, R14, R26, RZ, 0x7 ;  /* 0x0000001a0e0e7211 */ /* 0x000fc800078f38ff */
[----:B------:R-:W-:-:S05]  /*15ad0*/  LOP3.LUT R14, R14, 0xffffff80, RZ, 0xc0, !PT ;  /* 0xffffff800e0e7812 */ /* 0x000fca00078ec0ff */
[----:B------:R-:W-:Y:S02]  /*15ae0*/  IMAD.IADD R14, R26, 0x1, -R14 ;  /* 0x000000011a0e7824 */ /* 0x000fe400078e0a0e */
[----:B------:R-:W-:Y:S02]  /*15af0*/  IMAD R3, R3, 0x30, R30 ;  /* 0x0000003003037824 */ /* 0x000fe400078e021e */
[----:B---3--:R-:W-:Y:S01]  /*15b00*/  IMAD.IADD R12, R12, 0x1, R44 ;  /* 0x000000010c0c7824 */ /* 0x008fe200078e022c */
[----:B----4-:R-:W-:Y:S01]  /*15b10*/  SHF.R.S32.HI R40, RZ, 0x1f, R42 ;  /* 0x0000001fff287819 */ /* 0x010fe2000001142a */
[----:B------:R-:W-:-:S04]  /*15b20*/  IMAD.WIDE.U32 R4, R42, UR4, R36 ;  /* 0x000000042a047c25 */ /* 0x000fc8000f8e0024 */
[----:B------:R-:W-:-:S04]  /*15b30*/  IMAD R6, R40, UR4, RZ ;  /* 0x0000000428067c24 */ /* 0x000fc8000f8e02ff */
[----:B------:R-:W-:Y:S01]  /*15b40*/  IMAD R11, R42, UR5, R6 ;  /* 0x000000052a0b7c24 */ /* 0x000fe2000f8e0206 */
[----:B------:R-:W-:Y:S01]  /*15b50*/  SHF.R.S32.HI R6, RZ, 0x1f, R41 ;  /* 0x0000001fff067819 */ /* 0x000fe20000011429 */
[----:B------:R-:W-:Y:S02]  /*15b60*/  ULDC.64 UR4, c[0x0][0xb98] ;  /* 0x0002e60000047ab9 */ /* 0x000fe40000000a00 */
[----:B------:R-:W-:Y:S01]  /*15b70*/  IMAD.IADD R5, R5, 0x1, R11 ;  /* 0x0000000105057824 */ /* 0x000fe200078e020b */
[----:B------:R-:W-:Y:S01]  /*15b80*/  SEL R32, R6, RZ, !P0 ;  /* 0x000000ff06207207 */ /* 0x000fe20004000000 */
[----:B------:R-:W-:Y:S01]  /*15b90*/  IMAD R11, R0, R13, R15 ;  /* 0x0000000d000b7224 */ /* 0x000fe200078e020f */
[----:B------:R-:W-:Y:S01]  /*15ba0*/  SHF.R.S32.HI R13, RZ, 0x1f, R7 ;  /* 0x0000001fff0d7819 */ /* 0x000fe20000011407 */
[----:B------:R-:W-:-:S03]  /*15bb0*/  IMAD.WIDE.U32 R4, R43, UR4, R4 ;  /* 0x000000042b047c25 */ /* 0x000fc6000f8e0004 */
[----:B------:R-:W-:Y:S01]  /*15bc0*/  SHF.R.S32.HI R6, RZ, 0x1f, R11 ;  /* 0x0000001fff067819 */ /* 0x000fe2000001140b */
[----:B------:R-:W-:Y:S01]  /*15bd0*/  IMAD R8, R32, UR4, RZ ;  /* 0x0000000420087c24 */ /* 0x000fe2000f8e02ff */
[----:B------:R-:W-:-:S03]  /*15be0*/  IADD3 R4, P0, R7, R4, RZ ;  /* 0x0000000407047210 */ /* 0x000fc60007f1e0ff */
[----:B------:R-:W-:Y:S01]  /*15bf0*/  IMAD R8, R43, UR5, R8 ;  /* 0x000000052b087c24 */ /* 0x000fe2000f8e0208 */
[----:B------:R-:W-:Y:S02]  /*15c00*/  ULDC.64 UR4, c[0x0][0xb88] ;  /* 0x0002e20000047ab9 */ /* 0x000fe40000000a00 */
[----:B------:R-:W-:Y:S02]  /*15c10*/  IMAD R6, R6, UR4, RZ ;  /* 0x0000000406067c24 */ /* 0x000fe4000f8e02ff */
[----:B------:R-:W-:Y:S01]  /*15c20*/  IADD3.X R5, R13, R5, R8, P0, !PT ;  /* 0x000000050d057210 */ /* 0x000fe200007fe408 */
[----:B------:R-:W-:Y:S02]  /*15c30*/  VIADD R8, R12, 0x8 ;  /* 0x000000080c087836 */ /* 0x000fe40000000000 */
[C---:B------:R-:W-:Y:S02]  /*15c40*/  IMAD R7, R11.reuse, UR5, R6 ;  /* 0x000000050b077c24 */ /* 0x040fe4000f8e0206 */
[----:B------:R-:W-:Y:S01]  /*15c50*/  IMAD.WIDE.U32 R4, R11, UR4, R4 ;  /* 0x000000040b047c25 */ /* 0x000fe2000f8e0004 */
[----:B------:R-:W-:-:S03]  /*15c60*/  ULDC.64 UR4, c[0x0][0xb50] ;  /* 0x0002d40000047ab9 */ /* 0x000fc60000000a00 */
[----:B------:R-:W-:Y:S01]  /*15c70*/  IMAD.IADD R5, R5, 0x1, R7 ;  /* 0x0000000105057824 */ /* 0x000fe200078e0207 */
[----:B------:R-:W-:-:S04]  /*15c80*/  LEA R10, P0, R4, UR4, 0x2 ;  /* 0x00000004040a7c11 */ /* 0x000fc8000f8010ff */
[----:B------:R-:W-:Y:S01]  /*15c90*/  LEA.HI.X R11, R4, UR5, R5, 0x2, P0 ;  /* 0x00000005040b7c11 */ /* 0x000fe200080f1405 */
[----:B------:R-:W-:Y:S01]  /*15ca0*/  IMAD R5, R30, 0x40, R29 ;  /* 0x000000401e057824 */ /* 0x000fe200078e021d */
[----:B------:R-:W-:Y:S01]  /*15cb0*/  SHFL.IDX PT, R6, R10, RZ, 0x1c1f ;  /* 0x001c1fff0a067589 */ /* 0x000fe200000e0000 */
[----:B------:R-:W-:Y:S01]  /*15cc0*/  LOP3.LUT P0, RZ, R14, 0x3, RZ, 0xc0, !PT ;  /* 0x000000030eff7812 */ /* 0x000fe2000780c0ff */
[----:B------:R-:W-:Y:S01]  /*15cd0*/  ULDC.64 UR4, c[0x0][0xaa0] ;  /* 0x0002a80000047ab9 */ /* 0x000fe20000000a00 */
[----:B------:R-:W-:Y:S01]  /*15ce0*/  IMAD.WIDE R4, R5, 0x2, R24 ;  /* 0x0000000205047825 */ /* 0x000fe200078e0218 */
[----:B------:R-:W0:Y:S01]  /*15cf0*/  SHFL.IDX PT, R7, R11, RZ, 0x1c1f ;  /* 0x001c1fff0b077589 */ /* 0x000e2200000e0000 */
[-C--:B------:R-:W-:Y:S02]  /*15d00*/  ISETP.GE.OR P1, PT, R12, R45.reuse, P0 ;  /* 0x0000002d0c00720c */ /* 0x080fe40000726670 */
[----:B------:R-:W-:Y:S01]  /*15d10*/  ISETP.GE.OR P0, PT, R8, R45, P0 ;  /* 0x0000002d0800720c */ /* 0x000fe20000706670 */
[----:B------:R-:W-:Y:S01]  /*15d20*/  SHFL.IDX PT, R38, R10, 0x1, 0x1c1f ;  /* 0x003c1f000a267f89 */ /* 0x000fe200000e0000 */
[----:B------:R-:W-:-:S02]  /*15d30*/  IADD3 R13, P3, R4, 0x1800, RZ ;  /* 0x00001800040d7810 */ /* 0x000fc40007f7e0ff */
[C---:B------:R-:W-:Y:S01]  /*15d40*/  IADD3 R25, P4, R4.reuse, 0x3000, RZ ;  /* 0x0000300004197810 */ /* 0x040fe20007f9e0ff */
[----:B------:R-:W1:Y:S01]  /*15d50*/  SHFL.IDX PT, R39, R11, 0x1, 0x1c1f ;  /* 0x003c1f000b277f89 */ /* 0x000e6200000e0000 */
[----:B------:R-:W-:Y:S02]  /*15d60*/  LOP3.LUT R9, R4, 0x380, RZ, 0xc0, !PT ;  /* 0x0000038004097812 */ /* 0x000fe400078ec0ff */
[----:B------:R-:W-:Y:S02]  /*15d70*/  LOP3.LUT R12, R13, 0x380, RZ, 0xc0, !PT ;  /* 0x000003800d0c7812 */ /* 0x000fe400078ec0ff */
[----:B------:R-:W-:Y:S02]  /*15d80*/  LOP3.LUT R24, R25, 0x380, RZ, 0xc0, !PT ;  /* 0x0000038019187812 */ /* 0x000fe400078ec0ff */
[----:B------:R-:W-:Y:S02]  /*15d90*/  SHF.R.U64 R9, R9, 0x3, RZ ;  /* 0x0000000309097819 */ /* 0x000fe400000012ff */
[----:B------:R-:W-:-:S02]  /*15da0*/  SHF.R.U64 R12, R12, 0x3, RZ ;  /* 0x000000030c0c7819 */ /* 0x000fc400000012ff */
[----:B------:R-:W-:Y:S02]  /*15db0*/  SHF.R.U64 R24, R24, 0x3, RZ ;  /* 0x0000000318187819 */ /* 0x000fe400000012ff */
[----:B------:R-:W-:Y:S01]  /*15dc0*/  LOP3.LUT R8, R9, R4, RZ, 0x3c, !PT ;  /* 0x0000000409087212 */ /* 0x000fe200078e3cff */
[--C-:B------:R-:W-:Y:S01]  /*15dd0*/  IMAD.MOV.U32 R9, RZ, RZ, R5.reuse ;  /* 0x000000ffff097224 */ /* 0x100fe200078e0005 */
[----:B------:R-:W-:Y:S01]  /*15de0*/  LOP3.LUT R12, R12, R13, RZ, 0x3c, !PT ;  /* 0x0000000d0c0c7212 */ /* 0x000fe200078e3cff */
[--C-:B------:R-:W-:Y:S01]  /*15df0*/  IMAD.X R13, RZ, RZ, R5.reuse, P3 ;  /* 0x000000ffff0d7224 */ /* 0x100fe200018e0605 */
[----:B------:R-:W-:Y:S01]  /*15e00*/  LOP3.LUT R24, R24, R25, RZ, 0x3c, !PT ;  /* 0x0000001918187212 */ /* 0x000fe200078e3cff */
[----:B------:R-:W-:Y:S01]  /*15e10*/  IMAD.X R25, RZ, RZ, R5, P4 ;  /* 0x000000ffff197224 */ /* 0x000fe200020e0605 */
[----:B0-----:R-:W-:Y:S04]  /*15e20*/  @!P1 ST.E desc[UR38][R6.64], R21 ;  /* 0x0000001506009985 */ /* 0x001fe8000c101926 */
[----:B-1----:R0:W-:Y:S04]  /*15e30*/  @!P0 ST.E desc[UR38][R38.64], R20 ;  /* 0x0000001426008985 */ /* 0x0021e8000c101926 */
[----:B------:R-:W2:Y:S04]  /*15e40*/  LD.E.128 R8, desc[UR38][R8.64] ;  /* 0x0000002608087980 */ /* 0x000ea8000c101d00 */
[----:B------:R-:W3:Y:S04]  /*15e50*/  LD.E.128 R12, desc[UR38][R12.64] ;  /* 0x000000260c0c7980 */ /* 0x000ee8000c101d00 */
[----:B------:R-:W4:Y:S01]  /*15e60*/  LD.E.128 R24, desc[UR38][R24.64] ;  /* 0x0000002618187980 */ /* 0x000f22000c101d00 */
[----:B0-----:R-:W0:Y:S01]  /*15e70*/  @P2 LDC R39, c[0x0][0xbec] ;  /* 0x0002fb00ff272b82 */ /* 0x001e220000000800 */
[----:B------:R-:W-:Y:S01]  /*15e80*/  IMAD R20, R37, UR4, RZ ;  /* 0x0000000425147c24 */ /* 0x000fe2000f8e02ff */
[----:B------:R-:W-:-:S06]  /*15e90*/  IADD3 R41, P0, R4, 0x4800, RZ ;  /* 0x0000480004297810 */ /* 0x000fcc0007f1e0ff */
[----:B------:R-:W1:Y:S01]  /*15ea0*/  @P2 LDC R38, c[0x0][0xbf0] ;  /* 0x0002fc00ff262b82 */ /* 0x000e620000000800 */
[----:B------:R-:W-:Y:S01]  /*15eb0*/  IMAD R37, R31, UR5, R20 ;  /* 0x000000051f257c24 */ /* 0x000fe2000f8e0214 */
[----:B------:R-:W-:Y:S01]  /*15ec0*/  LOP3.LUT R4, R41, 0x380, RZ, 0xc0, !PT ;  /* 0x0000038029047812 */ /* 0x000fe200078ec0ff */
[----:B------:R-:W-:Y:S01]  /*15ed0*/  IMAD.WIDE.U32 R20, R31, UR4, RZ ;  /* 0x000000041f147c25 */ /* 0x000fe2000f8e00ff */
[----:B------:R-:W-:Y:S02]  /*15ee0*/  ULDC.64 UR4, c[0x0][0xae8] ;  /* 0x0002ba0000047ab9 */ /* 0x000fe40000000a00 */
[----:B------:R-:W-:Y:S01]  /*15ef0*/  SHF.R.U64 R4, R4, 0x3, RZ ;  /* 0x0000000304047819 */ /* 0x000fe200000012ff */
[----:B------:R-:W-:Y:S02]  /*15f00*/  IMAD.IADD R21, R21, 0x1, R37 ;  /* 0x0000000115157824 */ /* 0x000fe400078e0225 */
[----:B------:R-:W-:Y:S01]  /*15f10*/  IMAD R31, R40, UR4, RZ ;  /* 0x00000004281f7c24 */ /* 0x000fe2000f8e02ff */
[----:B------:R-:W-:Y:S01]  /*15f20*/  LOP3.LUT R4, R4, R41, RZ, 0x3c, !PT ;  /* 0x0000002904047212 */ /* 0x000fe200078e3cff */
[----:B------:R-:W-:-:S02]  /*15f30*/  IMAD.IADD R36, R44, 0x1, R3 ;  /* 0x000000012c247824 */ /* 0x000fc400078e0203 */
[C---:B------:R-:W-:Y:S02]  /*15f40*/  IMAD R3, R42.reuse, UR5, R31 ;  /* 0x000000052a037c24 */ /* 0x040fe4000f8e021f */
[----:B------:R-:W-:Y:S01]  /*15f50*/  IMAD.WIDE.U32 R20, R42, UR4, R20 ;  /* 0x000000042a147c25 */ /* 0x000fe2000f8e0014 */
[----:B------:R-:W-:-:S03]  /*15f60*/  ULDC.64 UR4, c[0x0][0xaf0] ;  /* 0x0002bc0000047ab9 */ /* 0x000fc60000000a00 */
[----:B0-----:R-:W-:-:S04]  /*15f70*/  @P2 IMAD.HI.U32 R31, R36, R39, RZ ;  /* 0x00000027241f2227 */ /* 0x001fc800078e00ff */
[----:B------:R-:W-:Y:S02]  /*15f80*/  IMAD.IADD R21, R21, 0x1, R3 ;  /* 0x0000000115157824 */ /* 0x000fe400078e0203 */
[----:B------:R-:W-:Y:S01]  /*15f90*/  IMAD.MOV.U32 R3, RZ, RZ, R36 ;  /* 0x000000ffff037224 */ /* 0x000fe200078e0024 */
[----:B-1----:R-:W-:Y:S01]  /*15fa0*/  @P2 SHF.R.U32.HI R3, RZ, R38, R31 ;  /* 0x00000026ff032219 */ /* 0x002fe2000001161f */
[----:B------:R-:W-:Y:S02]  /*15fb0*/  IMAD R32, R32, UR4, RZ ;  /* 0x0000000420207c24 */ /* 0x000fe4000f8e02ff */
[----:B------:R-:W-:Y:S01]  /*15fc0*/  IMAD.X R5, RZ, RZ, R5, P0 ;  /* 0x000000ffff057224 */ /* 0x000fe200000e0605 */
[----:B------:R-:W-:Y:S01]  /*15fd0*/  SHF.R.S32.HI R31, RZ, 0x1f, R3 ;  /* 0x0000001fff1f7819 */ /* 0x000fe20000011403 */
[C---:B------:R-:W-:Y:S02]  /*15fe0*/  IMAD R37, R43.reuse, UR5, R32 ;  /* 0x000000052b257c24 */ /* 0x040fe4000f8e0220 */
[----:B------:R-:W-:Y:S01]  /*15ff0*/  IMAD.WIDE.U32 R20, R43, UR4, R20 ;  /* 0x000000042b147c25 */ /* 0x000fe2000f8e0014 */
[----:B------:R-:W-:Y:S01]  /*16000*/  ULDC.64 UR4, c[0x0][0xae0] ;  /* 0x0002b80000047ab9 */ /* 0x000fe20000000a00 */
[----:B------:R-:W5:Y:S02]  /*16010*/  LD.E.128 R4, desc[UR38][R4.64] ;  /* 0x0000002604047980 */ /* 0x000f64000c101d00 */
[----:B------:R-:W-:-:S02]  /*16020*/  IMAD.MOV R39, RZ, RZ, -R3 ;  /* 0x000000ffff277224 */ /* 0x000fc400078e0a03 */
[----:B------:R-:W-:Y:S01]  /*16030*/  IMAD R32, R31, UR4, RZ ;  /* 0x000000041f207c24 */ /* 0x000fe2000f8e02ff */
[----:B------:R-:W-:Y:S01]  /*16040*/  @!PT LDS RZ, [RZ] ;  /* 0x00000000fffff984 */ /* 0x000fe20000000800 */
[----:B------:R-:W-:Y:S01]  /*16050*/  @!PT LDS RZ, [RZ] ;  /* 0x00000000fffff984 */ /* 0x000fe20000000800 */
[----:B------:R-:W-:Y:S01]  /*16060*/  @!PT LDS RZ, [RZ] ;  /* 0x00000000fffff984 */ /* 0x000fe20000000800 */
[----:B------:R-:W-:Y:S01]  /*16070*/  @!PT LDS RZ, [RZ] ;  /* 0x00000000fffff984 */ /* 0x000fe20000000800 */
[----:B------:R0:W-:Y:S06]  /*16080*/  MEMBAR.ALL.CTA ;  /* 0x0000000000007992 */ /* 0x0001ec0000008000 */
[----:B0-----:R-:W0:Y:S01]  /*16090*/  FENCE.VIEW.ASYNC.S ;  /* 0x00000000000073c6 */ /* 0x001e220000000000 */
[----:B------:R-:W-:Y:S02]  /*160a0*/  IMAD R31, R0, R39, R36 ;  /* 0x00000027001f7224 */ /* 0x000fe400078e0224 */
[----:B------:R-:W-:-:S02]  /*160b0*/  IMAD.IADD R21, R21, 0x1, R37 ;  /* 0x0000000115157824 */ /* 0x000fc400078e0225 */
        /* <DEDUP_REMOVED lines=9> */
[----:B------:R-:W-:Y:S01]  /*16150*/  IMAD.IADD R40, R30, 0x1, R44 ;  /* 0x000000011e287824 */ /* 0x000fe200078e022c */
[----:B------:R-:W-:Y:S01]  /*16160*/  LEA R32, P0, R20, UR4, 0x1 ;  /* 0x0000000414207c11 */ /* 0x000fe2000f8008ff */
[----:B------:R-:W-:Y:S01]  /*16170*/  IMAD.IADD R3, R21, 0x1, R3 ;  /* 0x0000000115037824 */ /* 0x000fe200078e0203 */
[----:B------:R-:W-:Y:S01]  /*16180*/  ULDC UR4, c[0x0][0xac8] ;  /* 0x0002b20000047ab9 */ /* 0x000fe20000000800 */
[----:B------:R-:W-:Y:S02]  /*16190*/  VIADD R0, R40, 0x30 ;  /* 0x0000003028007836 */ /* 0x000fe40000000000 */
[----:B0-----:R-:W0:Y:S01]  /*161a0*/  SHFL.IDX PT, R36, R32, 0x1, 0x181f ;  /* 0x00381f0020247f89 */ /* 0x001e2200000e0000 */
[----:B------:R-:W-:Y:S01]  /*161b0*/  LEA.HI.X R38, R20, UR5, R3, 0x1, P0 ;  /* 0x0000000514267c11 */ /* 0x000fe200080f0c03 */
[C---:B------:R-:W-:Y:S01]  /*161c0*/  VIADD R3, R40.reuse, 0x60 ;  /* 0x0000006028037836 */ /* 0x040fe20000000000 */
[----:B------:R-:W-:Y:S01]  /*161d0*/  ISETP.GE.AND P0, PT, R29, UR4, PT ;  /* 0x000000041d007c0c */ /* 0x000fe2000bf06270 */
[----:B------:R-:W1:Y:S03]  /*161e0*/  SHFL.IDX PT, R20, R32, RZ, 0x181f ;  /* 0x00181fff20147589 */ /* 0x000e6600000e0000 */
[-C--:B------:R-:W-:Y:S01]  /*161f0*/  ISETP.GE.OR P3, PT, R40, R45.reuse, P0 ;  /* 0x0000002d2800720c */ /* 0x080fe20000766670 */
[----:B------:R-:W1:Y:S01]  /*16200*/  SHFL.IDX PT, R21, R38, RZ, 0x181f ;  /* 0x00181fff26157589 */ /* 0x000e6200000e0000 */
[-C--:B------:R-:W-:Y:S01]  /*16210*/  ISETP.GE.OR P2, PT, R0, R45.reuse, P0 ;  /* 0x0000002d0000720c */ /* 0x080fe20000746670 */
[----:B------:R-:W-:Y:S01]  /*16220*/  VIADD R0, R2, 0x16820 ;  /* 0x0001682002007836 */ /* 0x000fe20000000000 */
[----:B------:R-:W-:Y:S01]  /*16230*/  ISETP.GE.OR P1, PT, R3, R45, P0 ;  /* 0x0000002d0300720c */ /* 0x000fe20000726670 */
[----:B------:R-:W1:Y:S03]  /*16240*/  SHFL.IDX PT, R42, R32, 0x2, 0x181f ;  /* 0x00581f00202a7f89 */ /* 0x000e6600000e0000 */
[----:B------:R-:W-:Y:S01]  /*16250*/  PRMT R0, RZ, 0x654, R0 ;  /* 0x00000654ff007816 */ /* 0x000fe20000000000 */
[----:B------:R-:W1:Y:S03]  /*16260*/  SHFL.IDX PT, R31, R38, 0x1, 0x181f ;  /* 0x00381f00261f7f89 */ /* 0x000e6600000e0000 */
[----:B------:R1:W-:Y:S01]  /*16270*/  SYNCS.ARRIVE.TRANS64.RED.A1T0 RZ, [R0+URZ], RZ ;  /* 0x000000ff00ff79a7 */ /* 0x0003e2000810043f */
[----:B------:R-:W1:Y:S02]  /*16280*/  SHFL.IDX PT, R37, R38, 0x2, 0x181f ;  /* 0x00581f0026257f89 */ /* 0x000e6400000e0000 */
[----:B0-----:R-:W-:-:S02]  /*16290*/  @!P2 LEA R30, P4, R29, R36, 0x1 ;  /* 0x000000241d1ea211 */ /* 0x001fc400078808ff */
[----:B------:R-:W0:Y:S01]  /*162a0*/  SHFL.IDX PT, R32, R32, 0x3, 0x181f ;  /* 0x00781f0020207f89 */ /* 0x000e2200000e0000 */
[----:B-1----:R-:W-:Y:S01]  /*162b0*/  VIADD R0, R40, 0x90 ;  /* 0x0000009028007836 */ /* 0x002fe20000000000 */
[C---:B------:R-:W-:Y:S02]  /*162c0*/  @!P3 LEA R20, P5, R29.reuse, R20, 0x1 ;  /* 0x000000141d14b211 */ /* 0x040fe400078a08ff */
[----:B------:R-:W1:Y:S02]  /*162d0*/  SHFL.IDX PT, R38, R38, 0x3, 0x181f ;  /* 0x00781f0026267f89 */ /* 0x000e6400000e0000 */
[C---:B------:R-:W-:Y:S02]  /*162e0*/  @!P3 LEA.HI.X R21, R29.reuse, R21, R28, 0x1, P5 ;  /* 0x000000151d15b211 */ /* 0x040fe400028f0c1c */
[----:B------:R-:W-:Y:S02]  /*162f0*/  ISETP.GE.OR P0, PT, R0, R45, P0 ;  /* 0x0000002d0000720c */ /* 0x000fe40000706670 */
[----:B------:R-:W-:-:S02]  /*16300*/  @!P1 LEA R36, P5, R29, R42, 0x1 ;  /* 0x0000002a1d249211 */ /* 0x000fc400078a08ff */
        /* <DEDUP_REMOVED lines=10> */
.L_x_1507:
[----:B------:R-:W2:Y:S01]  /*163b0*/  LDL R10, [R1+0x44] ;  /* 0x00004400010a7983 */ /* 0x000ea20000100800 */
[----:B------:R-:W-:Y:S01]  /*163c0*/  ULDC.64 UR4, c[0x0][0xc00] ;  /* 0x0003000000047ab9 */ /* 0x000fe20000000a00 */
[----:B------:R-:W2:Y:S01]  /*163d0*/  LDC.64 R4, c[0x0][0xc00] ;  /* 0x00030000ff047b82 */ /* 0x000ea20000000a00 */
[----:B------:R-:W-:Y:S01]  /*163e0*/  ISETP.NE.U32.AND P0, PT, RZ, UR4, PT ;  /* 0x00000004ff007c0c */ /* 0x000fe2000bf05070 */
[----:B------:R-:W-:-:S03]  /*163f0*/  IMAD.MOV.U32 R0, RZ, RZ, RZ ;  /* 0x000000ffff007224 */ /* 0x000fc600078e00ff */
[----:B------:R-:W-:Y:S01]  /*16400*/  ISETP.NE.AND.EX P0, PT, RZ, UR5, PT, P0 ;  /* 0x00000005ff007c0c */ /* 0x000fe2000bf05300 */
[----:B------:R-:W-:Y:S02]  /*16410*/  ULDC.64 UR4, c[0x0][0xc08] ;  /* 0x0003020000047ab9 */ /* 0x000fe40000000a00 */
[----:B------:R-:W-:Y:S01]  /*16420*/  ISETP.NE.U32.AND P1, PT, RZ, UR4, PT ;  /* 0x00000004ff007c0c */ /* 0x000fe2000bf25070 */
[----:B------:R-:W0:Y:S03]  /*16430*/  LDC R27, c[0x0][0xbe8] ;  /* 0x0002fa00ff1b7b82 */ /* 0x000e260000000800 */
[----:B------:R-:W-:-:S13]  /*16440*/  ISETP.NE.AND.EX P1, PT, RZ, UR5, PT, P1 ;  /* 0x00000005ff007c0c */ /* 0x000fda000bf25310 */
[----:B------:R-:W3:Y:S01]  /*16450*/  @P1 LDC.64 R6, c[0x0][0xc08] ;  /* 0x00030200ff061b82 */ /* 0x000ee20000000a00 */
[----:B------:R-:W-:Y:S02]  /*16460*/  ULDC UR4, c[0x0][0xa88] ;  /* 0x0002a20000047ab9 */ /* 0x000fe40000000800 */
[----:B------:R-:W-:Y:S02]  /*16470*/  IMAD.U32 R8, RZ, RZ, UR4 ;  /* 0x00000004ff087e24 */ /* 0x000fe4000f8e00ff */
[----:B--2---:R-:W-:-:S04]  /*16480*/  IMAD.WIDE R4, R10, 0x4, R4 ;  /* 0x000000040a047825 */ /* 0x004fc800078e0204 */
[----:B---3--:R-:W-:Y:S01]  /*16490*/  @P1 IMAD.WIDE R6, R10, 0x4, R6 ;  /* 0x000000040a061825 */ /* 0x008fe200078e0206 */
[----:B------:R2:W5:Y:S04]  /*164a0*/  @P0 LDG.E R0, desc[UR38][R4.64] ;  /* 0x0000002604000981 */ /* 0x000568000c1e1900 */
[----:B------:R2:W5:Y:S01]  /*164b0*/  @P1 LDG.E R8, desc[UR38][R6.64] ;  /* 0x0000002606081981 */ /* 0x000562000c1e1900 */
[----:B0-----:R-:W-:Y:S02]  /*164c0*/  ISETP.NE.AND P2, PT, R27, 0x1, PT ;  /* 0x000000011b00780c */ /* 0x001fe40003f45270 */
[----:B------:R-:W-:Y:S02]  /*164d0*/  ISETP.GE.AND P3, PT, R44, 0xc0, PT ;  /* 0x000000c02c00780c */ /* 0x000fe40003f66270 */
[----:B------:R-:W-:-:S09]  /*164e0*/  SHF.R.S32.HI R9, RZ, 0x1f, R10 ;  /* 0x0000001fff097819 */ /* 0x000fd2000001140a */
[----:B------:R-:W0:Y:S01]  /*164f0*/  @P2 LDC R31, c[0x0][0xbec] ;  /* 0x0002fb00ff1f2b82 */ /* 0x000e220000000800 */
[----:B--2---:R-:W-:Y:S05]  /*16500*/  @P1 BRA `(.L_x_1510) ;  /* 0x0000000000101947 */ /* 0x004fea0003800000 */
[----:B------:R-:W-:Y:S05]  /*16510*/  @!P0 BRA `(.L_x_1510) ;  /* 0x00000000000c8947 */ /* 0x000fea0003800000 */
[----:B------:R-:W2:Y:S04]  /*16520*/  LDG.E R7, desc[UR38][R4.64] ;  /* 0x0000002604077981 */ /* 0x000ea8000c1e1900 */
[----:B-----5:R-:W2:Y:S02]  /*16530*/  LDG.E R8, desc[UR38][R4.64+0x4] ;  /* 0x0000042604087981 */ /* 0x020ea4000c1e1900 */
[----:B--2---:R-:W-:-:S07]  /*16540*/  IMAD.IADD R8, R8, 0x1, -R7 ;  /* 0x0000000108087824 */ /* 0x004fce00078e0a07 */
.L_x_1510:
[----:B------:R-:W2:Y:S04]  /*16550*/  LDL R20, [R1+0x40] ;  /* 0x0000400001147983 */ /* 0x000ea80000100800 */
[----:B------:R3:W5:Y:S01]  /*16560*/  LDL R26, [R1+0x18] ;  /* 0x00001800011a7983 */ /* 0x0007620000100800 */
[----:B------:R-:W-:Y:S01]  /*16570*/  BSSY B1, `(.L_x_1511) ;  /* 0x000002d000017945 */ /* 0x000fe20003800000 */
[----:B------:R-:W-:Y:S02]  /*16580*/  SEL R15, R10, RZ, !P0 ;  /* 0x000000ff0a0f7207 */ /* 0x000fe40004000000 */
[----:B------:R-:W-:Y:S02]  /*16590*/  SEL R14, R9, RZ, !P0 ;  /* 0x000000ff090e7207 */ /* 0x000fe40004000000 */
[----:B-----5:R-:W-:-:S02]  /*165a0*/  SHF.R.S32.HI R13, RZ, 0x1f, R0 ;  /* 0x0000001fff0d7819 */ /* 0x020fc40000011400 */
[----:B--2---:R-:W-:Y:S01]  /*165b0*/  SHF.R.S32.HI R12, RZ, 0x1f, R20 ;  /* 0x0000001fff0c7819 */ /* 0x004fe20000011414 */
[----:B---3--:R-:W-:Y:S06]  /*165c0*/  @P3 BRA `(.L_x_1512) ;  /* 0x00000000009c3947 */ /* 0x008fec0003800000 */
[----:B------:R-:W2:Y:S01]  /*165d0*/  S2R R5, SR_TID.X ;  /* 0x0000000000057919 */ /* 0x000ea20000002100 */
[----:B------:R-:W3:Y:S02]  /*165e0*/  LDC R11, c[0x0][0xbe8] ;  /* 0x0002fa00ff0b7b82 */ /* 0x000ee40000000800 */
[----:B---3--:R-:W-:Y:S01]  /*165f0*/  IMAD R4, R8, R11, RZ ;  /* 0x0000000b08047224 */ /* 0x008fe200078e02ff */
[----:B--2---:R-:W-:-:S04]  /*16600*/  IADD3 R10, R26, -0x80, R5 ;  /* 0xffffff801a0a7810 */ /* 0x004fc80007ffe005 */
[----:B------:R-:W-:-:S13]  /*16610*/  ISETP.GE.AND P0, PT, R10, R4, PT ;  /* 0x000000040a00720c */ /* 0x000fda0003f06270 */
[----:B------:R-:W-:Y:S05]  /*16620*/  @P0 BRA `(.L_x_1512) ;  /* 0x0000000000840947 */ /* 0x000fea0003800000 */
[----:B------:R-:W-:Y:S01]  /*16630*/  ISETP.NE.AND P0, PT, R11, 0x1, PT ;  /* 0x000000010b00780c */ /* 0x000fe20003f05270 */
[----:B------:R-:W-:Y:S01]  /*16640*/  ULDC.64 UR4, c[0x0][0xb90] ;  /* 0x0002e40000047ab9 */ /* 0x000fe20000000a00 */
[----:B------:R-:W-:Y:S02]  /*16650*/  IMAD.MOV.U32 R4, RZ, RZ, R0 ;  /* 0x000000ffff047224 */ /* 0x000fe400078e0000 */
[----:B------:R-:W-:Y:S02]  /*16660*/  IMAD R9, R12, UR4, RZ ;  /* 0x000000040c097c24 */ /* 0x000fe4000f8e02ff */
[----:B------:R-:W-:Y:S02]  /*16670*/  IMAD.MOV.U32 R5, RZ, RZ, R13 ;  /* 0x000000ffff057224 */ /* 0x000fe400078e000d */
[----:B------:R-:W-:Y:S02]  /*16680*/  IMAD.MOV.U32 R7, RZ, RZ, R10 ;  /* 0x000000ffff077224 */ /* 0x000fe400078e000a */
[----:B------:R-:W-:-:S03]  /*16690*/  IMAD.WIDE.U32 R4, R20, UR4, R4 ;  /* 0x0000000414047c25 */ /* 0x000fc6000f8e0004 */
[----:B------:R-:W2:Y:S01]  /*166a0*/  @P0 LDC R21, c[0x0][0xbec] ;  /* 0x0002fb00ff150b82 */ /* 0x000ea20000000800 */
[----:B------:R-:W-:Y:S01]  /*166b0*/  IMAD R9, R20, UR5, R9 ;  /* 0x0000000514097c24 */ /* 0x000fe2000f8e0209 */
[----:B------:R-:W-:-:S03]  /*166c0*/  ULDC.64 UR4, c[0x0][0xb98] ;  /* 0x0002e60000047ab9 */ /* 0x000fc60000000a00 */
[----:B------:R-:W-:-:S03]  /*166d0*/  IMAD.IADD R5, R5, 0x1, R9 ;  /* 0x0000000105057824 */ /* 0x000fc600078e0209 */
[----:B------:R-:W3:Y:S01]  /*166e0*/  @P0 LDC R25, c[0x0][0xbf0] ;  /* 0x0002fc00ff190b82 */ /* 0x000ee20000000800 */
[----:B------:R-:W-:-:S04]  /*166f0*/  IMAD.WIDE.U32 R4, R15, UR4, R4 ;  /* 0x000000040f047c25 */ /* 0x000fc8000f8e0004 */
[----:B--2---:R-:W-:-:S05]  /*16700*/  @P0 IMAD.HI.U32 R6, R10, R21, RZ ;  /* 0x000000150a060227 */ /* 0x004fca00078e00ff */
[----:B---3--:R-:W-:Y:S01]  /*16710*/  @P0 SHF.R.U32.HI R7, RZ, R25, R6 ;  /* 0x00000019ff070219 */ /* 0x008fe20000011606 */
        /* <DEDUP_REMOVED lines=18> */
.L_x_1512:
[----:B------:R-:W-:Y:S05]  /*16840*/  BSYNC B1 ;  /* 0x0000000000017941 */ /* 0x000fea0003800000 */
.L_x_1511:
[----:B------:R-:W3:Y:S01]  /*16850*/  @P2 LDC R9, c[0x0][0xbf0] ;  /* 0x0002fc00ff092b82 */ /* 0x000ee20000000800 */
[----:B------:R-:W-:Y:S01]  /*16860*/  ULDC.64 UR4, c[0x0][0xaa0] ;  /* 0x0002a80000047ab9 */ /* 0x000fe20000000a00 */
[----:B------:R-:W-:Y:S01]  /*16870*/  IMAD R3, R3, 0x30, R30 ;  /* 0x0000003003037824 */ /* 0x000fe200078e021e */
[----:B------:R-:W-:Y:S01]  /*16880*/  ULDC.64 UR6, c[0x0][0xa80] ;  /* 0x0002a00000067ab9 */ /* 0x000fe20000000a00 */
[----:B--2---:R-:W-:Y:S02]  /*16890*/  IMAD R5, R13, UR4, RZ ;  /* 0x000000040d057c24 */ /* 0x004fe4000f8e02ff */
[----:B------:R-:W-:Y:S02]  /*168a0*/  IMAD.IADD R10, R26, 0x1, R3 ;  /* 0x000000011a0a7824 */ /* 0x000fe400078e0203 */
        /* <DEDUP_REMOVED lines=8> */
[----:B---3--:R-:W-:Y:S01]  /*16930*/  @P2 SHF.R.U32.HI R3, RZ, R9, R0 ;  /* 0x00000009ff032219 */ /* 0x008fe20000011600 */
        /* <DEDUP_REMOVED lines=29> */
[----:B------:R-:W-:Y:S01]  /*16b10*/  IMAD.IADD R24, R30, 0x1, R26 ;  /* 0x000000011e187824 */ /* 0x000fe200078e021a */
[----:B------:R-:W2:Y:S03]  /*16b20*/  SHFL.IDX PT, R0, R20, RZ, 0x181f ;  /* 0x00181fff14007589 */ /* 0x000ea600000e0000 */
[C---:B------:R-:W-:Y:S01]  /*16b30*/  VIADD R8, R24.reuse, 0x30 ;  /* 0x0000003018087836 */ /* 0x040fe20000000000 */
[----:B------:R-:W3:Y:S01]  /*16b40*/  SHFL.IDX PT, R5, R7, 0x1, 0x181f ;  /* 0x00381f0007057f89 */ /* 0x000ee200000e0000 */
[C---:B------:R-:W-:Y:S01]  /*16b50*/  ISETP.GE.OR P2, PT, R24.reuse, R21, P0 ;  /* 0x000000151800720c */ /* 0x040fe20000746670 */
[----:B------:R-:W-:-:S02]  /*16b60*/  VIADD R10, R24, 0x60 ;  /* 0x00000060180a7836 */ /* 0x000fc40000000000 */
[----:B------:R-:W4:Y:S01]  /*16b70*/  SHFL.IDX PT, R14, R7, 0x2, 0x181f ;  /* 0x00581f00070e7f89 */ /* 0x000f2200000e0000 */
[-C--:B------:R-:W-:Y:S02]  /*16b80*/  ISETP.GE.OR P3, PT, R8, R21.reuse, P0 ;  /* 0x000000150800720c */ /* 0x080fe40000766670 */
[----:B------:R-:W-:Y:S01]  /*16b90*/  ISETP.GE.OR P4, PT, R10, R21, P0 ;  /* 0x000000150a00720c */ /* 0x000fe20000786670 */
[----:B------:R-:W5:Y:S04]  /*16ba0*/  SHFL.IDX PT, R4, R20, 0x1, 0x181f ;  /* 0x00381f0014047f89 */ /* 0x000f6800000e0000 */
[----:B------:R-:W1:Y:S02]  /*16bb0*/  SHFL.IDX PT, R6, R20, 0x2, 0x181f ;  /* 0x00581f0014067f89 */ /* 0x000e6400000e0000 */
[----:B0-----:R-:W-:-:S04]  /*16bc0*/  @!P2 LEA R10, P5, R29, R3, 0x1 ;  /* 0x000000031d0aa211 */ /* 0x001fc800078a08ff */
[C---:B--2---:R-:W-:Y:S02]  /*16bd0*/  @!P2 LEA.HI.X R3, R29.reuse, R0, R28, 0x1, P5 ;  /* 0x000000001d03a211 */ /* 0x044fe400028f0c1c */
[----:B------:R0:W2:Y:S01]  /*16be0*/  SHFL.IDX PT, R0, R20, 0x3, 0x181f ;  /* 0x00781f0014007f89 */ /* 0x0000a200000e0000 */
[C---:B---3--:R-:W-:Y:S02]  /*16bf0*/  @!P3 LEA R8, P1, R29.reuse, R5, 0x1 ;  /* 0x000000051d08b211 */ /* 0x048fe400078208ff */
[----:B------:R-:W-:Y:S01]  /*16c00*/  @!P2 IMAD.MOV.U32 R11, RZ, RZ, R3 ;  /* 0x000000ffff0ba224 */ /* 0x000fe200078e0003 */
[----:B----4-:R-:W-:-:S04]  /*16c10*/  @!P4 LEA R25, P5, R29, R14, 0x1 ;  /* 0x0000000e1d19c211 */ /* 0x010fc800078a08ff */
[----:B------:R0:W-:Y:S01]  /*16c20*/  @!P2 ST.E.128 desc[UR38][R10.64], RZ ;  /* 0x000000ff0a00a985 */ /* 0x0001e2000c101d26 */
[C-C-:B-----5:R-:W-:Y:S01]  /*16c30*/  @!P3 LEA.HI.X R9, R29.reuse, R4, R28.reuse, 0x1, P1 ;  /* 0x000000041d09b211 */ /* 0x160fe200008f0c1c */
[----:B------:R-:W-:Y:S02]  /*16c40*/  @!P4 IMAD.MOV.U32 R4, RZ, RZ, R25 ;  /* 0x000000ffff04c224 */ /* 0x000fe400078e0019 */
[----:B------:R0:W3:Y:S01]  /*16c50*/  SHFL.IDX PT, R14, R7, 0x3, 0x181f ;  /* 0x00781f00070e7f89 */ /* 0x0000e200000e0000 */
[----:B-1----:R-:W-:-:S03]  /*16c60*/  @!P4 LEA.HI.X R5, R29, R6, R28, 0x1, P5 ;  /* 0x000000061d05c211 */ /* 0x002fc600028f0c1c */
[----:B------:R0:W-:Y:S04]  /*16c70*/  @!P3 ST.E.128 desc[UR38][R8.64], RZ ;  /* 0x000000ff0800b985 */ /* 0x0001e8000c101d26 */
[----:B------:R0:W-:Y:S02]  /*16c80*/  @!P4 ST.E.128 desc[UR38][R4.64], RZ ;  /* 0x000000ff0400c985 */ /* 0x0001e4000c101d26 */
.L_x_1712:
[----:B------:R-:W-:-:S05]  /*16c90*/  VIADD R24, R24, 0x90 ;  /* 0x0000009018187836 */ /* 0x000fca0000000000 */
[----:B------:R-:W-:-:S13]  /*16ca0*/  ISETP.GE.OR P0, PT, R24, R21, P0 ;  /* 0x000000151800720c */ /* 0x000fda0000706670 */
[----:B---3--:R-:W-:-:S04]  /*16cb0*/  @!P0 LEA R14, P1, R29, R14, 0x1 ;  /* 0x0000000e1d0e8211 */ /* 0x008fc800078208ff */
[----:B--2---:R-:W-:-:S05]  /*16cc0*/  @!P0 LEA.HI.X R15, R29, R0, R28, 0x1, P1 ;  /* 0x000000001d0f8211 */ /* 0x004fca00008f0c1c */
[----:B------:R1:W-:Y:S04]  /*16cd0*/  @!P0 ST.E.128 desc[UR38][R14.64], RZ ;  /* 0x000000ff0e008985 */ /* 0x0003e8000c101d26 */
.L_x_1509:
[----:B------:R-:W-:Y:S05]  /*16ce0*/  BSYNC B0 ;  /* 0x0000000000007941 */ /* 0x000fea0003800000 */
.L_x_1506:
[----:B------:R-:W-:Y:S02]  /*16cf0*/  ULDC UR4, c[0x0][0xc3c] ;  /* 0x00030f0000047ab9 */ /* 0x000fe40000000800 */
[----:B------:R-:W-:-:S13]  /*16d00*/  ISETP.GE.AND P0, PT, R35, UR4, PT ;  /* 0x0000000423007c0c */ /* 0x000fda000bf06270 */
[----:B------:R-:W-:Y:S05]  /*16d10*/  @!P0 BRA `(.L_x_1514) ;  /* 0xfffffea000b88947 */ /* 0x000fea000383ffff */
[----:B------:R-:W-:Y:S05]  /*16d20*/  BRA `(.L_x_1322) ;  /* 0x0000006c00447947 */ /* 0x000fea0003800000 */
.L_x_1320:
        /* <DEDUP_REMOVED lines=18> */
.L_x_1515:
        /* <DEDUP_REMOVED lines=42> */
.L_x_1521:
        /* <DEDUP_REMOVED lines=12> */
.L_x_1520:
[----:B------:R-:W-:Y:S05]  /*171b0*/  BSYNC B0 ;  /* 0x0000000000007941 */ /* 0x000fea0003800000 */
.L_x_1519:
        /* <DEDUP_REMOVED lines=21> */
.L_x_1517:
        /* <DEDUP_REMOVED lines=21> */
.L_x_1522:
        /* <DEDUP_REMOVED lines=58> */
.L_x_1518:
[----:B------:R-:W-:Y:S02]  /*17800*/  IMAD.MOV.U32 R17, RZ, RZ, RZ ;  /* 0x000000ffff117224 */ /* 0x000fe400078e00ff */
[----:B------:R-:W-:Y:S02]  /*17810*/  IMAD.U32 R16, RZ, RZ, UR6 ;  /* 0x00000006ff107e24 */ /* 0x000fe4000f8e00ff */
[----:B------:R-:W-:-:S07]  /*17820*/  IMAD.MOV.U32 R18, RZ, RZ, RZ ;  /* 0x000000ffff127224 */ /* 0x000fce00078e00ff */
.L_x_1523:
[----:B------:R-:W-:-:S13]  /*17830*/  ISETP.NE.AND P0, PT, R5, RZ, PT ;  /* 0x000000ff0500720c */ /* 0x000fda0003f05270 */
[----:B------:R-:W0:Y:S01]  /*17840*/  @!P0 S2R R3, SR_CgaCtaId ;  /* 0x0000000000038919 */ /* 0x000e220000008800 */
[----:B------:R-:W-:-:S04]  /*17850*/  @!P0 MOV R0, 0x400 ;  /* 0x0000040000008802 */ /* 0x000fc80000000f00 */
[----:B0-----:R-:W-:-:S05]  /*17860*/  @!P0 LEA R0, R3, R0, 0x18 ;  /* 0x0000000003008211 */ /* 0x001fca00078ec0ff */
[----:B------:R2:W-:Y:S01]  /*17870*/  @!P0 STS.128 [R0+0x168d0], R16 ;  /* 0x0168d01000008388 */ /* 0x0005e20000000c00 */
[----:B------:R-:W-:Y:S06]  /*17880*/  BAR.ARV 0x5, 0x200 ;  /* 0x0148000000007b1d */ /* 0x000fec0000002000 */
.L_x_1516:
[----:B------:R3:W-:Y:S01]  /*17890*/  STL [R1+0x24], RZ ;  /* 0x000024ff01007387 */ /* 0x0007e20000100800 */
[----:B------:R-:W-:Y:S01]  /*178a0*/  ULDC UR4, c[0x0][0xc3c] ;  /* 0x00030f0000047ab9 */ /* 0x000fe20000000800 */
[----:B------:R-:W-:Y:S01]  /*178b0*/  IMAD.MOV.U32 R26, RZ, RZ, 0x1 ;  /* 0x00000001ff1a7424 */ /* 0x000fe200078e00ff */
[----:B-1----:R-:W-:Y:S01]  /*178c0*/  ISETP.GE.AND P0, PT, R19, UR4, PT ;  /* 0x0000000413007c0c */ /* 0x002fe2000bf06270 */
[----:B------:R-:W-:-:S12]  /*178d0*/  IMAD.MOV.U32 R23, RZ, RZ, RZ ;  /* 0x000000ffff177224 */ /* 0x000fd800078e00ff */
[----:B---3--:R-:W-:Y:S05]  /*178e0*/  @P0 BRA `(.L_x_1524) ;  /* 0x0000005c00780947 */ /* 0x008fea0003800000 */
[----:B------:R-:W1:Y:S01]  /*178f0*/  S2R R5, SR_TID.X ;  /* 0x0000000000057919 */ /* 0x000e620000002100 */
[----:B------:R-:W3:Y:S01]  /*17900*/  S2UR UR5, SR_CgaCtaId ;  /* 0x00000000000579c3 */ /* 0x000ee20000008800 */
[----:B------:R-:W-:Y:S01]  /*17910*/  UMOV UR4, 0x400 ;  /* 0x0000040000047882 */ /* 0x000fe20000000000 */
[----:B------:R-:W-:Y:S01]  /*17920*/  BSSY B8, `(.L_x_1524) ;  /* 0x00005da000087945 */ /* 0x000fe20003800000 */
[----:B------:R4:W-:Y:S01]  /*17930*/  STL [R1+0x24], RZ ;  /* 0x000024ff01007387 */ /* 0x0009e20000100800 */
[----:B------:R-:W-:Y:S01]  /*17940*/  IMAD.MOV.U32 R29, RZ, RZ, 0x1 ;  /* 0x00000001ff1d7424 */ /* 0x000fe200078e00ff */
[----:B------:R-:W-:Y:S01]  /*17950*/  ULDC.64 UR40, c[0x0][0x198] ;  /* 0x0000660000287ab9 */ /* 0x000fe20000000a00 */
[----:B------:R-:W-:Y:S01]  /*17960*/  IMAD.MOV.U32 R27, RZ, RZ, RZ ;  /* 0x000000ffff1b7224 */ /* 0x000fe200078e00ff */
[----:B------:R-:W-:Y:S01]  /*17970*/  ULDC UR37, c[0x0][0xc] ;  /* 0x0000030000257ab9 */ /* 0x000fe20000000800 */
[----:B------:R-:W-:Y:S02]  /*17980*/  IMAD.MOV.U32 R23, RZ, RZ, RZ ;  /* 0x000000ffff177224 */ /* 0x000fe400078e00ff */
[----:B------:R-:W-:Y:S01]  /*17990*/  IMAD.MOV.U32 R26, RZ, RZ, 0x1 ;  /* 0x00000001ff1a7424 */ /* 0x000fe200078e00ff */
[----:B---3--:R-:W-:-:S06]  /*179a0*/  ULEA UR4, UR5, UR4, 0x18 ;  /* 0x0000000405047291 */ /* 0x008fcc000f8ec03f */
[----:B------:R-:W-:Y:S01]  /*179b0*/  IMAD.U32 R22, RZ, RZ, UR4 ;  /* 0x00000004ff167e24 */ /* 0x000fe2000f8e00ff */
[C---:B-1----:R-:W-:Y:S01]  /*179c0*/  LOP3.LUT R4, R5.reuse, 0x7f, RZ, 0xc0, !PT ;  /* 0x0000007f05047812 */ /* 0x042fe200078ec0ff */
[----:B--2---:R-:W-:-:S04]  /*179d0*/  IMAD.SHL.U32 R0, R5, 0x8, RZ ;  /* 0x0000000805007824 */ /* 0x004fc800078e00ff */
[----:B------:R-:W-:Y:S01]  /*179e0*/  IMAD.SHL.U32 R3, R4, 0x8, RZ ;  /* 0x0000000804037824 */ /* 0x000fe200078e00ff */
[----:B0-----:R-:W-:Y:S02]  /*179f0*/  LOP3.LUT R2, R0, 0x1f8, RZ, 0xc0, !PT ;  /* 0x000001f800027812 */ /* 0x001fe400078ec0ff */
[----:B------:R-:W-:Y:S02]  /*17a00*/  SHF.R.U32.HI R4, RZ, 0x3, R4 ;  /* 0x00000003ff047819 */ /* 0x000fe40000011604 */
[----:B------:R-:W-:-:S04]  /*17a10*/  LOP3.LUT R2, R2, 0x38, R5, 0x78, !PT ;  /* 0x0000003802027812 */ /* 0x000fc800078e7805 */
[----:B------:R-:W-:Y:S01]  /*17a20*/  LOP3.LUT R3, R2, 0x200, R3, 0xf8, !PT ;  /* 0x0000020002037812 */ /* 0x000fe200078ef803 */
[----:B------:R-:W-:-:S04]  /*17a30*/  IMAD.SHL.U32 R2, R5, 0x10, RZ ;  /* 0x0000001005027824 */ /* 0x000fc800078e00ff */
[----:B------:R-:W-:Y:S01]  /*17a40*/  IMAD R0, R3, 0x2, R22 ;  /* 0x0000000203007824 */ /* 0x000fe200078e0216 */
[----:B------:R-:W-:-:S04]  /*17a50*/  LOP3.LUT R2, R4, 0x70, R2, 0xf8, !PT ;  /* 0x0000007004027812 */ /* 0x000fc800078ef802 */
[----:B------:R4:W-:Y:S03]  /*17a60*/  STL [R1+0xc], R0 ;  /* 0x00000c0001007387 */ /* 0x0009e60000100800 */
.L_x_1662:
[----:B------:R-:W-:Y:S05]  /*17a70*/  YIELD ;  /* 0x0000000000007946 */ /* 0x000fea0003800000 */
[----:B------:R-:W-:Y:S01]  /*17a80*/  ULDC.64 UR4, c[0x0][0xa28] ;  /* 0x00028a0000047ab9 */ /* 0x000fe20000000a00 */
[----:B------:R-:W-:Y:S02]  /*17a90*/  CS2R R6, SRZ ;  /* 0x0000000000067805 */ /* 0x000fe4000001ff00 */
[----:B------:R-:W-:Y:S01]  /*17aa0*/  ISETP.NE.U32.AND P0, PT, RZ, UR4, PT ;  /* 0x00000004ff007c0c */ /* 0x000fe2000bf05070 */
[----:B0-----:R-:W0:Y:S01]  /*17ab0*/  LDC.64 R8, c[0x0][0xa00] ;  /* 0x00028000ff087b82 */ /* 0x001e220000000a00 */
[----:B------:R-:W-:Y:S01]  /*17ac0*/  ULDC.64 UR6, c[0x0][0xa08] ;  /* 0x0002820000067ab9 */ /* 0x000fe20000000a00 */
[----:B------:R-:W-:Y:S01]  /*17ad0*/  ULDC.64 UR8, c[0x0][0xa10] ;  /* 0x0002840000087ab9 */ /* 0x000fe20000000a00 */
[----:B------:R-:W-:Y:S01]  /*17ae0*/  ISETP.NE.AND.EX P0, PT, RZ, UR5, PT, P0 ;  /* 0x00000005ff007c0c */ /* 0x000fe2000bf05300 */
[----:B------:R-:W-:-:S04]  /*17af0*/  ULDC.64 UR4, c[0x0][0xa18] ;  /* 0x0002860000047ab9 */ /* 0x000fc80000000a00 */
[----:B-1----:R-:W1:Y:S08]  /*17b00*/  LDC.64 R4, c[0x0][0xa08] ;  /* 0x00028200ff047b82 */ /* 0x002e700000000a00 */
[----:B--2---:R-:W2:Y:S02]  /*17b10*/  @P0 LDC.64 R2, c[0x0][0xa28] ;  /* 0x00028a00ff020b82 */ /* 0x004ea40000000a00 */
[----:B--2---:R-:W-:-:S05]  /*17b20*/  @P0 IMAD.WIDE R2, R19, 0x4, R2 ;  /* 0x0000000413020825 */ /* 0x004fca00078e0202 */
[----:B------:R2:W5:Y:S01]  /*17b30*/  @P0 LDG.E R7, desc[UR38][R2.64] ;  /* 0x0000002602070981 */ /* 0x000562000c1e1900 */
[----:B------:R-:W-:Y:S01]  /*17b40*/  ISETP.NE.U32.AND P0, PT, RZ, UR4, PT ;  /* 0x00000004ff007c0c */ /* 0x000fe2000bf05070 */
[----:B0-----:R-:W-:Y:S01]  /*17b50*/  IMAD.WIDE R8, R19, 0x4, R8 ;  /* 0x0000000413087825 */ /* 0x001fe200078e0208 */
[----:B------:R-:W-:Y:S02]  /*17b60*/  ISETP.NE.U32.AND P2, PT, RZ, UR6, PT ;  /* 0x00000006ff007c0c */ /* 0x000fe4000bf45070 */
[----:B------:R-:W-:Y:S01]  /*17b70*/  ISETP.NE.AND.EX P0, PT, RZ, UR5, PT, P0 ;  /* 0x00000005ff007c0c */ /* 0x000fe2000bf05300 */
[----:B------:R-:W-:Y:S01]  /*17b80*/  ULDC.64 UR4, c[0x0][0xa00] ;  /* 0x0002800000047ab9 */ /* 0x000fe20000000a00 */
[----:B------:R-:W-:Y:S01]  /*17b90*/  ISETP.NE.U32.AND P4, PT, RZ, UR8, PT ;  /* 0x00000008ff007c0c */ /* 0x000fe2000bf85070 */
[----:B------:R-:W-:Y:S01]  /*17ba0*/  IMAD.MOV.U32 R28, RZ, RZ, RZ ;  /* 0x000000ffff1c7224 */ /* 0x000fe200078e00ff */
[----:B------:R-:W-:Y:S01]  /*17bb0*/  ISETP.NE.U32.AND P1, PT, RZ, UR4, PT ;  /* 0x00000004ff007c0c */ /* 0x000fe2000bf25070 */
[----:B--2---:R-:W0:Y:S01]  /*17bc0*/  LDC.64 R2, c[0x0][0xa10] ;  /* 0x00028400ff027b82 */ /* 0x004e220000000a00 */
[----:B----4-:R-:W-:-:S02]  /*17bd0*/  IMAD.MOV.U32 R0, RZ, RZ, RZ ;  /* 0x000000ffff007224 */ /* 0x010fc400078e00ff */
[----:B------:R-:W-:Y:S01]  /*17be0*/  ISETP.NE.AND.EX P3, PT, RZ, UR5, PT, P1 ;  /* 0x00000005ff007c0c */ /* 0x000fe2000bf65310 */
[----:B-1----:R-:W-:-:S04]  /*17bf0*/  IMAD.WIDE R4, R19, 0x4, R4 ;  /* 0x0000000413047825 */ /* 0x002fc800078e0204 */
[----:B------:R-:W1:Y:S01]  /*17c00*/  @P0 LDC.64 R10, c[0x0][0xa18] ;  /* 0x00028600ff0a0b82 */ /* 0x000e620000000a00 */
[----:B------:R-:W-:Y:S01]  /*17c10*/  ULDC UR4, c[0x0][0x288] ;  /* 0x0000a20000047ab9 */ /* 0x000fe20000000800 */
[----:B------:R-:W-:Y:S02]  /*17c20*/  ISETP.NE.AND.EX P1, PT, RZ, UR7, PT, P2 ;  /* 0x00000007ff007c0c */ /* 0x000fe4000bf25320 */
[----:B------:R-:W-:-:S04]  /*17c30*/  ISETP.NE.AND.EX P2, PT, RZ, UR9, PT, P4 ;  /* 0x00000009ff007c0c */ /* 0x000fc8000bf45340 */
[----:B------:R-:W2:Y:S07]  /*17c40*/  @P3 LDG.E R6, desc[UR38][R8.64] ;  /* 0x0000002608063981 */ /* 0x000eae000c1e1900 */
[----:B------:R-:W5:Y:S01]  /*17c50*/  @P1 LDG.E R28, desc[UR38][R4.64] ;  /* 0x00000026041c1981 */ /* 0x000f62000c1e1900 */
[----:B0-----:R-:W-:-:S05]  /*17c60*/  IMAD.WIDE R2, R19, 0x4, R2 ;  /* 0x0000000413027825 */ /* 0x001fca00078e0202 */
[----:B------:R-:W5:Y:S01]  /*17c70*/  @P2 LDG.E R0, desc[UR38][R2.64] ;  /* 0x0000002602002981 */ /* 0x000f62000c1e1900 */
[----:B-1----:R-:W-:-:S03]  /*17c80*/  @P0 IMAD.WIDE R10, R19, 0x4, R10 ;  /* 0x00000004130a0825 */ /* 0x002fc600078e020a */
        /* <DEDUP_REMOVED lines=12> */
[----:B--2---:R0:W-:Y:S01]  /*17d50*/  STL [R1+0x1c], R6 ;  /* 0x00001c0601007387 */ /* 0x0041e20000100800 */
[----:B------:R-:W-:Y:S02]  /*17d60*/  IMAD.MOV.U32 R12, RZ, RZ, R6 ;  /* 0x000000ffff0c7224 */ /* 0x000fe400078e0006 */
[----:B0-----:R-:W-:Y:S01]  /*17d70*/  IMAD.U32 R6, RZ, RZ, UR5 ;  /* 0x00000005ff067e24 */ /* 0x001fe2000f8e00ff */
[----:B------:R-:W-:Y:S06]  /*17d80*/  @P0 BRA `(.L_x_1525) ;  /* 0x0000000000140947 */ /* 0x000fec0003800000 */
[----:B------:R-:W-:Y:S05]  /*17d90*/  @!P3 BRA `(.L_x_1525) ;  /* 0x000000000010b947 */ /* 0x000fea0003800000 */
[----:B------:R-:W2:Y:S04]  /*17da0*/  LDG.E R11, desc[UR38][R8.64] ;  /* 0x00000026080b7981 */ /* 0x000ea8000c1e1900 */
[----:B------:R-:W2:Y:S02]  /*17db0*/  LDG.E R8, desc[UR38][R8.64+0x4] ;  /* 0x0000042608087981 */ /* 0x000ea4000c1e1900 */
[----:B--2---:R-:W-:-:S05]  /*17dc0*/  IMAD.IADD R12, R8, 0x1, -R11 ;  /* 0x00000001080c7824 */ /* 0x004fca00078e0a0b */
[----:B------:R0:W-:Y:S02]  /*17dd0*/  STL [R1+0x1c], R12 ;  /* 0x00001c0c01007387 */ /* 0x0001e40000100800 */
.L_x_1525:
[----:B------:R-:W-:Y:S01]  /*17de0*/  ULDC.64 UR4, c[0x0][0xa20] ;  /* 0x0002880000047ab9 */ /* 0x000fe20000000a00 */
[----:B-----5:R-:W-:Y:S01]  /*17df0*/  IMAD.IADD R28, R28, 0x1, R7 ;  /* 0x000000011c1c7824 */ /* 0x020fe200078e0207 */
[----:B------:R-:W-:-:S04]  /*17e00*/  ISETP.NE.U32.AND P0, PT, RZ, UR4, PT ;  /* 0x00000004ff007c0c */ /* 0x000fc8000bf05070 */
[----:B------:R-:W-:-:S13]  /*17e10*/  ISETP.NE.AND.EX P0, PT, RZ, UR5, PT, P0 ;  /* 0x00000005ff007c0c */ /* 0x000fda000bf05300 */
[----:B------:R-:W-:Y:S05]  /*17e20*/  @!P0 BRA `(.L_x_1526) ;  /* 0x0000000000108947 */ /* 0x000fea0003800000 */
[----:B------:R-:W1:Y:S02]  /*17e30*/  LDC.64 R4, c[0x0][0xa20] ;  /* 0x00028800ff047b82 */ /* 0x000e640000000a00 */
[----:B-1----:R-:W-:-:S05]  /*17e40*/  IMAD.WIDE R4, R19, 0x4, R4 ;  /* 0x0000000413047825 */ /* 0x002fca00078e0204 */
[----:B------:R1:W5:Y:S01]  /*17e50*/  LDG.E R10, desc[UR38][R4.64] ;  /* 0x00000026040a7981 */ /* 0x000362000c1e1900 */
[----:B------:R-:W-:Y:S05]  /*17e60*/  BRA `(.L_x_1527) ;  /* 0x0000000000107947 */ /* 0x000fea0003800000 */
.L_x_1526:
[----:B------:R-:W-:Y:S05]  /*17e70*/  @!P1 BRA `(.L_x_1527) ;  /* 0x00000000000c9947 */ /* 0x000fea0003800000 */
[----:B------:R-:W2:Y:S04]  /*17e80*/  LDG.E R10, desc[UR38][R4.64] ;  /* 0x00000026040a7981 */ /* 0x000ea8000c1e1900 */
[----:B------:R-:W2:Y:S02]  /*17e90*/  LDG.E R9, desc[UR38][R4.64+0x4] ;  /* 0x0000042604097981 */ /* 0x000ea4000c1e1900 */
[----:B--2---:R-:W-:-:S07]  /*17ea0*/  IMAD.IADD R10, R9, 0x1, -R10 ;  /* 0x00000001090a7824 */ /* 0x004fce00078e0a0a */
.L_x_1527:
[----:B-1----:R-:W2:Y:S01]  /*17eb0*/  @P2 LDG.E R4, desc[UR38][R2.64] ;  /* 0x0000002602042981 */ /* 0x002ea2000c1e1900 */
[----:B------:R-:W1:Y:S03]  /*17ec0*/  LDC R8, c[0x0][0x448] ;  /* 0x00011200ff087b82 */ /* 0x000e660000000800 */
[----:B------:R3:W2:Y:S01]  /*17ed0*/  @P2 LDG.E R5, desc[UR38][R2.64+0x4] ;  /* 0x0000042602052981 */ /* 0x0006a2000c1e1900 */
[----:B------:R-:W-:Y:S02]  /*17ee0*/  IMAD R13, R17, 0xc0, RZ ;  /* 0x000000c0110d7824 */ /* 0x000fe400078e02ff */
[----:B-----5:R-:W-:Y:S02]  /*17ef0*/  IMAD.IADD R7, R10, 0x1, -R7 ;  /* 0x000000010a077824 */ /* 0x020fe400078e0a07 */
[----:B------:R-:W-:Y:S01]  /*17f00*/  VIADD R10, R13, 0xbf ;  /* 0x000000bf0d0a7836 */ /* 0x000fe20000000000 */
[----:B------:R4:W-:Y:S01]  /*17f10*/  STL [R1+0x10], R13 ;  /* 0x0000100d01007387 */ /* 0x0009e20000100800 */
[----:B-1----:R-:W-:-:S13]  /*17f20*/  ISETP.NE.AND P1, PT, R8, 0x1, PT ;  /* 0x000000010800780c */ /* 0x002fda0003f25270 */
[----:B---3--:R-:W1:Y:S08]  /*17f30*/  @P1 LDC R3, c[0x0][0x44c] ;  /* 0x00011300ff031b82 */ /* 0x008e700000000800 */
[----:B------:R-:W3:Y:S01]  /*17f40*/  @P1 LDC R2, c[0x0][0x450] ;  /* 0x00011400ff021b82 */ /* 0x000ee20000000800 */
[----:B--2---:R-:W-:Y:S02]  /*17f50*/  @P2 IMAD.IADD R6, R5, 0x1, -R4 ;  /* 0x0000000105062824 */ /* 0x004fe400078e0a04 */
[----:B-1----:R-:W-:-:S04]  /*17f60*/  @P1 IMAD.HI.U32 R5, R10, R3, RZ ;  /* 0x000000030a051227 */ /* 0x002fc800078e00ff */
[----:B------:R-:W-:Y:S01]  /*17f70*/  IMAD.IADD R8, R7, 0x1, R6 ;  /* 0x0000000107087824 */ /* 0x000fe200078e0206 */
[----:B---3--:R-:W-:-:S03]  /*17f80*/  @P1 SHF.R.U32.HI R10, RZ, R2, R5 ;  /* 0x00000002ff0a1219 */ /* 0x008fc60000011605 */
[C---:B------:R-:W-:Y:S01]  /*17f90*/  VIADD R17, R8.reuse, 0x7f ;  /* 0x0000007f08117836 */ /* 0x040fe20000000000 */
[----:B------:R-:W-:-:S04]  /*17fa0*/  IADD3 R9, R8, 0x1, -R12 ;  /* 0x0000000108097810 */ /* 0x000fc80007ffe80c */
[----:B------:R-:W-:Y:S01]  /*17fb0*/  SHF.R.S32.HI R2, RZ, 0x1f, R17 ;  /* 0x0000001fff027819 */ /* 0x000fe20000011411 */
[----:B------:R-:W-:-:S03]  /*17fc0*/  IMAD.IADD R10, R9, 0x1, R10 ;  /* 0x00000001090a7824 */ /* 0x000fc600078e020a */
[----:B------:R-:W-:Y:S02]  /*17fd0*/  LEA.HI R17, R2, R17, RZ, 0x7 ;  /* 0x0000001102117211 */ /* 0x000fe400078f38ff */
[----:B------:R-:W1:Y:S02]  /*17fe0*/  LDC.64 R2, c[0x0][0x9e0] ;  /* 0x00027800ff027b82 */ /* 0x000e640000000a00 */
[----:B------:R-:W-:Y:S02]  /*17ff0*/  SHF.R.S32.HI R17, RZ, 0x7, R17 ;  /* 0x00000007ff117819 */ /* 0x000fe40000011411 */
[----:B-1----:R-:W-:Y:S01]  /*18000*/  ISETP.GE.AND P3, PT, R3, 0x1, PT ;  /* 0x000000010300780c */ /* 0x002fe20003f66270 */
[----:B------:R-:W-:-:S12]  /*18010*/  IMAD.IADD R2, R10, 0x1, R2 ;  /* 0x000000010a027824 */ /* 0x000fd800078e0202 */
[----:B----4-:R-:W-:Y:S05]  /*18020*/  @!P3 BRA `(.L_x_1528) ;  /* 0x000000000048b947 */ /* 0x010fea0003800000 */
        /* <DEDUP_REMOVED lines=11> */
.L_x_1530:
[----:B------:R-:W-:-:S13]  /*180e0*/  ISETP.NE.AND P0, PT, R3, 0x1, PT ;  /* 0x000000010300780c */ /* 0x000fda0003f05270 */
[----:B------:R-:W1:Y:S02]  /*180f0*/  @P0 LDC.64 R4, c[0x0][0x9e8] ;  /* 0x00027a00ff040b82 */ /* 0x000e640000000a00 */
[----:B-1----:R-:W-:-:S05]  /*18100*/  @P0 IMAD.HI.U32 R4, R11, R4, RZ ;  /* 0x000000040b040227 */ /* 0x002fca00078e00ff */
[----:B------:R-:W-:-:S07]  /*18110*/  @P0 SHF.R.U32.HI R11, RZ, R5, R4 ;  /* 0x00000005ff0b0219 */ /* 0x000fce0000011604 */
.L_x_1531:
[----:B------:R-:W-:Y:S05]  /*18120*/  BSYNC B0 ;  /* 0x0000000000007941 */ /* 0x000fea0003800000 */
.L_x_1529:
[----:B------:R-:W-:-:S05]  /*18130*/  IMAD R11, R11, R3, R3 ;  /* 0x000000030b0b7224 */ /* 0x000fca00078e0203 */
[----:B------:R-:W-:-:S07]  /*18140*/  VIMNMX R2, R2, R11, PT ;  /* 0x0000000b02027248 */ /* 0x000fce0003fe0100 */
.L_x_1528:
        /* <DEDUP_REMOVED lines=20> */
.L_x_1534:
[----:B------:R-:W-:-:S13]  /*18290*/  ISETP.NE.AND P0, PT, R3, 0x1, PT ;  /* 0x000000010300780c */ /* 0x000fda0003f05270 */
[----:B------:R-:W1:Y:S02]  /*182a0*/  @P0 LDC.64 R4, c[0x0][0x9e8] ;  /* 0x00027a00ff040b82 */ /* 0x000e640000000a00 */
[----:B-1----:R-:W-:-:S05]  /*182b0*/  @P0 IMAD.HI.U32 R4, R11, R4, RZ ;  /* 0x000000040b040227 */ /* 0x002fca00078e00ff */
[----:B------:R-:W-:-:S07]  /*182c0*/  @P0 SHF.R.U32.HI R11, RZ, R5, R4 ;  /* 0x00000005ff0b0219 */ /* 0x000fce0000011604 */
.L_x_1535:
[----:B------:R-:W-:Y:S05]  /*182d0*/  BSYNC B0 ;  /* 0x0000000000007941 */ /* 0x000fea0003800000 */
.L_x_1533:
[----:B------:R-:W-:-:S05]  /*182e0*/  IMAD R3, R11, R3, RZ ;  /* 0x000000030b037224 */ /* 0x000fca00078e02ff */
[----:B------:R-:W-:-:S07]  /*182f0*/  VIMNMX R10, R10, R3, !PT ;  /* 0x000000030a0a7248 */ /* 0x000fce0007fe0100 */
.L_x_1532:
[----:B------:R-:W-:Y:S01]  /*18300*/  VIADD R2, R2, 0x7f ;  /* 0x0000007f02027836 */ /* 0x000fe20000000000 */
[----:B------:R-:W-:Y:S04]  /*18310*/  BSSY B0, `(.L_x_1536) ;  /* 0x00000dd000007945 */ /* 0x000fe80003800000 */
[----:B------:R-:W-:-:S04]  /*18320*/  SHF.R.S32.HI R3, RZ, 0x1f, R2 ;  /* 0x0000001fff037819 */ /* 0x000fc80000011402 */
[----:B------:R-:W-:Y:S02]  /*18330*/  LEA.HI R3, R3, R2, RZ, 0x7 ;  /* 0x0000000203037211 */ /* 0x000fe400078f38ff */
[----:B------:R-:W-:Y:S02]  /*18340*/  SHF.R.S32.HI R2, RZ, 0x1f, R10 ;  /* 0x0000001fff027819 */ /* 0x000fe4000001140a */
[----:B------:R-:W-:Y:S02]  /*18350*/  SHF.R.S32.HI R4, RZ, 0x7, R3 ;  /* 0x00000007ff047819 */ /* 0x000fe40000011403 */
[----:B------:R-:W-:Y:S02]  /*18360*/  LEA.HI R2, R2, R10, RZ, 0x7 ;  /* 0x0000000a02027211 */ /* 0x000fe400078f38ff */
[----:B------:R-:W-:Y:S02]  /*18370*/  VIMNMX R4, R17, R4, PT ;  /* 0x0000000411047248 */ /* 0x000fe40003fe0100 */
[----:B------:R-:W-:-:S04]  /*18380*/  SHF.R.S32.HI R2, RZ, 0x7, R2 ;  /* 0x00000007ff027819 */ /* 0x000fc80000011402 */
[----:B------:R-:W-:-:S05]  /*18390*/  VIMNMX R2, RZ, R2, !PT ;  /* 0x00000002ff027248 */ /* 0x000fca0007fe0100 */
[--C-:B------:R-:W-:Y:S02]  /*183a0*/  IMAD R2, R2, 0x80, -R7.reuse ;  /* 0x0000008002027824 */ /* 0x100fe400078e0a07 */
[----:B------:R-:W-:-:S03]  /*183b0*/  IMAD R7, R4, 0x80, -R7 ;  /* 0x0000008004077824 */ /* 0x000fc600078e0a07 */
[----:B------:R-:W-:Y:S02]  /*183c0*/  VIMNMX R2, RZ, R2, !PT ;  /* 0x00000002ff027248 */ /* 0x000fe40007fe0100 */
[----:B------:R-:W-:Y:S02]  /*183d0*/  VIMNMX R7, R7, R6, PT ;  /* 0x0000000607077248 */ /* 0x000fe40003fe0100 */
[----:B------:R-:W-:Y:S02]  /*183e0*/  SHF.R.U32.HI R4, RZ, 0x7, R2 ;  /* 0x00000007ff047819 */ /* 0x000fe40000011602 */
[----:B------:R-:W-:-:S13]  /*183f0*/  ISETP.GT.AND P0, PT, R7, R2, PT ;  /* 0x000000020700720c */ /* 0x000fda0003f04270 */
[----:B------:R-:W-:-:S05]  /*18400*/  @P0 VIADD R3, R7, 0x7f ;  /* 0x0000007f07030836 */ /* 0x000fca0000000000 */
[----:B------:R-:W-:-:S04]  /*18410*/  @P0 SHF.R.S32.HI R2, RZ, 0x1f, R3 ;  /* 0x0000001fff020819 */ /* 0x000fc80000011403 */
[----:B------:R-:W-:Y:S01]  /*18420*/  @P0 LEA.HI R2, R2, R3, RZ, 0x7 ;  /* 0x0000000302020211 */ /* 0x000fe200078f38ff */
[----:B------:R-:W-:-:S03]  /*18430*/  IMAD.MOV.U32 R3, RZ, RZ, R4 ;  /* 0x000000ffff037224 */ /* 0x000fc600078e0004 */
[----:B------:R-:W-:Y:S02]  /*18440*/  @P0 SHF.R.S32.HI R3, RZ, 0x7, R2 ;  /* 0x00000007ff030819 */ /* 0x000fe40000011402 */
[----:B------:R-:W-:Y:S02]  /*18450*/  PLOP3.LUT P0, PT, PT, PT, PT, 0x80, 0x0 ;  /* 0x000000000000781c */ /* 0x000fe40003f0f070 */
[----:B------:R-:W-:-:S13]  /*18460*/  ISETP.GT.AND P1, PT, R3, R4, PT ;  /* 0x000000040300720c */ /* 0x000fda0003f24270 */
[----:B------:R-:W-:Y:S05]  /*18470*/  @!P1 BRA `(.L_x_1537) ;  /* 0x0000000c00189947 */ /* 0x000fea0003800000 */
[----:B------:R-:W-:Y:S01]  /*18480*/  UMOV UR4, 0xffffffff ;  /* 0xffffffff00047882 */ /* 0x000fe20000000000 */
[----:B------:R-:W-:Y:S02]  /*18490*/  SEL R2, R19, RZ, !P2 ;  /* 0x000000ff13027207 */ /* 0x000fe40005000000 */
[----:B------:R-:W-:Y:S05]  /*184a0*/  BRA.DIV UR4, `(.L_x_1538) ;  /* 0x0000006a04187947 */ /* 0x000fea000b800000 */
[----:B------:R-:W1:Y:S02]  /*184b0*/  S2R R5, SR_TID.X ;  /* 0x0000000000057919 */ /* 0x000e640000002100 */
[----:B-1----:R-:W-:-:S04]  /*184c0*/  SHF.R.U32.HI R5, RZ, 0x5, R5 ;  /* 0x00000005ff057819 */ /* 0x002fc80000011605 */
[----:B------:R-:W-:-:S05]  /*184d0*/  LOP3.LUT R5, R5, 0x3, RZ, 0xc0, !PT ;  /* 0x0000000305057812 */ /* 0x000fca00078ec0ff */
[----:B------:R1:W2:Y:S02]  /*184e0*/  SHFL.IDX PT, R14, R5, RZ, 0x1f ;  /* 0x00001fff050e7589 */ /* 0x0002a400000e0000 */
.L_x_1715:
[----:B--2---:R-:W-:Y:S02]  /*184f0*/  ISETP.NE.AND P0, PT, R14, RZ, PT ;  /* 0x000000ff0e00720c */ /* 0x004fe40003f05270 */
[----:B------:R-:W-:-:S11]  /*18500*/  PLOP3.LUT P6, PT, PT, PT, PT, 0x8, 0x0 ;  /* 0x000000000000781c */ /* 0x000fd60003fce170 */
[----:B------:R-:W-:Y:S05]  /*18510*/  @P0 BRA `(.L_x_1539) ;  /* 0x00000000000c0947 */ /* 0x000fea0003800000 */
[----:B------:R-:W-:-:S03]  /*18520*/  UMOV UR4, 0xffffffff ;  /* 0xffffffff00047882 */ /* 0x000fc60000000000 */
[----:B------:R-:W-:Y:S05]  /*18530*/  BRA.DIV UR4, `(.L_x_1540) ;  /* 0x0000006a04287947 */ /* 0x000fea000b800000 */
[----:B------:R-:W-:-:S13]  /*18540*/  ELECT P6, URZ, PT ;  /* 0x00000000003f782f */ /* 0x000fda00038c0000 */
.L_x_1539:
[----:B-1----:R-:W2:Y:S01]  /*18550*/  LDL R5, [R1+0x24] ;  /* 0x0000240001057983 */ /* 0x002ea20000100800 */
[----:B------:R-:W-:Y:S01]  /*18560*/  BSSY B1, `(.L_x_1541) ;  /* 0x0000008000017945 */ /* 0x000fe20003800000 */
[----:B--2---:R-:W-:-:S05]  /*18570*/  VIADD R5, R5, 0x1 ;  /* 0x0000000105057836 */ /* 0x004fca0000000000 */
[----:B------:R-:W-:-:S04]  /*18580*/  LEA.HI R6, R5, R5, RZ, 0x1 ;  /* 0x0000000505067211 */ /* 0x000fc800078f08ff */
[----:B------:R-:W-:-:S05]  /*18590*/  LOP3.LUT R6, R6, 0xfffffffe, RZ, 0xc0, !PT ;  /* 0xfffffffe06067812 */ /* 0x000fca00078ec0ff */
[----:B------:R-:W-:-:S05]  /*185a0*/  IMAD.IADD R5, R5, 0x1, -R6 ;  /* 0x0000000105057824 */ /* 0x000fca00078e0a06 */
[----:B------:R-:W-:-:S04]  /*185b0*/  SHF.L.U32 R5, R5, 0x1f, RZ ;  /* 0x0000001f05057819 */ /* 0x000fc800000006ff */
[----:B------:R-:W1:Y:S02]  /*185c0*/  SYNCS.PHASECHK.TRANS64.TRYWAIT P0, [R22+URZ+0x16820], R5 ;  /* 0x01682005160075a7 */ /* 0x000e64000800017f */
[----:B-1----:R-:W-:Y:S05]  /*185d0*/  @!P0 BRA `(.L_x_1542) ;  /* 0x0000006800208947 */ /* 0x002fea0003800000 */
.L_x_1718:
[----:B------:R-:W-:Y:S05]  /*185e0*/  BSYNC B1 ;  /* 0x0000000000017941 */ /* 0x000fea0003800000 */
.L_x_1541:
[----:B------:R-:W-:Y:S04]  /*185f0*/  BSSY B1, `(.L_x_1543) ;  /* 0x000004f000017945 */ /* 0x000fe80003800000 */
[----:B------:R-:W-:Y:S05]  /*18600*/  @!P6 BRA `(.L_x_1544) ;  /* 0x000000040034e947 */ /* 0x000fea0003800000 */
[----:B------:R-:W2:Y:S01]  /*18610*/  S2R R6, SR_TID.X ;  /* 0x0000000000067919 */ /* 0x000ea20000002100 */
[----:B-1----:R-:W-:Y:S01]  /*18620*/  IMAD R5, R27, 0x8, R22 ;  /* 0x000000081b057824 */ /* 0x002fe200078e0216 */
[----:B------:R-:W-:Y:S01]  /*18630*/  BSSY B2, `(.L_x_1545) ;  /* 0x0000006000027945 */ /* 0x000fe20003800000 */
[----:B--2---:R-:W-:Y:S02]  /*18640*/  LOP3.LUT R7, R6, 0x7f, RZ, 0xc0, !PT ;  /* 0x0000007f06077812 */ /* 0x004fe400078ec0ff */
[----:B------:R-:W-:Y:S02]  /*18650*/  SHF.L.U32 R6, R29, 0x1f, RZ ;  /* 0x0000001f1d067819 */ /* 0x000fe400000006ff */
[----:B------:R-:W-:Y:S02]  /*18660*/  ISETP.NE.AND P1, PT, R7, RZ, PT ;  /* 0x000000ff0700720c */ /* 0x000fe40003f25270 */
[----:B------:R-:W1:Y:S02]  /*18670*/  SYNCS.PHASECHK.TRANS64.TRYWAIT P0, [R5+URZ+0x168a0], R6 ;  /* 0x0168a006050075a7 */ /* 0x000e64000800017f */
[----:B-1----:R-:W-:Y:S09]  /*18680*/  @!P0 BRA `(.L_x_1546) ;  /* 0x0000006800088947 */ /* 0x002ff20003800000 */
.L_x_1719:
[----:B------:R-:W-:Y:S05]  /*18690*/  BSYNC B2 ;  /* 0x0000000000027941 */ /* 0x000fea0003800000 */
.L_x_1545:
[----:B------:R-:W-:Y:S04]  /*186a0*/  BSSY B2, `(.L_x_1547) ;  /* 0x0000009000027945 */ /* 0x000fe80003800000 */
[----:B------:R-:W-:Y:S05]  /*186b0*/  @P1 BRA `(.L_x_1548) ;  /* 0x00000000001c1947 */ /* 0x000fea0003800000 */
[----:B------:R-:W2:Y:S02]  /*186c0*/  S2R R7, SR_TID.X ;  /* 0x0000000000077919 */ /* 0x000ea40000002100 */
[----:B--2---:R-:W-:Y:S01]  /*186d0*/  LOP3.LUT R10, R7, 0x1f, RZ, 0xc0, !PT ;  /* 0x0000001f070a7812 */ /* 0x004fe200078ec0ff */
[----:B------:R-:W-:-:S03]  /*186e0*/  IMAD.MOV.U32 R7, RZ, RZ, 0x4000 ;  /* 0x00004000ff077424 */ /* 0x000fc600078e00ff */
[----:B------:R-:W-:Y:S01]  /*186f0*/  ISETP.NE.AND P0, PT, R10, RZ, PT ;  /* 0x000000ff0a00720c */ /* 0x000fe20003f05270 */
[----:B------:R2:W-:-:S12]  /*18700*/  SYNCS.ARRIVE.TRANS64 RZ, [R5+URZ+0x16890], R7 ;  /* 0x0168900705ff79a7 */ /* 0x0005d8000800003f */
[----:B--2---:R-:W-:Y:S05]  /*18710*/  @!P0 BRA `(.L_x_1548) ;  /* 0x0000000000048947 */ /* 0x004fea0003800000 */
[----:B------:R-:W-:Y:S01]  /*18720*/  BPT.TRAP 0x1 ;  /* 0x000000040000795c */ /* 0x000fe20000300000 */
.L_x_1548:
[----:B------:R-:W-:Y:S05]  /*18730*/  BSYNC B2 ;  /* 0x0000000000027941 */ /* 0x000fea0003800000 */
.L_x_1547:
        /* <DEDUP_REMOVED lines=11> */
[----:B------:R-:W-:Y:S01]  /*187f0*/  UMOV UR7, 0x12f00000 ;  /* 0x12f0000000077882 */ /* 0x000fe20000000000 */
[----:B0-----:R-:W-:-:S08]  /*18800*/  VIADD R12, R5, 0x16890 ;  /* 0x00016890050c7836 */ /* 0x001fd00000000000 */
.L_x_1549:
        /* <DEDUP_REMOVED lines=13> */
.L_x_1720:
[----:B------:R-:W-:Y:S05]  /*188e0*/  BSYNC B2 ;  /* 0x0000000000027941 */ /* 0x000fea0003800000 */
.L_x_1550:
        /* <DEDUP_REMOVED lines=11> */
.L_x_1553:
[----:B------:R-:W-:Y:S05]  /*189a0*/  BSYNC B2 ;  /* 0x0000000000027941 */ /* 0x000fea0003800000 */
.L_x_1552:
[----:B------:R-:W-:Y:S01]  /*189b0*/  R2UR UR10, R13 ;  /* 0x000000000d0a72ca */ /* 0x000fe200000e0000 */
[----:B------:R-:W-:Y:S01]  /*189c0*/  IMAD R11, R11, 0x2, R22 ;  /* 0x000000020b0b7824 */ /* 0x000fe200078e0216 */
[----:B------:R-:W-:Y:S01]  /*189d0*/  R2UR UR6, R14 ;  /* 0x000000000e0672ca */ /* 0x000fe200000e0000 */
[----:B------:R-:W-:Y:S01]  /*189e0*/  UIADD3 UR4, UP0, UR40, 0x670, URZ ;  /* 0x0000067028047890 */ /* 0x000fe2000ff1e03f */
[----:B------:R-:W-:Y:S01]  /*189f0*/  R2UR UR7, R15 ;  /* 0x000000000f0772ca */ /* 0x000fe200000e0000 */
[----:B01----:R-:W-:Y:S01]  /*18a00*/  VIADD R5, R5, 0x168b0 ;  /* 0x000168b005057836 */ /* 0x003fe20000000000 */
[----:B------:R-:W-:Y:S01]  /*18a10*/  PLOP3.LUT P0, PT, PT, PT, PT, 0x80, 0x0 ;  /* 0x000000000000781c */ /* 0x000fe20003f0f070 */
[----:B------:R-:W-:Y:S01]  /*18a20*/  VIADD R11, R11, 0x400 ;  /* 0x000004000b0b7836 */ /* 0x000fe20000000000 */
[----:B------:R-:W-:-:S12]  /*18a30*/  UIADD3.X UR5, URZ, UR41, URZ, UP0, !UPT ;  /* 0x000000293f057290 */ /* 0x000fd800087fe43f */
.L_x_1554:
        /* <DEDUP_REMOVED lines=9> */
[----:B--2---:R-:W-:Y:S05]  /*18ad0*/  @P0 BRA.U.ANY `(.L_x_1554) ;  /* 0xfffffffd00d80947 */ /* 0x004fea000393ffff */
.L_x_1544:
[----:B------:R-:W-:Y:S05]  /*18ae0*/  BSYNC B1 ;  /* 0x0000000000017941 */ /* 0x000fea0003800000 */
.L_x_1543:
[----:B------:R-:W-:Y:S01]  /*18af0*/  VIADD R3, R3, 0xfffffffe ;  /* 0xfffffffe03037836 */ /* 0x000fe20000000000 */
[----:B------:R-:W-:Y:S01]  /*18b00*/  PLOP3.LUT P0, PT, PT, PT, PT, 0x8, 0x0 ;  /* 0x000000000000781c */ /* 0x000fe20003f0e170 */
[----:B------:R-:W-:-:S03]  /*18b10*/  VIADD R27, R27, 0x1 ;  /* 0x000000011b1b7836 */ /* 0x000fc60000000000 */
[----:B------:R-:W-:Y:S02]  /*18b20*/  ISETP.GE.AND P2, PT, R3, R4, PT ;  /* 0x000000040300720c */ /* 0x000fe40003f46270 */
[----:B------:R-:W-:-:S04]  /*18b30*/  ISETP.NE.AND P1, PT, R27, 0x2, PT ;  /* 0x000000021b00780c */ /* 0x000fc80003f25270 */
[----:B------:R-:W-:Y:S02]  /*18b40*/  SEL R6, RZ, 0x1, P1 ;  /* 0x00000001ff067807 */ /* 0x000fe40000800000 */
[----:B------:R-:W-:Y:S02]  /*18b50*/  SEL R27, R27, RZ, P1 ;  /* 0x000000ff1b1b7207 */ /* 0x000fe40000800000 */
[----:B------:R-:W-:-:S03]  /*18b60*/  LOP3.LUT R29, R29, R6, RZ, 0x3c, !PT ;  /* 0x000000061d1d7212 */ /* 0x000fc600078e3cff */
[----:B------:R-:W-:Y:S05]  /*18b70*/  @!P2 BRA `(.L_x_1537) ;  /* 0x000000040058a947 */ /* 0x000fea0003800000 */
.L_x_1567:
[----:B------:R-:W-:Y:S05]  /*18b80*/  YIELD ;  /* 0x0000000000007946 */ /* 0x000fea0003800000 */
[----:B------:R-:W-:Y:S04]  /*18b90*/  BSSY B1, `(.L_x_1555) ;  /* 0x000004c000017945 */ /* 0x000fe80003800000 */
[----:B------:R-:W-:Y:S05]  /*18ba0*/  @!P6 BRA `(.L_x_1556) ;  /* 0x000000040028e947 */ /* 0x000fea0003800000 */
[----:B-1----:R-:W1:Y:S01]  /*18bb0*/  S2R R5, SR_TID.X ;  /* 0x0000000000057919 */ /* 0x002e620000002100 */
[----:B------:R-:W-:Y:S01]  /*18bc0*/  SHF.L.U32 R6, R29, 0x1f, RZ ;  /* 0x0000001f1d067819 */ /* 0x000fe200000006ff */
[----:B------:R-:W-:Y:S01]  /*18bd0*/  BSSY B2, `(.L_x_1557) ;  /* 0x0000006000027945 */ /* 0x000fe20003800000 */
[----:B-1----:R-:W-:Y:S01]  /*18be0*/  LOP3.LUT R7, R5, 0x7f, RZ, 0xc0, !PT ;  /* 0x0000007f05077812 */ /* 0x002fe200078ec0ff */
[----:B------:R-:W-:-:S03]  /*18bf0*/  IMAD R5, R27, 0x8, R22 ;  /* 0x000000081b057824 */ /* 0x000fc600078e0216 */
[----:B------:R-:W-:Y:S01]  /*18c00*/  ISETP.NE.AND P2, PT, R7, RZ, PT ;  /* 0x000000ff0700720c */ /* 0x000fe20003f45270 */
[----:B------:R-:W1:Y:S02]  /*18c10*/  SYNCS.PHASECHK.TRANS64.TRYWAIT P1, [R5+URZ+0x168a0], R6 ;  /* 0x0168a006050075a7 */ /* 0x000e64000802017f */
[----:B-1----:R-:W-:Y:S10]  /*18c20*/  @!P1 BRA `(.L_x_1558) ;  /* 0x0000006000c89947 */ /* 0x002ff40003800000 */
.L_x_1721:
[----:B------:R-:W-:Y:S05]  /*18c30*/  BSYNC B2 ;  /* 0x0000000000027941 */ /* 0x000fea0003800000 */
.L_x_1557:
        /* <DEDUP_REMOVED lines=9> */
.L_x_1560:
[----:B------:R-:W-:Y:S05]  /*18cd0*/  BSYNC B2 ;  /* 0x0000000000027941 */ /* 0x000fea0003800000 */
.L_x_1559:
        /* <DEDUP_REMOVED lines=8> */
[----:B0-----:R-:W-:Y:S01]  /*18d60*/  VIADD R12, R7, 0xe400 ;  /* 0x0000e400070c7836 */ /* 0x001fe20000000000 */
[----:B------:R-:W-:Y:S01]  /*18d70*/  UMOV UR6, 0x0 ;  /* 0x0000000000067882 */ /* 0x000fe20000000000 */
[----:B------:R-:W-:-:S10]  /*18d80*/  UMOV UR7, 0x12f00000 ;  /* 0x12f0000000077882 */ /* 0x000fd40000000000 */
.L_x_1561:
        /* <DEDUP_REMOVED lines=13> */
.L_x_1722:
[----:B------:R-:W-:Y:S05]  /*18e60*/  BSYNC B2 ;  /* 0x0000000000027941 */ /* 0x000fea0003800000 */
.L_x_1562:
        /* <DEDUP_REMOVED lines=11> */
.L_x_1565:
[----:B------:R-:W-:Y:S05]  /*18f20*/  BSYNC B2 ;  /* 0x0000000000027941 */ /* 0x000fea0003800000 */
.L_x_1564:
        /* <DEDUP_REMOVED lines=8> */
.L_x_1566:
        /* <DEDUP_REMOVED lines=10> */
.L_x_1556:
[----:B------:R-:W-:Y:S05]  /*19050*/  BSYNC B1 ;  /* 0x0000000000017941 */ /* 0x000fea0003800000 */
.L_x_1555:
[----:B------:R-:W-:Y:S01]  /*19060*/  ISETP.GT.AND P2, PT, R3, R4, PT ;  /* 0x000000040300720c */ /* 0x000fe20003f44270 */
[----:B------:R-:W-:Y:S02]  /*19070*/  VIADD R27, R27, 0x1 ;  /* 0x000000011b1b7836 */ /* 0x000fe40000000000 */
[----:B------:R-:W-:-:S03]  /*19080*/  VIADD R3, R3, 0xffffffff ;  /* 0xffffffff03037836 */ /* 0x000fc60000000000 */
[----:B------:R-:W-:-:S04]  /*19090*/  ISETP.NE.AND P1, PT, R27, 0x2, PT ;  /* 0x000000021b00780c */ /* 0x000fc80003f25270 */
[----:B------:R-:W-:Y:S02]  /*190a0*/  SEL R6, RZ, 0x1, P1 ;  /* 0x00000001ff067807 */ /* 0x000fe40000800000 */
[----:B------:R-:W-:Y:S02]  /*190b0*/  SEL R27, R27, RZ, P1 ;  /* 0x000000ff1b1b7207 */ /* 0x000fe40000800000 */
[----:B------:R-:W-:Y:S01]  /*190c0*/  LOP3.LUT R29, R29, R6, RZ, 0x3c, !PT ;  /* 0x000000061d1d7212 */ /* 0x000fe200078e3cff */
[----:B------:R-:W-:Y:S06]  /*190d0*/  @P2 BRA `(.L_x_1567) ;  /* 0xfffffff800a82947 */ /* 0x000fec000383ffff */
.L_x_1537:
[----:B------:R-:W-:Y:S05]  /*190e0*/  BSYNC B0 ;  /* 0x0000000000007941 */ /* 0x000fea0003800000 */
.L_x_1536:
[----:B------:R-:W2:Y:S01]  /*190f0*/  LDL R6, [R1+0x10] ;  /* 0x0000100001067983 */ /* 0x000ea20000100800 */
[----:B------:R-:W3:Y:S01]  /*19100*/  LDC R0, c[0x0][0x448] ;  /* 0x00011200ff007b82 */ /* 0x000ee20000000800 */
[----:B------:R-:W-:Y:S07]  /*19110*/  @!P0 WARPSYNC.ALL ;  /* 0x0000000000008948 */ /* 0x000fee0003800000 */
[----:B------:R-:W-:Y:S01]  /*19120*/  @!P0 BAR.SYNC.DEFER_BLOCKING 0xc, 0x200 ;  /* 0x0308000000008b1d */ /* 0x000fe20000010000 */
[----:B---3--:R-:W-:-:S13]  /*19130*/  ISETP.NE.AND P1, PT, R0, 0x1, PT ;  /* 0x000000010000780c */ /* 0x008fda0003f25270 */
[----:B------:R-:W3:Y:S08]  /*19140*/  @P1 LDC R3, c[0x0][0x44c] ;  /* 0x00011300ff031b82 */ /* 0x000ef00000000800 */
[----:B------:R-:W4:Y:S01]  /*19150*/  @P1 LDC R2, c[0x0][0x450] ;  /* 0x00011400ff021b82 */ /* 0x000f220000000800 */
[----:B--2---:R-:W-:-:S04]  /*19160*/  VIADD R0, R6, 0xbf ;  /* 0x000000bf06007836 */ /* 0x004fc80000000000 */
[----:B---3--:R-:W-:-:S05]  /*19170*/  @P1 IMAD.HI.U32 R3, R0, R3, RZ ;  /* 0x0000000300031227 */ /* 0x008fca00078e00ff */
[----:B----4-:R-:W-:Y:S02]  /*19180*/  @P1 SHF.R.U32.HI R0, RZ, R2, R3 ;  /* 0x00000002ff001219 */ /* 0x010fe40000011603 */
[----:B------:R-:W2:Y:S03]  /*19190*/  LDC.64 R2, c[0x0][0x9e0] ;  /* 0x00027800ff027b82 */ /* 0x000ea60000000a00 */
[----:B------:R-:W-:Y:S01]  /*191a0*/  IMAD.IADD R9, R9, 0x1, R0 ;  /* 0x0000000109097824 */ /* 0x000fe200078e0200 */
[----:B--2---:R-:W-:-:S03]  /*191b0*/  ISETP.GE.AND P2, PT, R3, 0x1, PT ;  /* 0x000000010300780c */ /* 0x004fc60003f46270 */
[----:B------:R-:W-:-:S10]  /*191c0*/  IMAD.IADD R2, R9, 0x1, R2 ;  /* 0x0000000109027824 */ /* 0x000fd400078e0202 */
[----:B------:R-:W-:Y:S05]  /*191d0*/  @!P2 BRA `(.L_x_1568) ;  /* 0x000000000048a947 */ /* 0x000fea0003800000 */
[C---:B------:R-:W-:Y:S01]  /*191e0*/  ISETP.GT.AND P0, PT, R9.reuse, RZ, PT ;  /* 0x000000ff0900720c */ /* 0x040fe20003f04270 */
[----:B------:R-:W-:Y:S01]  /*191f0*/  BSSY B0, `(.L_x_1569) ;  /* 0x000000e000007945 */ /* 0x000fe20003800000 */
[----:B------:R-:W-:-:S11]  /*19200*/  VIADD R0, R9, 0xffffffff ;  /* 0xffffffff09007836 */ /* 0x000fd60000000000 */
[----:B------:R-:W-:Y:S05]  /*19210*/  @P0 BRA `(.L_x_1570) ;  /* 0x00000000001c0947 */ /* 0x000fea0003800000 */
[----:B------:R-:W-:Y:S01]  /*19220*/  ISETP.NE.AND P0, PT, R3, 0x1, PT ;  /* 0x000000010300780c */ /* 0x000fe20003f05270 */
[----:B------:R-:W-:-:S12]  /*19230*/  IMAD.MOV R9, RZ, RZ, -R9 ;  /* 0x000000ffff097224 */ /* 0x000fd800078e0a09 */
[----:B-1----:R-:W1:Y:S02]  /*19240*/  @P0 LDC.64 R4, c[0x0][0x9e8] ;  /* 0x00027a00ff040b82 */ /* 0x002e640000000a00 */
[----:B-1----:R-:W-:-:S05]  /*19250*/  @P0 IMAD.HI.U32 R4, R9, R4, RZ ;  /* 0x0000000409040227 */ /* 0x002fca00078e00ff */
[----:B------:R-:W-:-:S04]  /*19260*/  @P0 SHF.R.U32.HI R9, RZ, R5, R4 ;  /* 0x00000005ff090219 */ /* 0x000fc80000011604 */
[----:B------:R-:W-:Y:S01]  /*19270*/  LOP3.LUT R0, RZ, R9, RZ, 0x33, !PT ;  /* 0x00000009ff007212 */ /* 0x000fe200078e33ff */
[----:B------:R-:W-:Y:S06]  /*19280*/  BRA `(.L_x_1571) ;  /* 0x0000000000107947 */ /* 0x000fec0003800000 */
.L_x_1570:
[----:B------:R-:W-:-:S13]  /*19290*/  ISETP.NE.AND P0, PT, R3, 0x1, PT ;  /* 0x000000010300780c */ /* 0x000fda0003f05270 */
[----:B-1----:R-:W1:Y:S02]  /*192a0*/  @P0 LDC.64 R4, c[0x0][0x9e8] ;  /* 0x00027a00ff040b82 */ /* 0x002e640000000a00 */
[----:B-1----:R-:W-:-:S05]  /*192b0*/  @P0 IMAD.HI.U32 R4, R0, R4, RZ ;  /* 0x0000000400040227 */ /* 0x002fca00078e00ff */
[----:B------:R-:W-:-:S07]  /*192c0*/  @P0 SHF.R.U32.HI R0, RZ, R5, R4 ;  /* 0x00000005ff000219 */ /* 0x000fce0000011604 */
.L_x_1571:
[----:B------:R-:W-:Y:S05]  /*192d0*/  BSYNC B0 ;  /* 0x0000000000007941 */ /* 0x000fea0003800000 */
.L_x_1569:
[----:B------:R-:W-:-:S05]  /*192e0*/  IMAD R5, R0, R3, R3 ;  /* 0x0000000300057224 */ /* 0x000fca00078e0203 */
[----:B------:R-:W-:-:S07]  /*192f0*/  VIMNMX R2, R2, R5, PT ;  /* 0x0000000502027248 */ /* 0x000fce0003fe0100 */
.L_x_1568:
[----:B------:R-:W-:Y:S01]  /*19300*/  VIADD R2, R2, 0x7f ;  /* 0x0000007f02027836 */ /* 0x000fe20000000000 */
[----:B------:R-:W2:Y:S01]  /*19310*/  @P1 LDC R0, c[0x0][0x44c] ;  /* 0x00011300ff001b82 */ /* 0x000ea20000000800 */
[----:B------:R-:W-:-:S03]  /*19320*/  ULDC UR4, c[0x0][0x9dc] ;  /* 0x0002770000047ab9 */ /* 0x000fc60000000800 */
[----:B-1----:R-:W-:-:S04]  /*19330*/  SHF.R.S32.HI R5, RZ, 0x1f, R2 ;  /* 0x0000001fff057819 */ /* 0x002fc80000011402 */
[----:B------:R-:W-:Y:S02]  /*19340*/  LEA.HI R5, R5, R2, RZ, 0x7 ;  /* 0x0000000205057211 */ /* 0x000fe400078f38ff */
[----:B------:R-:W1:Y:S02]  /*19350*/  @P1 LDC R2, c[0x0][0x450] ;  /* 0x00011400ff021b82 */ /* 0x000e640000000800 */
[----:B------:R-:W-:Y:S01]  /*19360*/  SHF.R.S32.HI R4, RZ, 0x7, R5 ;  /* 0x00000007ff047819 */ /* 0x000fe20000011405 */
[----:B------:R-:W-:-:S03]  /*19370*/  IMAD.MOV.U32 R5, RZ, RZ, R6 ;  /* 0x000000ffff057224 */ /* 0x000fc600078e0006 */
[----:B------:R-:W-:-:S05]  /*19380*/  VIMNMX R24, R17, R4, PT ;  /* 0x0000000411187248 */ /* 0x000fca0003fe0100 */
[----:B------:R3:W-:Y:S01]  /*19390*/  STL [R1+0x14], R24 ;  /* 0x0000141801007387 */ /* 0x0007e20000100800 */
[----:B--2---:R-:W-:-:S05]  /*193a0*/  @P1 IMAD.HI.U32 R7, R6, R0, RZ ;  /* 0x0000000006071227 */ /* 0x004fca00078e00ff */
[----:B-1----:R-:W-:-:S05]  /*193b0*/  @P1 SHF.R.U32.HI R5, RZ, R2, R7 ;  /* 0x00000002ff051219 */ /* 0x002fca0000011607 */
[----:B------:R-:W-:-:S04]  /*193c0*/  IMAD.IADD R2, R8, 0x1, R5 ;  /* 0x0000000108027824 */ /* 0x000fc800078e0205 */
[----:B------:R-:W-:Y:S01]  /*193d0*/  VIADD R0, R2, -UR4 ;  /* 0x8000000402007c36 */ /* 0x000fe20008000000 */
[----:B---3--:R-:W-:Y:S06]  /*193e0*/  @!P2 BRA `(.L_x_1572) ;  /* 0x000000000044a947 */ /* 0x008fec0003800000 */
        /* <DEDUP_REMOVED lines=10> */
.L_x_1574:
[----:B------:R-:W-:-:S13]  /*19490*/  ISETP.NE.AND P0, PT, R3, 0x1, PT ;  /* 0x000000010300780c */ /* 0x000fda0003f05270 */
[----:B------:R-:W1:Y:S02]  /*194a0*/  @P0 LDC.64 R4, c[0x0][0x9e8] ;  /* 0x00027a00ff040b82 */ /* 0x000e640000000a00 */
[----:B-1----:R-:W-:-:S05]  /*194b0*/  @P0 IMAD.HI.U32 R4, R2, R4, RZ ;  /* 0x0000000402040227 */ /* 0x002fca00078e00ff */
[----:B------:R-:W-:-:S07]  /*194c0*/  @P0 SHF.R.U32.HI R2, RZ, R5, R4 ;  /* 0x00000005ff020219 */ /* 0x000fce0000011604 */
.L_x_1575:
[----:B------:R-:W-:Y:S05]  /*194d0*/  BSYNC B0 ;  /* 0x0000000000007941 */ /* 0x000fea0003800000 */
.L_x_1573:
[----:B------:R-:W-:-:S05]  /*194e0*/  IMAD R3, R2, R3, RZ ;  /* 0x0000000302037224 */ /* 0x000fca00078e02ff */
[----:B------:R-:W-:-:S07]  /*194f0*/  VIMNMX R0, R0, R3, !PT ;  /* 0x0000000300007248 */ /* 0x000fce0007fe0100 */
.L_x_1572:
[----:B------:R-:W-:Y:S01]  /*19500*/  SHF.R.S32.HI R3, RZ, 0x1f, R0 ;  /* 0x0000001fff037819 */ /* 0x000fe20000011400 */
[----:B------:R-:W-:Y:S03]  /*19510*/  BSSY B7, `(.L_x_1576) ;  /* 0x0000358000077945 */ /* 0x000fe60003800000 */
[----:B------:R-:W-:-:S04]  /*19520*/  LEA.HI R3, R3, R0, RZ, 0x7 ;  /* 0x0000000003037211 */ /* 0x000fc800078f38ff */
[----:B------:R-:W-:-:S04]  /*19530*/  SHF.R.S32.HI R3, RZ, 0x7, R3 ;  /* 0x00000007ff037819 */ /* 0x000fc80000011403 */
[----:B------:R-:W-:-:S04]  /*19540*/  VIMNMX R2, RZ, R3, !PT ;  /* 0x00000003ff027248 */ /* 0x000fc80007fe0100 */
[----:B------:R-:W-:Y:S01]  /*19550*/  ISETP.GT.AND P0, PT, R24, R2, PT ;  /* 0x000000021800720c */ /* 0x000fe20003f04270 */
[----:B------:R1:W-:-:S12]  /*19560*/  STL [R1+0x8], R2 ;  /* 0x0000080201007387 */ /* 0x0003d80000100800 */
[----:B-1----:R-:W-:Y:S05]  /*19570*/  @P0 BRA `(.L_x_1577) ;  /* 0x0000000000440947 */ /* 0x002fea0003800000 */
[----:B------:R-:W1:Y:S02]  /*19580*/  S2R R2, SR_TID.X ;  /* 0x0000000000027919 */ /* 0x000e640000002100 */
        /* <DEDUP_REMOVED lines=16> */
.L_x_1577:
        /* <DEDUP_REMOVED lines=16> */
[----:B0-----:R-:W-:Y:S02]  /*19790*/  IMAD.MOV.U32 R12, RZ, RZ, 0x1 ;  /* 0x00000001ff0c7424 */ /* 0x001fe400078e00ff */
[----:B------:R-:W-:-:S07]  /*197a0*/  IMAD.MOV.U32 R13, RZ, RZ, RZ ;  /* 0x000000ffff0d7224 */ /* 0x000fce00078e00ff */
[----:B------:R-:W-:-:S07]  /*197b0*/  LEPC R20, `(.L_x_1580) ;  /* 0x000000001014794e */ /* 0x000fce0000000000 */
[----:B-1----:R-:W-:Y:S05]  /*197c0*/  CALL.ABS.NOINC R2 ;  /* 0x0000000002007343 */ /* 0x002fea0003c00000 */
.L_x_1580:
[----:B------:R-:W-:Y:S05]  /*197d0*/  BSYNC B6 ;  /* 0x0000000000067941 */ /* 0x000fea0003800000 */
.L_x_1579:
        /* <DEDUP_REMOVED lines=15> */
[----:B------:R-:W-:Y:S02]  /*198d0*/  IMAD.MOV.U32 R8, RZ, RZ, 0x70 ;  /* 0x00000070ff087424 */ /* 0x000fe400078e00ff */
[----:B0-----:R-:W-:Y:S02]  /*198e0*/  IMAD.MOV.U32 R12, RZ, RZ, 0x1 ;  /* 0x00000001ff0c7424 */ /* 0x001fe400078e00ff */
[----:B-1----:R-:W-:-:S07]  /*198f0*/  IMAD.MOV.U32 R13, RZ, RZ, RZ ;  /* 0x000000ffff0d7224 */ /* 0x002fce00078e00ff */
[----:B------:R-:W-:-:S07]  /*19900*/  LEPC R20, `(.L_x_1583) ;  /* 0x000000001014794e */ /* 0x000fce0000000000 */
[----:B--2---:R-:W-:Y:S05]  /*19910*/  CALL.ABS.NOINC R2 ;  /* 0x0000000002007343 */ /* 0x004fea0003c00000 */
.L_x_1583:
        /* <DEDUP_REMOVED lines=15> */
.L_x_1582:
[----:B------:R-:W-:Y:S05]  /*19a10*/  BSYNC B6 ;  /* 0x0000000000067941 */ /* 0x000fea0003800000 */
.L_x_1581:
[----:B------:R-:W-:Y:S01]  /*19a20*/  ULDC.64 UR4, c[0x0][0x9f8] ;  /* 0x00027e0000047ab9 */ /* 0x000fe20000000a00 */
[----:B------:R-:W-:Y:S01]  /*19a30*/  IMAD.MOV.U32 R25, RZ, RZ, R19 ;  /* 0x000000ffff197224 */ /* 0x000fe200078e0013 */
[----:B------:R-:W-:-:S04]  /*19a40*/  ISETP.NE.U32.AND P0, PT, RZ, UR4, PT ;  /* 0x00000004ff007c0c */ /* 0x000fc8000bf05070 */
[----:B------:R-:W-:Y:S01]  /*19a50*/  ISETP.NE.AND.EX P0, PT, RZ, UR5, PT, P0 ;  /* 0x00000005ff007c0c */ /* 0x000fe2000bf05300 */
[----:B------:R-:W-:-:S12]  /*19a60*/  ULDC.64 UR4, c[0x0][0xa08] ;  /* 0x0002820000047ab9 */ /* 0x000fd80000000a00 */
[----:B------:R-:W1:Y:S02]  /*19a70*/  @P0 LDC.64 R2, c[0x0][0x9f8] ;  /* 0x00027e00ff020b82 */ /* 0x000e640000000a00 */
[----:B-1----:R-:W-:-:S05]  /*19a80*/  @P0 IMAD.WIDE R2, R19, 0x4, R2 ;  /* 0x0000000413020825 */ /* 0x002fca00078e0202 */
[----:B------:R1:W2:Y:S01]  /*19a90*/  @P0 LDG.E R25, desc[UR38][R2.64] ;  /* 0x0000002602190981 */ /* 0x0002a2000c1e1900 */
[----:B------:R-:W-:Y:S01]  /*19aa0*/  VIADD R24, R24, 0xffffffff ;  /* 0xffffffff18187836 */ /* 0x000fe20000000000 */
[----:B-1----:R-:W1:Y:S02]  /*19ab0*/  LDC.64 R2, c[0x0][0x418] ;  /* 0x00010600ff027b82 */ /* 0x002e640000000a00 */
[----:B-1----:R-:W-:Y:S01]  /*19ac0*/  LOP3.LUT P0, RZ, R2, UR4, RZ, 0xfc, !PT ;  /* 0x0000000402ff7c12 */ /* 0x002fe2000f80fcff */
[----:B------:R-:W-:-:S03]  /*19ad0*/  UMOV UR4, 0xffffffff ;  /* 0xffffffff00047882 */ /* 0x000fc60000000000 */
[----:B------:R-:W-:Y:S02]  /*19ae0*/  LOP3.LUT P0, RZ, R3, UR5, RZ, 0xfc, P0 ;  /* 0x0000000503ff7c12 */ /* 0x000fe4000800fcff */
[----:B--2---:R-:W-:Y:S02]  /*19af0*/  SHF.R.S32.HI R7, RZ, 0x1f, R25 ;  /* 0x0000001fff077819 */ /* 0x004fe40000011419 */
[----:B------:R-:W-:-:S03]  /*19b00*/  SEL R17, R25, RZ, !P0 ;  /* 0x000000ff19117207 */ /* 0x000fc60004000000 */
[----:B------:R1:W-:Y:S01]  /*19b10*/  STL [R1+0x4], R7 ;  /* 0x0000040701007387 */ /* 0x0003e20000100800 */
[----:B------:R-:W-:Y:S05]  /*19b20*/  BRA.DIV UR4, `(.L_x_1584) ;  /* 0x0000005604307947 */ /* 0x000fea000b800000 */
[----:B------:R-:W2:Y:S02]  /*19b30*/  S2R R0, SR_TID.X ;  /* 0x0000000000007919 */ /* 0x000ea40000002100 */
[----:B--2---:R-:W-:-:S04]  /*19b40*/  SHF.R.U32.HI R0, RZ, 0x5, R0 ;  /* 0x00000005ff007819 */ /* 0x004fc80000011600 */
[----:B------:R-:W-:-:S05]  /*19b50*/  LOP3.LUT R0, R0, 0x3, RZ, 0xc0, !PT ;  /* 0x0000000300007812 */ /* 0x000fca00078ec0ff */
[----:B------:R2:W3:Y:S02]  /*19b60*/  SHFL.IDX PT, R14, R0, RZ, 0x1f ;  /* 0x00001fff000e7589 */ /* 0x0004e400000e0000 */
.L_x_1725:
        /* <DEDUP_REMOVED lines=10> */
.L_x_1728:
[----:B------:R-:W-:Y:S05]  /*19c10*/  @!P6 BRA `(.L_x_1585) ;  /* 0x0000000000e4e947 */ /* 0x000fea0003800000 */
[----:B------:R-:W-:-:S04]  /*19c20*/  ISETP.NE.U32.AND P0, PT, R2, RZ, PT ;  /* 0x000000ff0200720c */ /* 0x000fc80003f05070 */
[----:B------:R-:W-:-:S13]  /*19c30*/  ISETP.NE.AND.EX P0, PT, R3, RZ, PT, P0 ;  /* 0x000000ff0300720c */ /* 0x000fda0003f05300 */
[----:B------:R-:W-:Y:S05]  /*19c40*/  @!P0 BRA `(.L_x_1587) ;  /* 0x0000000000448947 */ /* 0x000fea0003800000 */
[----:B------:R-:W3:Y:S01]  /*19c50*/  LDC R6, c[0x0][0x43c] ;  /* 0x00010f00ff067b82 */ /* 0x000ee20000000800 */
[----:B------:R-:W-:Y:S01]  /*19c60*/  ULDC.64 UR4, c[0x0][0x428] ;  /* 0x00010a0000047ab9 */ /* 0x000fe20000000a00 */
[----:B---3--:R-:W-:-:S13]  /*19c70*/  ISETP.NE.AND P0, PT, R6, 0x1, PT ;  /* 0x000000010600780c */ /* 0x008fda0003f05270 */
[----:B------:R-:W2:Y:S02]  /*19c80*/  @P0 LDC.64 R4, c[0x0][0x440] ;  /* 0x00011000ff040b82 */ /* 0x000ea40000000a00 */
[----:B--2---:R-:W-:-:S04]  /*19c90*/  @P0 IMAD.HI.U32 R0, R24, R4, RZ ;  /* 0x0000000418000227 */ /* 0x004fc800078e00ff */
        /* <DEDUP_REMOVED lines=12> */
.L_x_1587:
[----:B--2---:R-:W-:Y:S01]  /*19d60*/  IMAD R0, R23, 0x8, R22 ;  /* 0x0000000817007824 */ /* 0x004fe200078e0216 */
[----:B---3--:R-:W-:-:S04]  /*19d70*/  SHF.L.U32 R3, R26, 0x1f, RZ ;  /* 0x0000001f1a037819 */ /* 0x008fc800000006ff */
[----:B------:R-:W2:Y:S02]  /*19d80*/  SYNCS.PHASECHK.TRANS64.TRYWAIT P0, [R0+URZ+0x16840], R3 ;  /* 0x01684003000075a7 */ /* 0x000ea4000800017f */
[----:B--2---:R-:W-:Y:S05]  /*19d90*/  @!P0 BRA `(.L_x_1588) ;  /* 0x0000005000e88947 */ /* 0x004fea0003800000 */
.L_x_1729:
        /* <DEDUP_REMOVED lines=11> */
.L_x_1589:
[----:B------:R-:W3:Y:S01]  /*19e50*/  LDL.LU R2, [R1] ;  /* 0x0000000001027983 */ /* 0x000ee20000300800 */
[----:B------:R-:W-:Y:S01]  /*19e60*/  R2UR UR9, R0 ;  /* 0x00000000000972ca */ /* 0x000fe200000e0000 */
[----:B--2---:R-:W-:Y:S01]  /*19e70*/  IMAD R0, R23, 0x4000, R22 ;  /* 0x0000400017007824 */ /* 0x004fe200078e0216 */
        /* <DEDUP_REMOVED lines=11> */
[----:B------:R-:W-:Y:S02]  /*19f30*/  ULEA UR11, UR11, UR4, 0x7 ;  /* 0x000000040b0b7291 */ /* 0x000fe4000f8e383f */
[----:B------:R-:W-:Y:S01]  /*19f40*/  UIADD3 UR8, UR8, 0xe400, URZ ;  /* 0x0000e40008087890 */ /* 0x000fe2000fffe03f */
[----:B------:R-:W-:-:S08]  /*19f50*/  UMOV UR4, 0x0 ;  /* 0x0000000000047882 */ /* 0x000fd00000000000 */
[----:B------:R4:W-:Y:S01]  /*19f60*/  UTMALDG.4D [UR8], [UR6], desc[UR4] ;  /* 0x00000408060075b4 */ /* 0x0009e20008019000 */
[----:B---3--:R-:W-:-:S04]  /*19f70*/  LOP3.LUT R2, R2, 0xfffffffe, RZ, 0xc0, !PT ;  /* 0xfffffffe02027812 */ /* 0x008fc800078ec0ff */
[----:B------:R-:W-:-:S05]  /*19f80*/  @P0 LOP3.LUT R2, R2, 0x1, RZ, 0xfc, !PT ;  /* 0x0000000102020812 */ /* 0x000fca00078efcff */
[----:B------:R4:W-:Y:S01]  /*19f90*/  STL [R1], R2 ;  /* 0x0000000201007387 */ /* 0x0009e20000100800 */
[----:B------:R-:W-:Y:S01]  /*19fa0*/  NOP ;  /* 0x0000000000007918 */ /* 0x000fe20000000000 */
.L_x_1585:
[----:B------:R-:W2:Y:S01]  /*19fb0*/  LDL.LU R3, [R1+0x20] ;  /* 0x0000200001037983 */ /* 0x000ea20000300800 */
[----:B------:R-:W-:Y:S05]  /*19fc0*/  WARPSYNC.ALL ;  /* 0x0000000000007948 */ /* 0x000fea0003800000 */
[----:B----4-:R-:W-:Y:S01]  /*19fd0*/  ULDC.64 UR4, c[0x0][0x298] ;  /* 0x0000a60000047ab9 */ /* 0x010fe20000000a00 */
[----:B------:R-:W-:Y:S01]  /*19fe0*/  ULDC.64 UR6, c[0x0][0xa00] ;  /* 0x0002800000067ab9 */ /* 0x000fe20000000a00 */
[----:B------:R-:W-:Y:S01]  /*19ff0*/  VIADD R2, R22, 0x8400 ;  /* 0x0000840016027836 */ /* 0x000fe20000000000 */
[----:B------:R-:W-:Y:S01]  /*1a000*/  BAR.SYNC.DEFER_BLOCKING 0x8, 0x200 ;  /* 0x0208000000007b1d */ /* 0x000fe20000010000 */
[----:B------:R-:W-:-:S03]  /*1a010*/  ISETP.NE.U32.AND P0, PT, RZ, UR6, PT ;  /* 0x00000006ff007c0c */ /* 0x000fc6000bf05070 */
[----:B------:R-:W-:Y:S02]  /*1a020*/  LOP3.LUT P1, RZ, R2, 0x3ff, RZ, 0xc0, !PT ;  /* 0x000003ff02ff7812 */ /* 0x000fe4000782c0ff */
[----:B------:R-:W-:Y:S01]  /*1a030*/  ISETP.NE.AND.EX P0, PT, RZ, UR7, PT, P0 ;  /* 0x00000007ff007c0c */ /* 0x000fe2000bf05300 */
[----:B------:R-:W-:Y:S01]  /*1a040*/  BSSY B6, `(.L_x_1590) ;  /* 0x0000020000067945 */ /* 0x000fe20003800000 */
[----:B------:R-:W-:Y:S02]  /*1a050*/  SHF.R.S32.HI R2, RZ, 0x1f, R19 ;  /* 0x0000001fff027819 */ /* 0x000fe40000011413 */
[----:B--2---:R-:W-:Y:S01]  /*1a060*/  SHF.R.S32.HI R0, RZ, 0x1f, R3 ;  /* 0x0000001fff007819 */ /* 0x004fe20000011403 */
[----:B------:R-:W-:-:S04]  /*1a070*/  IMAD.WIDE.U32 R4, R3, UR4, RZ ;  /* 0x0000000403047c25 */ /* 0x000fc8000f8e00ff */
[----:B------:R-:W-:Y:S01]  /*1a080*/  IMAD R0, R0, UR4, RZ ;  /* 0x0000000400007c24 */ /* 0x000fe2000f8e02ff */
[----:B------:R-:W-:Y:S03]  /*1a090*/  STL.64 [R1+0x28], R4 ;  /* 0x0000280401007387 */ /* 0x000fe60000100a00 */
[----:B------:R-:W-:Y:S01]  /*1a0a0*/  IMAD R0, R3, UR5, R0 ;  /* 0x0000000503007c24 */ /* 0x000fe2000f8e0200 */
[----:B------:R-:W-:Y:S02]  /*1a0b0*/  SEL R3, R2, RZ, !P0 ;  /* 0x000000ff02037207 */ /* 0x000fe40004000000 */
[----:B------:R-:W-:Y:S01]  /*1a0c0*/  SHF.R.S32.HI R2, RZ, 0x1f, R18 ;  /* 0x0000001fff027819 */ /* 0x000fe20000011412 */
[----:B------:R-:W-:-:S05]  /*1a0d0*/  IMAD.IADD R0, R5, 0x1, R0 ;  /* 0x0000000105007824 */ /* 0x000fca00078e0200 */
[----:B------:R2:W-:Y:S04]  /*1a0e0*/  STL [R1+0x30], R0 ;  /* 0x0000300001007387 */ /* 0x0005e80000100800 */
[----:B------:R3:W-:Y:S01]  /*1a0f0*/  STL [R1+0x38], R3 ;  /* 0x0000380301007387 */ /* 0x0007e20000100800 */
[----:B--2---:R-:W-:-:S05]  /*1a100*/  SEL R0, R19, RZ, !P0 ;  /* 0x000000ff13007207 */ /* 0x004fca0004000000 */
[----:B------:R3:W-:Y:S04]  /*1a110*/  STL [R1+0x20], R0 ;  /* 0x0000200001007387 */ /* 0x0007e80000100800 */
[----:B------:R3:W-:Y:S01]  /*1a120*/  STL [R1+0x34], R2 ;  /* 0x0000340201007387 */ /* 0x0007e20000100800 */
[----:B------:R-:W-:Y:S05]  /*1a130*/  @!P1 BRA `(.L_x_1591) ;  /* 0x0000000000409947 */ /* 0x000fea0003800000 */
[----:B---3--:R-:W-:Y:S01]  /*1a140*/  MOV R2, 0x0 ;  /* 0x0000000000027802 */ /* 0x008fe20000000f00 */
[----:B------:R-:W-:Y:S01]  /*1a150*/  ULDC.64 UR4, c[0x4][0xa8] ;  /* 0x01002a0000047ab9 */ /* 0x000fe20000000a00 */
[----:B------:R-:W-:Y:S01]  /*1a160*/  ULDC.64 UR6, c[0x4][0xb0] ;  /* 0x01002c0000067ab9 */ /* 0x000fe20000000a00 */
[----:B------:R-:W-:Y:S01]  /*1a170*/  ULDC.64 UR8, c[0x4][0x20] ;  /* 0x0100080000087ab9 */ /* 0x000fe20000000a00 */
[----:B------:R-:W-:Y:S02]  /*1a180*/  IMAD.U32 R4, RZ, RZ, UR4 ;  /* 0x00000004ff047e24 */ /* 0x000fe4000f8e00ff */
[----:B------:R-:W2:Y:S01]  /*1a190*/  LDC.64 R2, c[0x4][R2] ;  /* 0x0100000002027b82 */ /* 0x000ea20000000a00 */
[----:B------:R-:W-:Y:S02]  /*1a1a0*/  IMAD.U32 R5, RZ, RZ, UR5 ;  /* 0x00000005ff057e24 */ /* 0x000fe4000f8e00ff */
[----:B------:R-:W-:Y:S02]  /*1a1b0*/  IMAD.U32 R6, RZ, RZ, UR6 ;  /* 0x00000006ff067e24 */ /* 0x000fe4000f8e00ff */
[----:B-1----:R-:W-:-:S02]  /*1a1c0*/  IMAD.U32 R7, RZ, RZ, UR7 ;  /* 0x00000007ff077e24 */ /* 0x002fc4000f8e00ff */
[----:B------:R-:W-:Y:S02]  /*1a1d0*/  IMAD.U32 R10, RZ, RZ, UR8 ;  /* 0x00000008ff0a7e24 */ /* 0x000fe4000f8e00ff */
[----:B------:R-:W-:Y:S02]  /*1a1e0*/  IMAD.U32 R11, RZ, RZ, UR9 ;  /* 0x00000009ff0b7e24 */ /* 0x000fe4000f8e00ff */
[----:B------:R-:W-:Y:S02]  /*1a1f0*/  IMAD.MOV.U32 R8, RZ, RZ, 0x70 ;  /* 0x00000070ff087424 */ /* 0x000fe400078e00ff */
[----:B0-----:R-:W-:Y:S02]  /*1a200*/  IMAD.MOV.U32 R12, RZ, RZ, 0x1 ;  /* 0x00000001ff0c7424 */ /* 0x001fe400078e00ff */
[----:B------:R-:W-:-:S07]  /*1a210*/  IMAD.MOV.U32 R13, RZ, RZ, RZ ;  /* 0x000000ffff0d7224 */ /* 0x000fce00078e00ff */
[----:B------:R-:W-:-:S07]  /*1a220*/  LEPC R20, `(.L_x_1591) ;  /* 0x000000001014794e */ /* 0x000fce0000000000 */
[----:B--2---:R-:W-:Y:S05]  /*1a230*/  CALL.ABS.NOINC R2 ;  /* 0x0000000002007343 */ /* 0x004fea0003c00000 */
.L_x_1591:
[----:B------:R-:W-:Y:S05]  /*1a240*/  BSYNC B6 ;  /* 0x0000000000067941 */ /* 0x000fea0003800000 */
.L_x_1590:
[----:B---3--:R-:W2:Y:S01]  /*1a250*/  LDL.LU R0, [R1+0x30] ;  /* 0x0000300001007983 */ /* 0x008ea20000300800 */
[----:B------:R-:W-:Y:S01]  /*1a260*/  ULDC.64 UR4, c[0x0][0x2d8] ;  /* 0x0000b60000047ab9 */ /* 0x000fe20000000a00 */
[----:B------:R-:W3:Y:S01]  /*1a270*/  LDC R9, c[0x0][0x448] ;  /* 0x00011200ff097b82 */ /* 0x000ee20000000800 */
[----:B------:R-:W-:Y:S01]  /*1a280*/  ULDC.64 UR6, c[0x0][0x2c8] ;  /* 0x0000b20000067ab9 */ /* 0x000fe20000000a00 */
[----:B------:R-:W2:Y:S01]  /*1a290*/  LDL.LU.64 R2, [R1+0x28] ;  /* 0x0000280001027983 */ /* 0x000ea20000300a00 */
[----:B------:R-:W-:-:S03]  /*1a2a0*/  ULDC.64 UR8, c[0x0][0x280] ;  /* 0x0000a00000087ab9 */ /* 0x000fc60000000a00 */
[----:B------:R-:W4:Y:S04]  /*1a2b0*/  LDL.LU R20, [R1+0x34] ;  /* 0x0000340001147983 */ /* 0x000f280000300800 */
[----:B------:R-:W4:Y:S04]  /*1a2c0*/  LDL.LU R21, [R1+0x38] ;  /* 0x0000380001157983 */ /* 0x000f280000300800 */
[----:B------:R-:W4:Y:S04]  /*1a2d0*/  LDL.LU R4, [R1+0x20] ;  /* 0x0000200001047983 */ /* 0x000f280000300800 */
[----:B0-----:R-:W4:Y:S01]  /*1a2e0*/  LDL R12, [R1+0x10] ;  /* 0x00001000010c7983 */ /* 0x001f220000100800 */
[----:B---3--:R-:W-:-:S13]  /*1a2f0*/  ISETP.NE.AND P1, PT, R9, 0x1, PT ;  /* 0x000000010900780c */ /* 0x008fda0003f25270 */
[----:B------:R-:W0:Y:S08]  /*1a300*/  @P1 LDC R5, c[0x0][0x44c] ;  /* 0x00011300ff051b82 */ /* 0x000e300000000800 */
[----:B------:R-:W3:Y:S01]  /*1a310*/  @P1 LDC R8, c[0x0][0x450] ;  /* 0x00011400ff081b82 */ /* 0x000ee20000000800 */
[----:B--2---:R-:W-:Y:S02]  /*1a320*/  IMAD.MOV.U32 R3, RZ, RZ, R0 ;  /* 0x000000ffff037224 */ /* 0x004fe400078e0000 */
[----:B----4-:R-:W-:-:S02]  /*1a330*/  IMAD R0, R20, UR4, RZ ;  /* 0x0000000414007c24 */ /* 0x010fc4000f8e02ff */
[C---:B------:R-:W-:Y:S01]  /*1a340*/  IMAD.WIDE.U32 R2, R18.reuse, UR4, R2 ;  /* 0x0000000412027c25 */ /* 0x040fe2000f8e0002 */
[----:B------:R-:W2:Y:S03]  /*1a350*/  S2R R20, SR_TID.X ;  /* 0x0000000000147919 */ /* 0x000ea60000002100 */
[----:B------:R-:W-:Y:S01]  /*1a360*/  IMAD R0, R18, UR5, R0 ;  /* 0x0000000512007c24 */ /* 0x000fe2000f8e0200 */
[----:B------:R-:W-:-:S03]  /*1a370*/  ULDC.64 UR4, c[0x0][0x2e0] ;  /* 0x0000b80000047ab9 */ /* 0x000fc60000000a00 */
[----:B------:R-:W-:Y:S02]  /*1a380*/  IMAD.IADD R3, R3, 0x1, R0 ;  /* 0x0000000103037824 */ /* 0x000fe400078e0200 */
[----:B------:R-:W-:Y:S02]  /*1a390*/  IMAD R0, R21, UR4, RZ ;  /* 0x0000000415007c24 */ /* 0x000fe4000f8e02ff */
[----:B------:R-:W4:Y:S01]  /*1a3a0*/  S2R R21, SR_TID.X ;  /* 0x0000000000157919 */ /* 0x000f220000002100 */
[----:B--2---:R-:W-:-:S04]  /*1a3b0*/  LOP3.LUT R20, R20, 0x7f, RZ, 0xc0, !PT ;  /* 0x0000007f14147812 */ /* 0x004fc800078ec0ff */
[----:B------:R-:W-:Y:S01]  /*1a3c0*/  SHF.R.U32.HI R20, RZ, 0x3, R20 ;  /* 0x00000003ff147819 */ /* 0x000fe20000011614 */
[----:B----4-:R-:W-:-:S05]  /*1a3d0*/  IMAD.SHL.U32 R6, R21, 0x10, RZ ;  /* 0x0000001015067824 */ /* 0x010fca00078e00ff */
[----:B------:R-:W-:Y:S02]  /*1a3e0*/  LOP3.LUT R6, R20, 0x70, R6, 0xf8, !PT ;  /* 0x0000007014067812 */ /* 0x000fe400078ef806 */
[----:B------:R2:W5:Y:S01]  /*1a3f0*/  LDL R20, [R1+0xc] ;  /* 0x00000c0001147983 */ /* 0x0005620000100800 */
[C---:B------:R-:W-:Y:S02]  /*1a400*/  IMAD R0, R4.reuse, UR5, R0 ;  /* 0x0000000504007c24 */ /* 0x040fe4000f8e0200 */
[----:B------:R-:W-:Y:S01]  /*1a410*/  IMAD.WIDE.U32 R2, R4, UR4, R2 ;  /* 0x0000000404027c25 */ /* 0x000fe2000f8e0002 */
[----:B------:R-:W-:Y:S01]  /*1a420*/  ULDC.64 UR4, c[0x0][0x2d0] ;  /* 0x0000b40000047ab9 */ /* 0x000fe20000000a00 */
[----:B------:R-:W4:Y:S02]  /*1a430*/  @P1 LDC R4, c[0x0][0x450] ;  /* 0x00011400ff041b82 */ /* 0x000f240000000800 */
[----:B------:R-:W-:Y:S02]  /*1a440*/  IMAD.IADD R6, R6, 0x1, R12 ;  /* 0x0000000106067824 */ /* 0x000fe400078e020c */
[----:B------:R-:W-:-:S02]  /*1a450*/  IMAD.IADD R3, R3, 0x1, R0 ;  /* 0x0000000103037824 */ /* 0x000fc400078e0200 */
[----:B0-----:R-:W-:-:S04]  /*1a460*/  @P1 IMAD.HI.U32 R0, R6, R5, RZ ;  /* 0x0000000506001227 */ /* 0x001fc800078e00ff */
[----:B------:R-:W-:Y:S01]  /*1a470*/  IMAD.MOV.U32 R5, RZ, RZ, R6 ;  /* 0x000000ffff057224 */ /* 0x000fe200078e0006 */
[----:B----4-:R-:W-:-:S04]  /*1a480*/  @P1 SHF.R.U32.HI R5, RZ, R4, R0 ;  /* 0x00000004ff051219 */ /* 0x010fc80000011600 */
[----:B------:R-:W-:-:S05]  /*1a490*/  SHF.R.S32.HI R0, RZ, 0x1f, R5 ;  /* 0x0000001fff007819 */ /* 0x000fca0000011405 */
[----:B------:R-:W-:-:S04]  /*1a4a0*/  IMAD R0, R0, UR4, RZ ;  /* 0x0000000400007c24 */ /* 0x000fc8000f8e02ff */
[C---:B-1----:R-:W-:Y:S02]  /*1a4b0*/  IMAD R7, R5.reuse, UR5, R0 ;  /* 0x0000000505077c24 */ /* 0x042fe4000f8e0200 */
        /* <DEDUP_REMOVED lines=9> */
[----:B------:R-:W0:Y:S01]  /*1a550*/  @P1 LDC R7, c[0x0][0x44c] ;  /* 0x00011300ff071b82 */ /* 0x000e220000000800 */
[C---:B------:R-:W-:Y:S01]  /*1a560*/  LEA R0, P0, R4.reuse, UR8, 0x1 ;  /* 0x0000000804007c11 */ /* 0x040fe2000f8008ff */
[----:B------:R-:W1:Y:S03]  /*1a570*/  S2R R10, SR_TID.X ;  /* 0x00000000000a7919 */ /* 0x000e660000002100 */
[----:B------:R-:W-:Y:S01]  /*1a580*/  LEA.HI.X R4, R4, UR9, R5, 0x1, P0 ;  /* 0x0000000904047c11 */ /* 0x000fe200080f0c05 */
[----:B------:R-:W-:-:S04]  /*1a590*/  VIADD R5, R6, 0x80 ;  /* 0x0000008006057836 */ /* 0x000fc80000000000 */
[----:B------:R-:W-:Y:S02]  /*1a5a0*/  IMAD.MOV.U32 R6, RZ, RZ, R5 ;  /* 0x000000ffff067224 */ /* 0x000fe400078e0005 */
[----:B0-----:R-:W-:-:S05]  /*1a5b0*/  @P1 IMAD.HI.U32 R7, R5, R7, RZ ;  /* 0x0000000705071227 */ /* 0x001fca00078e00ff */
[----:B---3--:R-:W-:-:S05]  /*1a5c0*/  @P1 SHF.R.U32.HI R6, RZ, R8, R7 ;  /* 0x00000008ff061219 */ /* 0x008fca0000011607 */
[----:B------:R-:W-:-:S04]  /*1a5d0*/  IMAD.MOV R7, RZ, RZ, -R6 ;  /* 0x000000ffff077224 */ /* 0x000fc800078e0a06 */
[----:B------:R-:W-:Y:S01]  /*1a5e0*/  IMAD R5, R9, R7, R5 ;  /* 0x0000000709057224 */ /* 0x000fe200078e0205 */
[----:B------:R-:W-:Y:S01]  /*1a5f0*/  SHF.R.S32.HI R7, RZ, 0x1f, R6 ;  /* 0x0000001fff077819 */ /* 0x000fe20000011406 */
[----:B------:R-:W-:-:S04]  /*1a600*/  IMAD.WIDE.U32 R2, R6, UR4, R2 ;  /* 0x0000000406027c25 */ /* 0x000fc8000f8e0002 */
[----:B------:R-:W-:Y:S01]  /*1a610*/  IMAD R7, R7, UR4, RZ ;  /* 0x0000000407077c24 */ /* 0x000fe2000f8e02ff */
[----:B------:R-:W-:Y:S01]  /*1a620*/  SHF.R.S32.HI R8, RZ, 0x1f, R5 ;  /* 0x0000001fff087819 */ /* 0x000fe20000011405 */
[----:B-1----:R-:W-:Y:S01]  /*1a630*/  IMAD.SHL.U32 R21, R10, 0x8, RZ ;  /* 0x000000080a157824 */ /* 0x002fe200078e00ff */
[----:B------:R-:W-:Y:S01]  /*1a640*/  ULDC UR4, c[0x0][0x2b8] ;  /* 0x0000ae0000047ab9 */ /* 0x000fe20000000800 */
[----:B------:R-:W-:Y:S02]  /*1a650*/  IMAD R7, R6, UR5, R7 ;  /* 0x0000000506077c24 */ /* 0x000fe4000f8e0207 */
[----:B------:R-:W-:Y:S02]  /*1a660*/  IMAD R8, R8, UR6, RZ ;  /* 0x0000000608087c24 */ /* 0x000fe4000f8e02ff */
[----:B------:R-:W-:Y:S02]  /*1a670*/  IMAD.IADD R3, R3, 0x1, R7 ;  /* 0x0000000103037824 */ /* 0x000fe400078e0207 */
[----:B------:R-:W-:-:S02]  /*1a680*/  IMAD R8, R5, UR7, R8 ;  /* 0x0000000705087c24 */ /* 0x000fc4000f8e0208 */
[----:B------:R-:W-:Y:S01]  /*1a690*/  IMAD.WIDE.U32 R6, R5, UR6, R2 ;  /* 0x0000000605067c25 */ /* 0x000fe2000f8e0002 */
[----:B------:R-:W-:-:S03]  /*1a6a0*/  LOP3.LUT R21, R21, 0x38, RZ, 0xc0, !PT ;  /* 0x0000003815157812 */ /* 0x000fc600078ec0ff */
[----:B------:R-:W-:Y:S01]  /*1a6b0*/  IMAD.IADD R8, R7, 0x1, R8 ;  /* 0x0000000107087824 */ /* 0x000fe200078e0208 */
[C---:B------:R-:W-:Y:S02]  /*1a6c0*/  LEA R2, P1, R6.reuse, UR8, 0x1 ;  /* 0x0000000806027c11 */ /* 0x040fe4000f8208ff */
[----:B------:R-:W-:Y:S01]  /*1a6d0*/  ISETP.GE.AND P0, PT, R21, UR4, PT ;  /* 0x0000000415007c0c */ /* 0x000fe2000bf06270 */
[----:B------:R-:W-:Y:S01]  /*1a6e0*/  UMOV UR4, 0xffffffff ;  /* 0xffffffff00047882 */ /* 0x000fe20000000000 */
[----:B------:R-:W-:Y:S02]  /*1a6f0*/  LEA.HI.X R6, R6, UR9, R8, 0x1, P1 ;  /* 0x0000000906067c11 */ /* 0x000fe400088f0c08 */
[----:B--2---:R-:W-:Y:S09]  /*1a700*/  BRA.DIV UR4, `(.L_x_1592) ;  /* 0x0000004a04a07947 */ /* 0x004ff2000b800000 */
[----:B------:R-:W0:Y:S02]  /*1a710*/  S2R R7, SR_TID.X ;  /* 0x0000000000077919 */ /* 0x000e240000002100 */
[----:B0-----:R-:W-:Y:S02]  /*1a720*/  LOP3.LUT R8, R7, 0x7f, RZ, 0xc0, !PT ;  /* 0x0000007f07087812 */ /* 0x001fe400078ec0ff */
[----:B------:R-:W2:Y:S04]  /*1a730*/  LDL.LU R7, [R1+0x1c] ;  /* 0x00001c0001077983 */ /* 0x000ea80000300800 */
[----:B------:R-:W3:Y:S01]  /*1a740*/  LDL.LU R11, [R1+0x10] ;  /* 0x00001000010b7983 */ /* 0x000ee20000300800 */
[----:B------:R-:W-:-:S03]  /*1a750*/  SHF.R.U32.HI R10, RZ, 0x3, R8 ;  /* 0x00000003ff0a7819 */ /* 0x000fc60000011608 */
        /* <DEDUP_REMOVED lines=58> */
[----:B------:R-:W-:Y:S04]  /*1ab00*/  SHFL.IDX PT, R7, R2, RZ, 0x181f ;  /* 0x00181fff02077589 */ /* 0x000fe800000e0000 */
        /* <DEDUP_REMOVED lines=10> */
[----:B------:R1:W-:Y:S01]  /*1abb0*/  @!P1 LDGSTS.E.BYPASS.LTC128B.128 [R20+0xbc00], desc[UR38][R8.64], !P0 ;  /* 0x0bc0000008149fae */ /* 0x0003e2000c101d66 */
[----:B------:R-:W-:-:S05]  /*1abc0*/  @!P2 LEA R7, P1, R21, R7, 0x1 ;  /* 0x000000071507a211 */ /* 0x000fca00078208ff */
[----:B0-----:R-:W-:Y:S02]  /*1abd0*/  @!P2 IMAD.X R0, RZ, RZ, R0, P1 ;  /* 0x000000ffff00a224 */ /* 0x001fe400008e0600 */
[----:B-1----:R-:W-:Y:S02]  /*1abe0*/  @!P2 IMAD.MOV.U32 R8, RZ, RZ, R7 ;  /* 0x000000ffff08a224 */ /* 0x002fe400078e0007 */
        /* <DEDUP_REMOVED lines=17> */
[----:B------:R-:W-:-:S05]  /*1ad00*/  @!P1 IMAD.MOV.U32 R9, RZ, RZ, R0 ;  /* 0x000000ffff099224 */ /* 0x000fca00078e0000 */
[----:B------:R0:W-:Y:S02]  /*1ad10*/  @!P1 LDGSTS.E.BYPASS.LTC128B.128 [R20+0xd400], desc[UR38][R8.64], !P0 ;  /* 0x0d40000008149fae */ /* 0x0001e4000c101d66 */
.L_x_1754:
[----:B------:R-:W-:Y:S02]  /*1ad20*/  VIADD R0, R5, 0xb0 ;  /* 0x000000b005007836 */ /* 0x000fe40000000000 */
[----:B0-----:R-:W-:-:S03]  /*1ad30*/  VIADD R8, R22, 0x16800 ;  /* 0x0001680016087836 */ /* 0x001fc60000000000 */
[----:B------:R-:W-:-:S13]  /*1ad40*/  ISETP.GE.AND P1, PT, R0, R3, PT ;  /* 0x000000030000720c */ /* 0x000fda0003f26270 */
[----:B------:R-:W-:-:S05]  /*1ad50*/  @!P1 LEA R2, P2, R21, R14, 0x1 ;  /* 0x0000000e15029211 */ /* 0x000fca00078408ff */
[----:B------:R-:W-:-:S05]  /*1ad60*/  @!P1 IMAD.X R3, RZ, RZ, R6, P2 ;  /* 0x000000ffff039224 */ /* 0x000fca00010e0606 */
[----:B------:R-:W-:Y:S01]  /*1ad70*/  @!PT LDS RZ, [RZ] ;  /* 0x00000000fffff984 */ /* 0x000fe20000000800 */
[----:B------:R-:W-:Y:S01]  /*1ad80*/  @!PT LDS RZ, [RZ] ;  /* 0x00000000fffff984 */ /* 0x000fe20000000800 */
[----:B------:R-:W-:Y:S01]  /*1ad90*/  @!PT LDS RZ, [RZ] ;  /* 0x00000000fffff984 */ /* 0x000fe20000000800 */
[----:B------:R0:W-:Y:S01]  /*1ada0*/  @!P1 LDGSTS.E.BYPASS.LTC128B.128 [R20+0xdc00], desc[UR38][R2.64], !P0 ;  /* 0x0dc0000002149fae */ /* 0x0001e2000c101d66 */
[----:B------:R-:W-:Y:S01]  /*1adb0*/  PLOP3.LUT P0, PT, PT, PT, PT, 0x80, 0x0 ;  /* 0x000000000000781c */ /* 0x000fe20003f0f070 */
[----:B------:R-:W-:-:S12]  /*1adc0*/  NOP ;  /* 0x0000000000007918 */ /* 0x000fd80000000000 */
.L_x_1593:
        /* <DEDUP_REMOVED lines=14> */
[----:B------:R-:W2:Y:S01]  /*1aeb0*/  LDL R4, [R1+0x14] ;  /* 0x0000140001047983 */ /* 0x000ea20000100800 */
[----:B------:R1:W-:Y:S03]  /*1aec0*/  SYNCS.ARRIVE.TRANS64.A1T0 RZ, [R22+URZ+0x16800], RZ ;  /* 0x016800ff16ff79a7 */ /* 0x0003e6000810003f */
[----:B0-----:R-:W3:Y:S01]  /*1aed0*/  LDL R2, [R1+0x8] ;  /* 0x0000080001027983 */ /* 0x001ee20000100800 */
[----:B------:R-:W-:Y:S01]  /*1aee0*/  BSSY B0, `(.L_x_1594) ;  /* 0x0000005000007945 */ /* 0x000fe20003800000 */
[----:B------:R-:W0:Y:S01]  /*1aef0*/  SYNCS.PHASECHK.TRANS64.TRYWAIT P0, [R22+URZ+0x16820], R3 ;  /* 0x01682003160075a7 */ /* 0x000e22000800017f */
[----:B--2---:R-:W-:-:S05]  /*1af00*/  VIADD R0, R4, 0xfffffffe ;  /* 0xfffffffe04007836 */ /* 0x004fca0000000000 */
[----:B---3--:R-:W-:Y:S01]  /*1af10*/  ISETP.GE.AND P1, PT, R0, R2, PT ;  /* 0x000000020000720c */ /* 0x008fe20003f26270 */
[----:B01----:R-:W-:-:S12]  /*1af20*/  @!P0 BRA `(.L_x_1595) ;  /* 0x0000005000548947 */ /* 0x003fd80003800000 */
.L_x_1755:
[----:B------:R-:W-:Y:S05]  /*1af30*/  BSYNC B0 ;  /* 0x0000000000007941 */ /* 0x000fea0003800000 */
.L_x_1594:
[----:B------:R-:W-:Y:S04]  /*1af40*/  BSSY B0, `(.L_x_1596) ;  /* 0x0000173000007945 */ /* 0x000fe80003800000 */
[----:B------:R-:W-:Y:S05]  /*1af50*/  @!P1 BRA `(.L_x_1597) ;  /* 0x0000001400c49947 */ /* 0x000fea0003800000 */
[----:B------:R-:W2:Y:S04]  /*1af60*/  LDL R2, [R1+0x8] ;  /* 0x0000080001027983 */ /* 0x000ea80000100800 */
[----:B------:R-:W3:Y:S01]  /*1af70*/  LDL R4, [R1+0x14] ;  /* 0x0000140001047983 */ /* 0x000ee20000100800 */
[----:B------:R-:W-:Y:S01]  /*1af80*/  BSSY B2, `(.L_x_1598) ;  /* 0x000007f000027945 */ /* 0x000fe20003800000 */
[----:B--2---:R-:W-:Y:S01]  /*1af90*/  LOP3.LUT R7, RZ, R2, RZ, 0x33, !PT ;  /* 0x00000002ff077212 */ /* 0x004fe200078e33ff */
[----:B---3--:R-:W-:-:S05]  /*1afa0*/  IMAD.MOV R2, RZ, RZ, -R4 ;  /* 0x000000ffff027224 */ /* 0x008fca00078e0a04 */
        /* <DEDUP_REMOVED lines=37> */
.L_x_1602:
[----:B------:R-:W-:Y:S01]  /*1b200*/  IMAD R2, R6, 0x8, R22 ;  /* 0x0000000806027824 */ /* 0x000fe200078e0216 */
[----:B0-----:R-:W-:Y:S01]  /*1b210*/  SHF.L.U32 R3, R9, 0x1f, RZ ;  /* 0x0000001f09037819 */ /* 0x001fe200000006ff */
[----:B------:R-:W-:Y:S03]  /*1b220*/  BSSY B3, `(.L_x_1603) ;  /* 0x0000003000037945 */ /* 0x000fe60003800000 */
[----:B------:R-:W0:Y:S02]  /*1b230*/  SYNCS.PHASECHK.TRANS64.TRYWAIT P0, [R2+URZ+0x16840], R3 ;  /* 0x01684003020075a7 */ /* 0x000e24000800017f */
[----:B0-----:R-:W-:Y:S05]  /*1b240*/  @!P0 BRA `(.L_x_1604) ;  /* 0x0000004c00a08947 */ /* 0x001fea0003800000 */
.L_x_1756:
[----:B------:R-:W-:Y:S05]  /*1b250*/  BSYNC B3 ;  /* 0x0000000000037941 */ /* 0x000fea0003800000 */
.L_x_1603:
        /* <DEDUP_REMOVED lines=12> */
.L_x_1606:
[----:B------:R-:W-:Y:S05]  /*1b320*/  BSYNC B3 ;  /* 0x0000000000037941 */ /* 0x000fea0003800000 */
.L_x_1605:
        /* <DEDUP_REMOVED lines=11> */
.L_x_1607:
        /* <DEDUP_REMOVED lines=15> */
.L_x_1757:
[----:B------:R-:W-:Y:S05]  /*1b4d0*/  BSYNC B3 ;  /* 0x0000000000037941 */ /* 0x000fea0003800000 */
.L_x_1608:
        /* <DEDUP_REMOVED lines=12> */
.L_x_1611:
[----:B------:R-:W-:Y:S05]  /*1b5a0*/  BSYNC B3 ;  /* 0x0000000000037941 */ /* 0x000fea0003800000 */
.L_x_1610:
        /* <DEDUP_REMOVED lines=11> */
.L_x_1612:
        /* <DEDUP_REMOVED lines=12> */
.L_x_1601:
[----:B------:R-:W-:Y:S05]  /*1b720*/  BSYNC B1 ;  /* 0x0000000000017941 */ /* 0x000fea0003800000 */
.L_x_1600:
[----:B------:R-:W2:Y:S01]  /*1b730*/  LDL R0, [R1+0x14] ;  /* 0x0000140001007983 */ /* 0x000ea20000100800 */
[----:B------:R-:W-:Y:S02]  /*1b740*/  IMAD.MOV.U32 R23, RZ, RZ, R6 ;  /* 0x000000ffff177224 */ /* 0x000fe400078e0006 */
[----:B------:R-:W-:Y:S02]  /*1b750*/  IMAD.MOV.U32 R26, RZ, RZ, R9 ;  /* 0x000000ffff1a7224 */ /* 0x000fe400078e0009 */
[----:B--2---:R-:W-:-:S07]  /*1b760*/  VIADD R0, R0, 0xfffffffd ;  /* 0xfffffffd00007836 */ /* 0x004fce0000000000 */
.L_x_1599:
[----:B------:R-:W-:Y:S05]  /*1b770*/  BSYNC B2 ;  /* 0x0000000000027941 */ /* 0x000fea0003800000 */
.L_x_1598:
[----:B------:R-:W2:Y:S01]  /*1b780*/  LDL.LU R2, [R1+0x14] ;  /* 0x0000140001027983 */ /* 0x000ea20000300800 */
[----:B------:R-:W-:Y:S01]  /*1b790*/  VIADD R7, R7, 0xfffffffe ;  /* 0xfffffffe07077836 */ /* 0x000fe20000000000 */
[----:B--2---:R-:W-:-:S04]  /*1b7a0*/  LOP3.LUT R2, RZ, R2, RZ, 0x33, !PT ;  /* 0x00000002ff027212 */ /* 0x004fc800078e33ff */
[----:B------:R-:W-:-:S13]  /*1b7b0*/  ISETP.NE.AND P0, PT, R7, R2, PT ;  /* 0x000000020700720c */ /* 0x000fda0003f05270 */
[----:B------:R-:W-:Y:S05]  /*1b7c0*/  @!P0 BRA `(.L_x_1597) ;  /* 0x0000000c00a88947 */ /* 0x000fea0003800000 */
[----:B------:R-:W-:-:S07]  /*1b7d0*/  IMAD.MOV.U32 R4, RZ, RZ, R17 ;  /* 0x000000ffff047224 */ /* 0x000fce00078e0011 */
.L_x_1639:
        /* <DEDUP_REMOVED lines=33> */
.L_x_1615:
[----:B------:R-:W-:Y:S01]  /*1b9f0*/  IMAD R2, R6, 0x8, R22 ;  /* 0x0000000806027824 */ /* 0x000fe200078e0216 */
[----:B0-----:R-:W-:Y:S01]  /*1ba00*/  SHF.L.U32 R3, R7, 0x1f, RZ ;  /* 0x0000001f07037819 */ /* 0x001fe200000006ff */
[----:B------:R-:W-:Y:S03]  /*1ba10*/  BSSY B2, `(.L_x_1616) ;  /* 0x0000003000027945 */ /* 0x000fe60003800000 */
[----:B------:R-:W0:Y:S02]  /*1ba20*/  SYNCS.PHASECHK.TRANS64.TRYWAIT P0, [R2+URZ+0x16840], R3 ;  /* 0x01684003020075a7 */ /* 0x000e24000800017f */
[----:B0-----:R-:W-:Y:S05]  /*1ba30*/  @!P0 BRA `(.L_x_1617) ;  /* 0x0000004400cc8947 */ /* 0x001fea0003800000 */
.L_x_1758:
[----:B------:R-:W-:Y:S05]  /*1ba40*/  BSYNC B2 ;  /* 0x0000000000027941 */ /* 0x000fea0003800000 */
.L_x_1616:
        /* <DEDUP_REMOVED lines=12> */
.L_x_1619:
[----:B------:R-:W-:Y:S05]  /*1bb10*/  BSYNC B2 ;  /* 0x0000000000027941 */ /* 0x000fea0003800000 */
.L_x_1618:
        /* <DEDUP_REMOVED lines=11> */
.L_x_1620:
        /* <DEDUP_REMOVED lines=15> */
.L_x_1759:
[----:B------:R-:W-:Y:S05]  /*1bcc0*/  BSYNC B2 ;  /* 0x0000000000027941 */ /* 0x000fea0003800000 */
.L_x_1621:
        /* <DEDUP_REMOVED lines=11> */
.L_x_1624:
[----:B------:R-:W-:Y:S05]  /*1bd80*/  BSYNC B2 ;  /* 0x0000000000027941 */ /* 0x000fea0003800000 */
.L_x_1623:
        /* <DEDUP_REMOVED lines=10> */
.L_x_1625:
        /* <DEDUP_REMOVED lines=12> */
.L_x_1614:
[----:B------:R-:W-:Y:S05]  /*1bef0*/  BSYNC B1 ;  /* 0x0000000000017941 */ /* 0x000fea0003800000 */
.L_x_1613:
        /* <DEDUP_REMOVED lines=33> */
.L_x_1628:
[----:B------:R-:W-:Y:S01]  /*1c110*/  IMAD R2, R23, 0x8, R22 ;  /* 0x0000000817027824 */ /* 0x000fe200078e0216 */
[----:B0-----:R-:W-:Y:S01]  /*1c120*/  SHF.L.U32 R3, R26, 0x1f, RZ ;  /* 0x0000001f1a037819 */ /* 0x001fe200000006ff */
[----:B------:R-:W-:Y:S03]  /*1c130*/  BSSY B2, `(.L_x_1629) ;  /* 0x0000003000027945 */ /* 0x000fe60003800000 */
[----:B------:R-:W0:Y:S02]  /*1c140*/  SYNCS.PHASECHK.TRANS64.TRYWAIT P0, [R2+URZ+0x16840], R3 ;  /* 0x01684003020075a7 */ /* 0x000e24000800017f */
[----:B0-----:R-:W-:Y:S05]  /*1c150*/  @!P0 BRA `(.L_x_1630) ;  /* 0x00000040002c8947 */ /* 0x001fea0003800000 */
.L_x_1760:
[----:B------:R-:W-:Y:S05]  /*1c160*/  BSYNC B2 ;  /* 0x0000000000027941 */ /* 0x000fea0003800000 */
.L_x_1629:
        /* <DEDUP_REMOVED lines=12> */
.L_x_1632:
[----:B------:R-:W-:Y:S05]  /*1c230*/  BSYNC B2 ;  /* 0x0000000000027941 */ /* 0x000fea0003800000 */
.L_x_1631:
        /* <DEDUP_REMOVED lines=12> */
.L_x_1633:
        /* <DEDUP_REMOVED lines=15> */
.L_x_1761:
[----:B------:R-:W-:Y:S05]  /*1c3f0*/  BSYNC B2 ;  /* 0x0000000000027941 */ /* 0x000fea0003800000 */
.L_x_1634:
[----:B------:R-:W-:Y:S01]  /*1c400*/  BSSY B2, `(.L_x_1636) ;  /* 0x000000b000027945 */ /* 0x000fe20003800000 */
[----:B------:R-:W-:Y:S02]  /*1c410*/  IMAD.MOV.U32 R2, RZ, RZ, 0x0 ;  /* 0x00000000ff027424 */ /* 0x000fe400078e00ff */
[----:B------:R-:W-:Y:S01]  /*1c420*/  IMAD.MOV.U32 R3, RZ, RZ, 0x14f00000 ;  /* 0x14f00000ff037424 */ /* 0x000fe200078e00ff */
[----:B------:R-:W-:Y:S06]  /*1c430*/  @P1 BRA `(.L_x_1637) ;  /* 0x00000000001c1947 */ /* 0x000fec0003800000 */
[----:B------:R-:W1:Y:S01]  /*1c440*/  S2R R12, SR_TID.X ;  /* 0x00000000000c7919 */ /* 0x000e620000002100 */
[----:B0-----:R-:W-:-:S04]  /*1c450*/  IMAD.MOV.U32 R7, RZ, RZ, 0x4000 ;  /* 0x00004000ff077424 */ /* 0x001fc800078e00ff */
[----:B------:R2:W-:Y:S01]  /*1c460*/  SYNCS.ARRIVE.TRANS64 RZ, [R5+URZ+0x50], R7 ;  /* 0x0000500705ff79a7 */ /* 0x0005e2000800003f */
[----:B-1----:R-:W-:-:S04]  /*1c470*/  LOP3.LUT R12, R12, 0x1f, RZ, 0xc0, !PT ;  /* 0x0000001f0c0c7812 */ /* 0x002fc800078ec0ff */
[----:B------:R-:W-:-:S13]  /*1c480*/  ISETP.NE.AND P0, PT, R12, RZ, PT ;  /* 0x000000ff0c00720c */ /* 0x000fda0003f05270 */
[----:B--2---:R-:W-:Y:S05]  /*1c490*/  @!P0 BRA `(.L_x_1637) ;  /* 0x0000000000048947 */ /* 0x004fea0003800000 */
[----:B------:R-:W-:Y:S01]  /*1c4a0*/  BPT.TRAP 0x1 ;  /* 0x000000040000795c */ /* 0x000fe20000300000 */
.L_x_1637:
[----:B------:R-:W-:Y:S05]  /*1c4b0*/  BSYNC B2 ;  /* 0x0000000000027941 */ /* 0x000fea0003800000 */
.L_x_1636:
        /* <DEDUP_REMOVED lines=10> */
.L_x_1638:
        /* <DEDUP_REMOVED lines=12> */
.L_x_1627:
[----:B------:R-:W-:Y:S05]  /*1c620*/  BSYNC B1 ;  /* 0x0000000000017941 */ /* 0x000fea0003800000 */
.L_x_1626:
[----:B------:R-:W2:Y:S01]  /*1c630*/  LDL R2, [R1+0x8] ;  /* 0x0000080001027983 */ /* 0x000ea20000100800 */
[----:B------:R-:W-:Y:S01]  /*1c640*/  VIADD R0, R0, 0xfffffffe ;  /* 0xfffffffe00007836 */ /* 0x000fe20000000000 */
[----:B--2---:R-:W-:-:S13]  /*1c650*/  ISETP.GT.AND P0, PT, R9, R2, PT ;  /* 0x000000020900720c */ /* 0x004fda0003f04270 */
[----:B------:R-:W-:Y:S05]  /*1c660*/  @P0 BRA `(.L_x_1639) ;  /* 0xfffffff0005c0947 */ /* 0x000fea000383ffff */
.L_x_1597:
[----:B------:R-:W-:Y:S05]  /*1c670*/  BSYNC B0 ;  /* 0x0000000000007941 */ /* 0x000fea0003800000 */
.L_x_1596:
        /* <DEDUP_REMOVED lines=17> */
.L_x_1641:
[----:B------:R-:W-:Y:S05]  /*1c790*/  BSYNC B0 ;  /* 0x0000000000007941 */ /* 0x000fea0003800000 */
.L_x_1640:
        /* <DEDUP_REMOVED lines=10> */
.L_x_1762:
[----:B------:R-:W-:Y:S05]  /*1c840*/  BSYNC B1 ;  /* 0x0000000000017941 */ /* 0x000fea0003800000 */
.L_x_1644:
        /* <DEDUP_REMOVED lines=9> */
.L_x_1647:
[----:B------:R-:W-:Y:S05]  /*1c8e0*/  BSYNC B1 ;  /* 0x0000000000017941 */ /* 0x000fea0003800000 */
.L_x_1646:
        /* <DEDUP_REMOVED lines=10> */
.L_x_1648:
        /* <DEDUP_REMOVED lines=10> */
.L_x_1643:
[----:B------:R-:W-:Y:S05]  /*1ca30*/  BSYNC B0 ;  /* 0x0000000000007941 */ /* 0x000fea0003800000 */
.L_x_1642:
[----:B------:R-:W-:-:S05]  /*1ca40*/  VIADD R23, R23, 0x1 ;  /* 0x0000000117177836 */ /* 0x000fca0000000000 */
[----:B------:R-:W-:-:S04]  /*1ca50*/  ISETP.NE.AND P0, PT, R23, 0x2, PT ;  /* 0x000000021700780c */ /* 0x000fc80003f05270 */
[----:B0-----:R-:W-:Y:S02]  /*1ca60*/  SEL R3, RZ, 0x1, P0 ;  /* 0x00000001ff037807 */ /* 0x001fe40000000000 */
[----:B------:R-:W-:Y:S02]  /*1ca70*/  SEL R23, R23, RZ, P0 ;  /* 0x000000ff17177207 */ /* 0x000fe40000000000 */
[----:B------:R-:W-:-:S07]  /*1ca80*/  LOP3.LUT R26, R26, R3, RZ, 0x3c, !PT ;  /* 0x000000031a1a7212 */ /* 0x000fce00078e3cff */
.L_x_1578:
[----:B------:R-:W-:Y:S05]  /*1ca90*/  BSYNC B7 ;  /* 0x0000000000077941 */ /* 0x000fea0003800000 */
.L_x_1576:
[----:B------:R-:W2:Y:S02]  /*1caa0*/  LDL R0, [R1] ;  /* 0x0000000001007983 */ /* 0x000ea40000100800 */
[----:B--2---:R-:W-:-:S13]  /*1cab0*/  LOP3.LUT P0, RZ, R0, 0x2, RZ, 0xc0, !PT ;  /* 0x0000000200ff7812 */ /* 0x004fda000780c0ff */
[----:B------:R-:W-:Y:S05]  /*1cac0*/  @!P0 BRA `(.L_x_1649) ;  /* 0x0000000000248947 */ /* 0x000fea0003800000 */
[----:B------:R-:W-:Y:S05]  /*1cad0*/  WARPSYNC.ALL ;  /* 0x0000000000007948 */ /* 0x000fea0003800000 */
[----:B------:R-:W1:Y:S08]  /*1cae0*/  S2UR UR5, SR_CgaCtaId ;  /* 0x00000000000579c3 */ /* 0x000e700000008800 */
[----:B------:R-:W-:Y:S06]  /*1caf0*/  BAR.SYNC.DEFER_BLOCKING 0x5, 0x200 ;  /* 0x0148000000007b1d */ /* 0x000fec0000010000 */
[----:B------:R-:W-:-:S02]  /*1cb00*/  UMOV UR4, 0x400 ;  /* 0x0000040000047882 */ /* 0x000fc40000000000 */
[----:B-1----:R-:W-:-:S06]  /*1cb10*/  ULEA UR4, UR5, UR4, 0x18 ;  /* 0x0000000405047291 */ /* 0x002fcc000f8ec03f */
[----:B------:R-:W-:-:S05]  /*1cb20*/  IMAD.U32 R22, RZ, RZ, UR4 ;  /* 0x00000004ff167e24 */ /* 0x000fca000f8e00ff */
[----:B------:R2:W3:Y:S01]  /*1cb30*/  LDS.128 R16, [R22+0x168d0] ;  /* 0x0168d00016107984 */ /* 0x0004e20000000c00 */
[----:B------:R-:W-:Y:S06]  /*1cb40*/  BAR.ARV 0x4, 0x200 ;  /* 0x0108000000007b1d */ /* 0x000fec0000002000 */
[----:B------:R-:W-:Y:S05]  /*1cb50*/  BRA `(.L_x_1650) ;  /* 0x0000000800cc7947 */ /* 0x000fea0003800000 */
.L_x_1649:
        /* <DEDUP_REMOVED lines=36> */
.L_x_1772:
[----:B------:R-:W-:Y:S02]  /*1cda0*/  ULDC UR4, c[0x0][0xc38] ;  /* 0x00030e0000047ab9 */ /* 0x000fe40000000800 */
[----:B------:R-:W-:-:S04]  /*1cdb0*/  IMAD.U32 R4, RZ, RZ, UR4 ;  /* 0x00000004ff047e24 */ /* 0x000fc8000f8e00ff */
[----:B--2---:R-:W-:-:S04]  /*1cdc0*/  IMAD R14, R14, R4, RZ ;  /* 0x000000040e0e7224 */ /* 0x004fc800078e02ff */
[----:B------:R-:W-:-:S05]  /*1cdd0*/  IMAD.IADD R5, R5, 0x1, R14 ;  /* 0x0000000105057824 */ /* 0x000fca00078e020e */
[----:B------:R-:W-:-:S13]  /*1cde0*/  ISETP.GT.AND P6, PT, R5, R0, PT ;  /* 0x000000000500720c */ /* 0x000fda0003fc4270 */
[----:B------:R-:W-:Y:S05]  /*1cdf0*/  @P6 BRA `(.L_x_1652) ;  /* 0x00000000009c6947 */ /* 0x000fea0003800000 */
.L_x_1657:
[----:B------:R-:W2:Y:S01]  /*1ce00*/  LDC R2, c[0x0][0xc3c] ;  /* 0x00030f00ff027b82 */ /* 0x000ea20000000800 */
[----:B------:R-:W-:-:S05]  /*1ce10*/  VIADD R19, R19, 0x1f ;  /* 0x0000001f13137836 */ /* 0x000fca0000000000 */
[----:B--2---:R-:W-:-:S13]  /*1ce20*/  ISETP.GE.AND P6, PT, R19, R2, PT ;  /* 0x000000021300720c */ /* 0x004fda0003fc6270 */
[----:B------:R-:W-:Y:S05]  /*1ce30*/  @P6 BRA `(.L_x_1653) ;  /* 0x0000000400d06947 */ /* 0x000fea0003800000 */
[----:B-1----:R-:W1:Y:S01]  /*1ce40*/  S2R R3, SR_TID.X ;  /* 0x0000000000037919 */ /* 0x002e620000002100 */
        /* <DEDUP_REMOVED lines=9> */
.L_x_1655:
[----:B------:R-:W-:Y:S05]  /*1cee0*/  BSYNC B0 ;  /* 0x0000000000007941 */ /* 0x000fea0003800000 */
.L_x_1654:
        /* <DEDUP_REMOVED lines=18> */
.L_x_1780:
[----:B------:R-:W-:Y:S02]  /*1d010*/  ULDC UR4, c[0x0][0xc38] ;  /* 0x00030e0000047ab9 */ /* 0x000fe40000000800 */
[----:B------:R-:W-:-:S04]  /*1d020*/  IMAD.U32 R4, RZ, RZ, UR4 ;  /* 0x00000004ff047e24 */ /* 0x000fc8000f8e00ff */
[----:B--2---:R-:W-:-:S04]  /*1d030*/  IMAD R14, R14, R4, RZ ;  /* 0x000000040e0e7224 */ /* 0x004fc800078e02ff */
[----:B------:R-:W-:-:S05]  /*1d040*/  IMAD.IADD R5, R14, 0x1, R5 ;  /* 0x000000010e057824 */ /* 0x000fca00078e0205 */
[----:B------:R-:W-:-:S13]  /*1d050*/  ISETP.GT.AND P6, PT, R5, R0, PT ;  /* 0x000000000500720c */ /* 0x000fda0003fc4270 */
[----:B------:R-:W-:Y:S05]  /*1d060*/  @!P6 BRA `(.L_x_1657) ;  /* 0xfffffffc0064e947 */ /* 0x000fea000383ffff */
.L_x_1652:
        /* <DEDUP_REMOVED lines=8> */
.L_x_1784:
[----:B------:R-:W-:Y:S01]  /*1d0f0*/  ISETP.NE.AND P0, PT, R2, RZ, PT ;  /* 0x000000ff0200720c */ /* 0x000fe20003f05270 */
[----:B------:R-:W-:-:S12]  /*1d100*/  IMAD.MOV.U32 R14, RZ, RZ, RZ ;  /* 0x000000ffff0e7224 */ /* 0x000fd800078e00ff */
[----:B------:R-:W-:Y:S05]  /*1d110*/  @!P0 BRA `(.L_x_1659) ;  /* 0x0000000000108947 */ /* 0x000fea0003800000 */
[----:B------:R-:W-:Y:S01]  /*1d120*/  UMOV UR4, 0xffffffff ;  /* 0xffffffff00047882 */ /* 0x000fe20000000000 */
[----:B0-----:R-:W-:Y:S02]  /*1d130*/  VIADD R12, R6, 0xffffffff ;  /* 0xffffffff060c7836 */ /* 0x001fe40000000000 */
[----:B------:R-:W-:Y:S05]  /*1d140*/  BRA.DIV UR4, `(.L_x_1660) ;  /* 0x0000003a04947947 */ /* 0x000fea000b800000 */
[----:B------:R4:W0:Y:S02]  /*1d150*/  SHFL.IDX PT, R14, R3, R12, 0x1f ;  /* 0x00001f0c030e7589 */ /* 0x00082400000e0000 */
.L_x_1659:
[----:B-1--4-:R-:W1:Y:S01]  /*1d160*/  LDC.64 R2, c[0x0][0xc90] ;  /* 0x00032400ff027b82 */ /* 0x012e620000000a00 */
[----:B------:R-:W-:-:S04]  /*1d170*/  IMAD.IADD R19, R6, 0x1, R19 ;  /* 0x0000000106137824 */ /* 0x000fc800078e0213 */
[----:B-1----:R-:W-:-:S05]  /*1d180*/  IMAD.WIDE R2, R19, 0x4, R2 ;  /* 0x0000000413027825 */ /* 0x002fca00078e0202 */
[----:B--2---:R1:W3:Y:S01]  /*1d190*/  LDG.E R6, desc[UR38][R2.64] ;  /* 0x0000002602067981 */ /* 0x0042e2000c1e1900 */
[----:B0-----:R-:W-:-:S04]  /*1d1a0*/  IMAD R16, R14, R4, R16 ;  /* 0x000000040e107224 */ /* 0x001fc800078e0210 */
[----:B------:R-:W-:Y:S02]  /*1d1b0*/  IMAD.IADD R0, R0, 0x1, -R16 ;  /* 0x0000000100007824 */ /* 0x000fe400078e0a10 */
[----:B-1----:R-:W-:Y:S02]  /*1d1c0*/  IMAD.MOV.U32 R2, RZ, RZ, RZ ;  /* 0x000000ffff027224 */ /* 0x002fe400078e00ff */
[----:B---3--:R-:W-:-:S05]  /*1d1d0*/  IMAD R5, R17, R6, RZ ;  /* 0x0000000611057224 */ /* 0x008fca00078e02ff */
[----:B------:R-:W-:-:S04]  /*1d1e0*/  IABS R7, R5 ;  /* 0x0000000500077213 */ /* 0x000fc80000000000 */
[----:B------:R-:W0:Y:S08]  /*1d1f0*/  I2F.RP R8, R7 ;  /* 0x0000000700087306 */ /* 0x000e300000209400 */
[----:B0-----:R-:W0:Y:S02]  /*1d200*/  MUFU.RCP R8, R8 ;  /* 0x0000000800087308 */ /* 0x001e240000001000 */
[----:B0-----:R-:W-:Y:S01]  /*1d210*/  VIADD R9, R8, 0xffffffe ;  /* 0x0ffffffe08097836 */ /* 0x001fe20000000000 */
[----:B------:R-:W-:-:S05]  /*1d220*/  IABS R8, R5 ;  /* 0x0000000500087213 */ /* 0x000fca0000000000 */
[----:B------:R-:W0:Y:S01]  /*1d230*/  F2I.FTZ.U32.TRUNC.NTZ R3, R9 ;  /* 0x0000000900037305 */ /* 0x000e22000021f000 */
[----:B------:R-:W-:Y:S02]  /*1d240*/  IMAD.MOV R8, RZ, RZ, -R8 ;  /* 0x000000ffff087224 */ /* 0x000fe400078e0a08 */
[----:B0-----:R-:W-:-:S04]  /*1d250*/  IMAD.MOV R10, RZ, RZ, -R3 ;  /* 0x000000ffff0a7224 */ /* 0x001fc800078e0a03 */
[----:B------:R-:W-:-:S04]  /*1d260*/  IMAD R11, R10, R7, RZ ;  /* 0x000000070a0b7224 */ /* 0x000fc800078e02ff */
[----:B------:R-:W-:Y:S01]  /*1d270*/  IMAD.HI.U32 R2, R3, R11, R2 ;  /* 0x0000000b03027227 */ /* 0x000fe200078e0002 */
[----:B------:R-:W-:-:S05]  /*1d280*/  IABS R3, R0 ;  /* 0x0000000000037213 */ /* 0x000fca0000000000 */
        /* <DEDUP_REMOVED lines=15> */
[----:B------:R-:W-:-:S03]  /*1d380*/  IMAD R0, R5, R9, R0 ;  /* 0x0000000905007224 */ /* 0x000fc600078e0200 */
[----:B------:R-:W-:-:S04]  /*1d390*/  VIADDMNMX R4, R3, R4, R6, PT ;  /* 0x0000000403047246 */ /* 0x000fc80003800106 */
[----:B------:R-:W-:-:S04]  /*1d3a0*/  IABS R6, R4 ;  /* 0x0000000400067213 */ /* 0x000fc80000000000 */
[----:B------:R-:W0:Y:S08]  /*1d3b0*/  I2F.RP R8, R6 ;  /* 0x0000000600087306 */ /* 0x000e300000209400 */
[----:B0-----:R-:W0:Y:S02]  /*1d3c0*/  MUFU.RCP R8, R8 ;  /* 0x0000000800087308 */ /* 0x001e240000001000 */
[----:B0-----:R-:W-:Y:S01]  /*1d3d0*/  VIADD R2, R8, 0xffffffe ;  /* 0x0ffffffe08027836 */ /* 0x001fe20000000000 */
[----:B------:R-:W-:-:S05]  /*1d3e0*/  IABS R8, R0 ;  /* 0x0000000000087213 */ /* 0x000fca0000000000 */
[----:B------:R0:W1:Y:S02]  /*1d3f0*/  F2I.FTZ.U32.TRUNC.NTZ R3, R2 ;  /* 0x0000000200037305 */ /* 0x000064000021f000 */
[----:B0-----:R-:W-:Y:S02]  /*1d400*/  IMAD.MOV.U32 R2, RZ, RZ, RZ ;  /* 0x000000ffff027224 */ /* 0x001fe400078e00ff */
[----:B-1----:R-:W-:-:S04]  /*1d410*/  IMAD.MOV R5, RZ, RZ, -R3 ;  /* 0x000000ffff057224 */ /* 0x002fc800078e0a03 */
[----:B------:R-:W-:-:S04]  /*1d420*/  IMAD R5, R5, R6, RZ ;  /* 0x0000000605057224 */ /* 0x000fc800078e02ff */
[----:B------:R-:W-:Y:S01]  /*1d430*/  IMAD.HI.U32 R3, R3, R5, R2 ;  /* 0x0000000503037227 */ /* 0x000fe200078e0002 */
[-C--:B------:R-:W-:Y:S02]  /*1d440*/  IABS R5, R4.reuse ;  /* 0x0000000400057213 */ /* 0x080fe40000000000 */
[C---:B------:R-:W-:Y:S01]  /*1d450*/  LOP3.LUT R2, R0.reuse, R4, RZ, 0x3c, !PT ;  /* 0x0000000400027212 */ /* 0x040fe200078e3cff */
[----:B------:R-:W-:Y:S02]  /*1d460*/  IMAD.IADD R0, R0, 0x1, R7 ;  /* 0x0000000100007824 */ /* 0x000fe400078e0207 */
[----:B------:R-:W-:Y:S01]  /*1d470*/  IMAD.MOV R5, RZ, RZ, -R5 ;  /* 0x000000ffff057224 */ /* 0x000fe200078e0a05 */
[----:B------:R-:W-:Y:S01]  /*1d480*/  ISETP.GE.AND P2, PT, R2, RZ, PT ;  /* 0x000000ff0200720c */ /* 0x000fe20003f46270 */
[----:B------:R-:W-:-:S04]  /*1d490*/  IMAD.HI.U32 R3, R3, R8, RZ ;  /* 0x0000000803037227 */ /* 0x000fc800078e00ff */
        /* <DEDUP_REMOVED lines=14> */
.L_x_1653:
[----:B------:R-:W-:Y:S01]  /*1d580*/  UMOV UR4, URZ ;  /* 0x0000003f00047c82 */ /* 0x000fe20008000000 */
[----:B------:R-:W-:Y:S01]  /*1d590*/  UMOV UR5, URZ ;  /* 0x0000003f00057c82 */ /* 0x000fe20008000000 */
[----:B------:R-:W-:Y:S01]  /*1d5a0*/  ULDC UR6, c[0x0][0xc3c] ;  /* 0x00030f0000067ab9 */ /* 0x000fe20000000800 */
[----:B------:R-:W-:Y:S02]  /*1d5b0*/  IMAD.MOV.U32 R16, RZ, RZ, R0 ;  /* 0x000000ffff107224 */ /* 0x000fe400078e0000 */
[----:B------:R-:W-:Y:S02]  /*1d5c0*/  IMAD.U32 R17, RZ, RZ, UR4 ;  /* 0x00000004ff117e24 */ /* 0x000fe4000f8e00ff */
[----:B------:R-:W-:Y:S02]  /*1d5d0*/  IMAD.U32 R18, RZ, RZ, UR5 ;  /* 0x00000005ff127e24 */ /* 0x000fe4000f8e00ff */
[----:B------:R-:W-:-:S07]  /*1d5e0*/  IMAD.U32 R19, RZ, RZ, UR6 ;  /* 0x00000006ff137e24 */ /* 0x000fce000f8e00ff */
.L_x_1661:
[----:B------:R-:W2:Y:S01]  /*1d5f0*/  S2R R0, SR_TID.X ;  /* 0x0000000000007919 */ /* 0x000ea20000002100 */
[----:B------:R-:W-:Y:S05]  /*1d600*/  WARPSYNC.ALL ;  /* 0x0000000000007948 */ /* 0x000fea0003800000 */
[----:B------:R-:W-:Y:S01]  /*1d610*/  BAR.SYNC.DEFER_BLOCKING 0x4, 0x200 ;  /* 0x0108000000007b1d */ /* 0x000fe20000010000 */
[----:B--2---:R-:W-:-:S04]  /*1d620*/  LOP3.LUT R0, R0, 0x1f, RZ, 0xc0, !PT ;  /* 0x0000001f00007812 */ /* 0x004fc800078ec0ff */
[----:B------:R-:W-:-:S13]  /*1d630*/  ISETP.NE.AND P0, PT, R0, RZ, PT ;  /* 0x000000ff0000720c */ /* 0x000fda0003f05270 */
[----:B-1----:R-:W1:Y:S01]  /*1d640*/  @!P0 S2R R3, SR_CgaCtaId ;  /* 0x0000000000038919 */ /* 0x002e620000008800 */
[----:B------:R-:W-:-:S04]  /*1d650*/  @!P0 MOV R0, 0x400 ;  /* 0x0000040000008802 */ /* 0x000fc80000000f00 */
[----:B-1----:R-:W-:-:S05]  /*1d660*/  @!P0 LEA R22, R3, R0, 0x18 ;  /* 0x0000000003168211 */ /* 0x002fca00078ec0ff */
[----:B------:R1:W-:Y:S01]  /*1d670*/  @!P0 STS.128 [R22+0x168d0], R16 ;  /* 0x0168d01016008388 */ /* 0x0003e20000000c00 */
[----:B------:R-:W-:Y:S06]  /*1d680*/  BAR.ARV 0x5, 0x200 ;  /* 0x0148000000007b1d */ /* 0x000fec0000002000 */
.L_x_1650:
[----:B------:R-:W-:Y:S02]  /*1d690*/  ULDC UR4, c[0x0][0xc3c] ;  /* 0x00030f0000047ab9 */ /* 0x000fe40000000800 */
[----:B---3--:R-:W-:-:S13]  /*1d6a0*/  ISETP.GE.AND P0, PT, R19, UR4, PT ;  /* 0x0000000413007c0c */ /* 0x008fda000bf06270 */
[----:B------:R-:W-:Y:S05]  /*1d6b0*/  @!P0 BRA `(.L_x_1662) ;  /* 0xffffffa000ec8947 */ /* 0x000fea000383ffff */
[----:B------:R-:W-:Y:S05]  /*1d6c0*/  BSYNC B8 ;  /* 0x0000000000087941 */ /* 0x000fea0003800000 */
.L_x_1524:
[----:B--2---:R-:W2:Y:S01]  /*1d6d0*/  LDL.LU R0, [R1+0x24] ;  /* 0x0000240001007983 */ /* 0x004ea20000300800 */
[----:B------:R-:W-:Y:S01]  /*1d6e0*/  BSSY B0, `(.L_x_1663) ;  /* 0x000000b000007945 */ /* 0x000fe20003800000 */
[----:B------:R-:W3:Y:S01]  /*1d6f0*/  S2R R5, SR_CgaCtaId ;  /* 0x0000000000057919 */ /* 0x000ee20000008800 */
[----:B--2---:R-:W-:-:S05]  /*1d700*/  VIADD R0, R0, 0x1 ;  /* 0x0000000100007836 */ /* 0x004fca0000000000 */
[----:B0-----:R-:W-:-:S04]  /*1d710*/  LEA.HI R2, R0, R0, RZ, 0x1 ;  /* 0x0000000000027211 */ /* 0x001fc800078f08ff */
[----:B------:R-:W-:Y:S02]  /*1d720*/  LOP3.LUT R3, R2, 0xfffffffe, RZ, 0xc0, !PT ;  /* 0xfffffffe02037812 */ /* 0x000fe400078ec0ff */
[----:B------:R-:W-:-:S03]  /*1d730*/  MOV R2, 0x400 ;  /* 0x0000040000027802 */ /* 0x000fc60000000f00 */
[----:B------:R-:W-:Y:S01]  /*1d740*/  IMAD.IADD R0, R0, 0x1, -R3 ;  /* 0x0000000100007824 */ /* 0x000fe200078e0a03 */
[----:B---3--:R-:W-:-:S04]  /*1d750*/  LEA R9, R5, R2, 0x18 ;  /* 0x0000000205097211 */ /* 0x008fc800078ec0ff */
[----:B------:R-:W-:-:S04]  /*1d760*/  SHF.L.U32 R0, R0, 0x1f, RZ ;  /* 0x0000001f00007819 */ /* 0x000fc800000006ff */
[----:B------:R-:W0:Y:S02]  /*1d770*/  SYNCS.PHASECHK.TRANS64.TRYWAIT P0, [R9+URZ+0x16820], R0 ;  /* 0x01682000090075a7 */ /* 0x000e24000800017f */
[----:B0-----:R-:W-:Y:S05]  /*1d780*/  @!P0 BRA `(.L_x_1664) ;  /* 0x0000003400288947 */ /* 0x001fea0003800000 */
.L_x_1787:
[----:B------:R-:W-:Y:S05]  /*1d790*/  BSYNC B0 ;  /* 0x0000000000007941 */ /* 0x000fea0003800000 */
.L_x_1663:
[----:B------:R-:W-:-:S03]  /*1d7a0*/  UMOV UR4, 0xffffffff ;  /* 0xffffffff00047882 */ /* 0x000fc60000000000 */
[----:B------:R-:W-:Y:S05]  /*1d7b0*/  BRA.DIV UR4, `(.L_x_1665) ;  /* 0x0000003604307947 */ /* 0x000fea000b800000 */
[----:B0-----:R-:W0:Y:S02]  /*1d7c0*/  S2R R0, SR_TID.X ;  /* 0x0000000000007919 */ /* 0x001e240000002100 */
[----:B0-----:R-:W-:-:S04]  /*1d7d0*/  SHF.R.U32.HI R0, RZ, 0x5, R0 ;  /* 0x00000005ff007819 */ /* 0x001fc80000011600 */
[----:B------:R-:W-:-:S05]  /*1d7e0*/  LOP3.LUT R0, R0, 0x3, RZ, 0xc0, !PT ;  /* 0x0000000300007812 */ /* 0x000fca00078ec0ff */
[----:B------:R0:W2:Y:S02]  /*1d7f0*/  SHFL.IDX PT, R14, R0, RZ, 0x1f ;  /* 0x00001fff000e7589 */ /* 0x0000a400000e0000 */
.L_x_1790:
[----:B--2---:R-:W-:-:S13]  /*1d800*/  ISETP.NE.AND P0, PT, R14, RZ, PT ;  /* 0x000000ff0e00720c */ /* 0x004fda0003f05270 */
[----:B------:R-:W-:Y:S05]  /*1d810*/  @P0 BRA `(.L_x_1322) ;  /* 0x0000000000880947 */ /* 0x000fea0003800000 */
[----:B------:R-:W-:-:S03]  /*1d820*/  UMOV UR4, 0xffffffff ;  /* 0xffffffff00047882 */ /* 0x000fc60000000000 */
[----:B------:R-:W-:Y:S05]  /*1d830*/  BRA.DIV UR4, `(.L_x_1666) ;  /* 0x0000003604447947 */ /* 0x000fea000b800000 */
[----:B------:R-:W-:-:S13]  /*1d840*/  ELECT P6, URZ, PT ;  /* 0x00000000003f782f */ /* 0x000fda00038c0000 */
.L_x_1793:
[----:B------:R-:W-:Y:S05]  /*1d850*/  @!P6 BRA `(.L_x_1322) ;  /* 0x000000000078e947 */ /* 0x000fea0003800000 */
[----:B------:R-:W-:-:S06]  /*1d860*/  ULOP3.LUT UR4, UR36, 0x2, URZ, 0xfc, !UPT ;  /* 0x0000000224047892 */ /* 0x000fcc000f8efc3f */
[----:B0-----:R-:W-:-:S05]  /*1d870*/  IMAD.U32 R0, RZ, RZ, UR4 ;  /* 0x00000004ff007e24 */ /* 0x001fca000f8e00ff */
[----:B------:R-:W-:-:S13]  /*1d880*/  ISETP.NE.AND P2, PT, R0, 0x3, PT ;  /* 0x000000030000780c */ /* 0x000fda0003f45270 */
[----:B------:R-:W-:Y:S05]  /*1d890*/  @!P2 BRA `(.L_x_1667) ;  /* 0x000000000004a947 */ /* 0x000fea0003800000 */
[----:B------:R-:W-:Y:S01]  /*1d8a0*/  BPT.TRAP 0x1 ;  /* 0x000000040000795c */ /* 0x000fe20000300000 */
.L_x_1667:
        /* <DEDUP_REMOVED lines=12> */
.L_x_1794:
[----:B------:R-:W2:Y:S02]  /*1d970*/  SYNCS.PHASECHK.TRANS64.TRYWAIT P0, [R3+URZ], R2 ;  /* 0x00000002030075a7 */ /* 0x000ea4000800017f */
[----:B--2---:R-:W-:Y:S05]  /*1d980*/  @!P0 BRA `(.L_x_1669) ;  /* 0x0000003400248947 */ /* 0x004fea0003800000 */
.L_x_1795:
[----:B------:R-:W-:Y:S05]  /*1d990*/  @!P2 BRA `(.L_x_1670) ;  /* 0x000000000004a947 */ /* 0x000fea0003800000 */
[----:B------:R-:W-:Y:S01]  /*1d9a0*/  BPT.TRAP 0x1 ;  /* 0x000000040000795c */ /* 0x000fe20000300000 */
.L_x_1670:
[----:B------:R-:W-:-:S04]  /*1d9b0*/  VIADD R0, R9, 0x16860 ;  /* 0x0001686009007836 */ /* 0x000fc80000000000 */
[----:B------:R-:W-:-:S04]  /*1d9c0*/  IMAD R23, R23, 0x8, R0 ;  /* 0x0000000817177824 */ /* 0x000fc800078e0200 */
[----:B------:R-:W3:Y:S02]  /*1d9d0*/  SYNCS.PHASECHK.TRANS64.TRYWAIT P0, [R23+URZ], R4 ;  /* 0x00000004170075a7 */ /* 0x000ee4000800017f */
[----:B---3--:R-:W-:Y:S05]  /*1d9e0*/  @!P0 BRA `(.L_x_1671) ;  /* 0x0000003400208947 */ /* 0x008fea0003800000 */
.L_x_1796:
[----:B------:R-:W-:-:S07]  /*1d9f0*/  IMAD R7, R7, 0x8, R0 ;  /* 0x0000000807077824 */ /* 0x000fce00078e0200 */
.L_x_1672:
[----:B----4-:R4:W0:Y:S02]  /*1da00*/  SYNCS.PHASECHK.TRANS64.TRYWAIT P0, [R7+URZ], R2 ;  /* 0x00000002070075a7 */ /* 0x010824000800017f */
[----:B0-----:R-:W-:Y:S05]  /*1da10*/  @!P0 NANOSLEEP.SYNCS 0x989680 ;  /* 0x009896800000895d */ /* 0x001fea0003900000 */
[----:B------:R-:W0:Y:S02]  /*1da20*/  @!P0 SYNCS.PHASECHK.TRANS64 P0, [R7+URZ], R2 ;  /* 0x00000002070085a7 */ /* 0x000e24000800007f */
[----:B0-----:R-:W-:Y:S05]  /*1da30*/  @!P0 BRA `(.L_x_1672) ;  /* 0xfffffffc00f08947 */ /* 0x001fea000383ffff */
.L_x_1322:
[----:B------:R-:W-:Y:S05]  /*1da40*/  BSYNC B9 ;  /* 0x0000000000097941 */ /* 0x000fea0003800000 */
.L_x_1319:
[----:B------:R-:W-:Y:S05]  /*1da50*/  EXIT ;  /* 0x000000000000794d */ /* 0x000fea0003800000 */
.L_x_1348:
[----:B0-----:R0:W1:Y:S02]  /*1da60*/  SYNCS.PHASECHK.TRANS64.TRYWAIT P6, [R79+URZ+0x16890], R91 ;  /* 0x0168905b4f0075a7 */ /* 0x00106400080c017f */
[----:B-1----:R-:W-:Y:S05]  /*1da70*/  @!P6 NANOSLEEP.SYNCS 0x989680 ;  /* 0x009896800000e95d */ /* 0x002fea0003900000 */
[----:B------:R-:W1:Y:S02]  /*1da80*/  @!P6 SYNCS.PHASECHK.TRANS64 P6, [R79+URZ+0x16890], R91 ;  /* 0x0168905b4f00e5a7 */ /* 0x000e6400080c007f */
[----:B-1----:R-:W-:Y:S05]  /*1da90*/  @!P6 BRA `(.L_x_1348) ;  /* 0xfffffffc00f0e947 */ /* 0x002fea000383ffff */
[----:B------:R-:W-:Y:S05]  /*1daa0*/  BRA `(.L_x_1673) ;  /* 0xfffffe5400287947 */ /* 0x000fea000383ffff */
.L_x_1368:
[----:B0-----:R0:W1:Y:S02]  /*1dab0*/  SYNCS.PHASECHK.TRANS64.TRYWAIT P5, [R79+URZ+0x16890], R91 ;  /* 0x0168905b4f0075a7 */ /* 0x00106400080a017f */
[----:B-1----:R-:W-:Y:S05]  /*1dac0*/  @!P5 NANOSLEEP.SYNCS 0x989680 ;  /* 0x009896800000d95d */ /* 0x002fea0003900000 */
[----:B------:R-:W1:Y:S02]  /*1dad0*/  @!P5 SYNCS.PHASECHK.TRANS64 P5, [R79+URZ+0x16890], R91 ;  /* 0x0168905b4f00d5a7 */ /* 0x000e6400080a007f */
[----:B-1----:R-:W-:Y:S05]  /*1dae0*/  @!P5 BRA `(.L_x_1368) ;  /* 0xfffffffc00f0d947 */ /* 0x002fea000383ffff */
[----:B------:R-:W-:Y:S05]  /*1daf0*/  BRA `(.L_x_1674) ;  /* 0xfffffe6800047947 */ /* 0x000fea000383ffff */
.L_x_1377:
[----:B-1----:R1:W2:Y:S02]  /*1db00*/  SYNCS.PHASECHK.TRANS64.TRYWAIT P4, [R79+URZ+0x16890], R91 ;  /* 0x0168905b4f0075a7 */ /* 0x0022a4000808017f */
[----:B--2---:R-:W-:Y:S05]  /*1db10*/  @!P4 NANOSLEEP.SYNCS 0x989680 ;  /* 0x009896800000c95d */ /* 0x004fea0003900000 */
[----:B------:R-:W2:Y:S02]  /*1db20*/  @!P4 SYNCS.PHASECHK.TRANS64 P4, [R79+URZ+0x16890], R91 ;  /* 0x0168905b4f00c5a7 */ /* 0x000ea4000808007f */
[----:B--2---:R-:W-:Y:S05]  /*1db30*/  @!P4 BRA `(.L_x_1377) ;  /* 0xfffffffc00f0c947 */ /* 0x004fea000383ffff */
[----:B------:R-:W-:Y:S05]  /*1db40*/  BRA `(.L_x_1675) ;  /* 0xfffffe78006c7947 */ /* 0x000fea000383ffff */
.L_x_1383:
[----:B--2---:R2:W3:Y:S02]  /*1db50*/  SYNCS.PHASECHK.TRANS64.TRYWAIT P3, [R79+URZ+0x168b0], R91 ;  /* 0x0168b05b4f0075a7 */ /* 0x0044e4000806017f */
[----:B---3--:R-:W-:Y:S05]  /*1db60*/  @!P3 NANOSLEEP.SYNCS 0x989680 ;  /* 0x009896800000b95d */ /* 0x008fea0003900000 */
[----:B------:R-:W3:Y:S02]  /*1db70*/  @!P3 SYNCS.PHASECHK.TRANS64 P3, [R79+URZ+0x168b0], R91 ;  /* 0x0168b05b4f00b5a7 */ /* 0x000ee4000806007f */
[----:B---3--:R-:W-:Y:S05]  /*1db80*/  @!P3 BRA `(.L_x_1383) ;  /* 0xfffffffc00f0b947 */ /* 0x008fea000383ffff */
[----:B------:R-:W-:Y:S05]  /*1db90*/  BRA `(.L_x_1676) ;  /* 0xfffffe7c00007947 */ /* 0x000fea000383ffff */
.L_x_1399:
        /* <DEDUP_REMOVED lines=13> */
.L_x_1678:
[----:B------:R-:W-:Y:S05]  /*1dc70*/  BSYNC B0 ;  /* 0x0000000000007941 */ /* 0x000fea0003800000 */
.L_x_1677:
[----:B------:R0:W-:Y:S01]  /*1dc80*/  STL [R1+0x1c], R14 ;  /* 0x00001c0e01007387 */ /* 0x0001e20000100800 */
[----:B------:R-:W-:Y:S05]  /*1dc90*/  BRA `(.L_x_1679) ;  /* 0xfffffe84005c7947 */ /* 0x000fea000383ffff */
.L_x_1411:
[----:B------:R-:W-:Y:S01]  /*1dca0*/  BSSY B1, `(.L_x_1680) ;  /* 0x0000008000017945 */ /* 0x000fe20003800000 */
[----:B------:R-:W-:Y:S02]  /*1dcb0*/  IMAD.MOV.U32 R13, RZ, RZ, R6 ;  /* 0x000000ffff0d7224 */ /* 0x000fe400078e0006 */
[----:B------:R-:W-:Y:S02]  /*1dcc0*/  IMAD.MOV.U32 R12, RZ, RZ, RZ ;  /* 0x000000ffff0c7224 */ /* 0x000fe400078e00ff */
[----:B------:R-:W-:Y:S02]  /*1dcd0*/  IMAD.MOV.U32 R11, RZ, RZ, 0x1c1f ;  /* 0x00001c1fff0b7424 */ /* 0x000fe400078e00ff */
[----:B------:R-:W-:-:S07]  /*1dce0*/  IMAD.MOV.U32 R15, RZ, RZ, -0x1 ;  /* 0xffffffffff0f7424 */ /* 0x000fce00078e00ff */
[----:B0-----:R-:W-:Y:S05]  /*1dcf0*/  WARPSYNC.COLLECTIVE R15, `(.L_x_1681) ;  /* 0x000000000f087348 */ /* 0x001fea0003c00000 */
[----:B0-----:R0:W1:Y:S02]  /*1dd00*/  SHFL.IDX P6, R14, R13, R12, R11 ;  /* 0x0000000c0d0e7389 */ /* 0x00106400000c000b */
[----:B01----:R-:W-:Y:S01]  /*1dd10*/  ENDCOLLECTIVE ;  /* 0x000000000000791b */ /* 0x003fe20003800000 */
.L_x_1681:
[----:B------:R-:W-:Y:S05]  /*1dd20*/  BSYNC B1 ;  /* 0x0000000000017941 */ /* 0x000fea0003800000 */
.L_x_1680:
        /* <DEDUP_REMOVED lines=8> */
.L_x_1682:
[----:B------:R-:W-:Y:S02]  /*1ddb0*/  IMAD.MOV.U32 R13, RZ, RZ, R8 ;  /* 0x000000ffff0d7224 */ /* 0x000fe400078e0008 */
[----:B------:R-:W-:-:S07]  /*1ddc0*/  IMAD.MOV.U32 R0, RZ, RZ, R14 ;  /* 0x000000ffff007224 */ /* 0x000fce00078e000e */
[----:B------:R-:W-:Y:S05]  /*1ddd0*/  WARPSYNC.COLLECTIVE R15, `(.L_x_1683) ;  /* 0x000000000f087348 */ /* 0x000fea0003c00000 */
[----:B------:R0:W1:Y:S02]  /*1dde0*/  SHFL.IDX P6, R14, R13, R12, R11 ;  /* 0x0000000c0d0e7389 */ /* 0x00006400000c000b */
[----:B01----:R-:W-:Y:S01]  /*1ddf0*/  ENDCOLLECTIVE ;  /* 0x000000000000791b */ /* 0x003fe20003800000 */
.L_x_1683:
[----:B------:R-:W-:Y:S02]  /*1de00*/  IMAD.MOV.U32 R13, RZ, RZ, R7 ;  /* 0x000000ffff0d7224 */ /* 0x000fe400078e0007 */
[----:B------:R-:W-:-:S07]  /*1de10*/  IMAD.MOV.U32 R5, RZ, RZ, R14 ;  /* 0x000000ffff057224 */ /* 0x000fce00078e000e */
[----:B------:R-:W-:Y:S05]  /*1de20*/  WARPSYNC.COLLECTIVE R15, `(.L_x_1684) ;  /* 0x000000000f087348 */ /* 0x000fea0003c00000 */
[----:B------:R0:W1:Y:S02]  /*1de30*/  SHFL.IDX P6, R14, R13, R12, R11 ;  /* 0x0000000c0d0e7389 */ /* 0x00006400000c000b */
[----:B01----:R-:W-:Y:S01]  /*1de40*/  ENDCOLLECTIVE ;  /* 0x000000000000791b */ /* 0x003fe20003800000 */
.L_x_1684:
[----:B------:R-:W-:Y:S05]  /*1de50*/  BRA `(.L_x_1685) ;  /* 0xfffffe8800e87947 */ /* 0x000fea000383ffff */
.L_x_1414:
[----:B------:R-:W-:Y:S01]  /*1de60*/  BSSY B1, `(.L_x_1686) ;  /* 0x0000008000017945 */ /* 0x000fe20003800000 */
[----:B------:R-:W-:Y:S02]  /*1de70*/  IMAD.MOV.U32 R13, RZ, RZ, R6 ;  /* 0x000000ffff0d7224 */ /* 0x000fe400078e0006 */
[----:B------:R-:W-:Y:S02]  /*1de80*/  IMAD.MOV.U32 R12, RZ, RZ, 0x1 ;  /* 0x00000001ff0c7424 */ /* 0x000fe400078e00ff */
[----:B------:R-:W-:Y:S02]  /*1de90*/  IMAD.MOV.U32 R11, RZ, RZ, 0x1c1f ;  /* 0x00001c1fff0b7424 */ /* 0x000fe400078e00ff */
[----:B------:R-:W-:-:S07]  /*1dea0*/  IMAD.MOV.U32 R15, RZ, RZ, -0x1 ;  /* 0xffffffffff0f7424 */ /* 0x000fce00078e00ff */
[----:B-1----:R-:W-:Y:S05]  /*1deb0*/  WARPSYNC.COLLECTIVE R15, `(.L_x_1687) ;  /* 0x000000000f087348 */ /* 0x002fea0003c00000 */
[----:B------:R0:W2:Y:S02]  /*1dec0*/  SHFL.IDX P6, R14, R13, R12, R11 ;  /* 0x0000000c0d0e7389 */ /* 0x0000a400000c000b */
[----:B012---:R-:W-:Y:S01]  /*1ded0*/  ENDCOLLECTIVE ;  /* 0x000000000000791b */ /* 0x007fe20003800000 */
.L_x_1687:
[----:B------:R-:W-:Y:S05]  /*1dee0*/  BSYNC B1 ;  /* 0x0000000000017941 */ /* 0x000fea0003800000 */
.L_x_1686:
[----:B------:R-:W-:Y:S02]  /*1def0*/  IMAD.MOV.U32 R13, RZ, RZ, R4 ;  /* 0x000000ffff0d7224 */ /* 0x000fe400078e0004 */
[----:B------:R-:W-:Y:S02]  /*1df00*/  IMAD.MOV.U32 R12, RZ, RZ, 0x1 ;  /* 0x00000001ff0c7424 */ /* 0x000fe400078e00ff */
[----:B------:R-:W-:Y:S02]  /*1df10*/  IMAD.MOV.U32 R11, RZ, RZ, 0x1c1f ;  /* 0x00001c1fff0b7424 */ /* 0x000fe400078e00ff */
[----:B------:R-:W-:Y:S02]  /*1df20*/  IMAD.MOV.U32 R15, RZ, RZ, -0x1 ;  /* 0xffffffffff0f7424 */ /* 0x000fe400078e00ff */
[----:B------:R-:W-:-:S07]  /*1df30*/  IMAD.MOV.U32 R3, RZ, RZ, R14 ;  /* 0x000000ffff037224 */ /* 0x000fce00078e000e */
[----:B------:R-:W-:Y:S05]  /*1df40*/  WARPSYNC.COLLECTIVE R15, `(.L_x_1688) ;  /* 0x000000000f087348 */ /* 0x000fea0003c00000 */
[----:B------:R0:W1:Y:S02]  /*1df50*/  SHFL.IDX P6, R14, R13, R12, R11 ;  /* 0x0000000c0d0e7389 */ /* 0x00006400000c000b */
[----:B01----:R-:W-:Y:S01]  /*1df60*/  ENDCOLLECTIVE ;  /* 0x000000000000791b */ /* 0x003fe20003800000 */
.L_x_1688:
[----:B------:R-:W-:Y:S02]  /*1df70*/  IMAD.MOV.U32 R13, RZ, RZ, R8 ;  /* 0x000000ffff0d7224 */ /* 0x000fe400078e0008 */
[----:B------:R-:W-:-:S07]  /*1df80*/  IMAD.MOV.U32 R0, RZ, RZ, R14 ;  /* 0x000000ffff007224 */ /* 0x000fce00078e000e */
[----:B------:R-:W-:Y:S05]  /*1df90*/  WARPSYNC.COLLECTIVE R15, `(.L_x_1689) ;  /* 0x000000000f087348 */ /* 0x000fea0003c00000 */
[----:B------:R0:W1:Y:S02]  /*1dfa0*/  SHFL.IDX P6, R14, R13, R12, R11 ;  /* 0x0000000c0d0e7389 */ /* 0x00006400000c000b */
[----:B01----:R-:W-:Y:S01]  /*1dfb0*/  ENDCOLLECTIVE ;  /* 0x000000000000791b */ /* 0x003fe20003800000 */
.L_x_1689:
[----:B------:R-:W-:Y:S02]  /*1dfc0*/  IMAD.MOV.U32 R13, RZ, RZ, R7 ;  /* 0x000000ffff0d7224 */ /* 0x000fe400078e0007 */
[----:B------:R-:W-:-:S07]  /*1dfd0*/  IMAD.MOV.U32 R5, RZ, RZ, R14 ;  /* 0x000000ffff057224 */ /* 0x000fce00078e000e */
[----:B------:R-:W-:Y:S05]  /*1dfe0*/  WARPSYNC.COLLECTIVE R15, `(.L_x_1690) ;  /* 0x000000000f087348 */ /* 0x000fea0003c00000 */
[----:B------:R0:W1:Y:S02]  /*1dff0*/  SHFL.IDX P6, R14, R13, R12, R11 ;  /* 0x0000000c0d0e7389 */ /* 0x00006400000c000b */
[----:B01----:R-:W-:Y:S01]  /*1e000*/  ENDCOLLECTIVE ;  /* 0x000000000000791b */ /* 0x003fe20003800000 */
.L_x_1690:
[----:B------:R-:W-:Y:S05]  /*1e010*/  BRA `(.L_x_1691) ;  /* 0xfffffe8c00507947 */ /* 0x000fea000383ffff */
.L_x_1418:
[----:B0-----:R0:W1:Y:S02]  /*1e020*/  SYNCS.PHASECHK.TRANS64.TRYWAIT P0, [R2+URZ+0x16800], R45 ;  /* 0x0168002d020075a7 */ /* 0x001064000800017f */
[----:B-1----:R-:W-:Y:S05]  /*1e030*/  @!P0 NANOSLEEP.SYNCS 0x989680 ;  /* 0x009896800000895d */ /* 0x002fea0003900000 */
[----:B------:R-:W1:Y:S02]  /*1e040*/  @!P0 SYNCS.PHASECHK.TRANS64 P0, [R2+URZ+0x16800], R45 ;  /* 0x0168002d020085a7 */ /* 0x000e64000800007f */
[----:B-1----:R-:W-:Y:S05]  /*1e050*/  @!P0 BRA `(.L_x_1418) ;  /* 0xfffffffc00f08947 */ /* 0x002fea000383ffff */
[----:B------:R-:W-:Y:S05]  /*1e060*/  BRA `(.L_x_1692) ;  /* 0xfffffe90005c7947 */ /* 0x000fea000383ffff */
.L_x_1426:
[----:B------:R-:W1:Y:S01]  /*1e070*/  LDC R35, c[0x0][0x3f4] ;  /* 0x0000fd00ff237b82 */ /* 0x000e620000000800 */
[----:B------:R-:W-:Y:S01]  /*1e080*/  BSSY B1, `(.L_x_1693) ;  /* 0x0000008000017945 */ /* 0x000fe20003800000 */
[----:B------:R-:W-:Y:S02]  /*1e090*/  IMAD.MOV.U32 R13, RZ, RZ, R26 ;  /* 0x000000ffff0d7224 */ /* 0x000fe400078e001a */
[----:B------:R-:W-:Y:S02]  /*1e0a0*/  IMAD.MOV.U32 R12, RZ, RZ, RZ ;  /* 0x000000ffff0c7224 */ /* 0x000fe400078e00ff */
[----:B------:R-:W-:Y:S02]  /*1e0b0*/  IMAD.MOV.U32 R11, RZ, RZ, 0x1c1f ;  /* 0x00001c1fff0b7424 */ /* 0x000fe400078e00ff */
[----:B------:R-:W-:-:S07]  /*1e0c0*/  IMAD.MOV.U32 R15, RZ, RZ, -0x1 ;  /* 0xffffffffff0f7424 */ /* 0x000fce00078e00ff */
[----:B01----:R-:W-:Y:S05]  /*1e0d0*/  WARPSYNC.COLLECTIVE R15, `(.L_x_1694) ;  /* 0x000000000f087348 */ /* 0x003fea0003c00000 */
[----:B0-----:R0:W2:Y:S02]  /*1e0e0*/  SHFL.IDX P6, R14, R13, R12, R11 ;  /* 0x0000000c0d0e7389 */ /* 0x0010a400000c000b */
[----:B012---:R-:W-:Y:S01]  /*1e0f0*/  ENDCOLLECTIVE ;  /* 0x000000000000791b */ /* 0x007fe20003800000 */
.L_x_1694:
[----:B------:R-:W-:Y:S05]  /*1e100*/  BSYNC B1 ;  /* 0x0000000000017941 */ /* 0x000fea0003800000 */
.L_x_1693:
[----:B------:R0:W5:Y:S01]  /*1e110*/  LDL R8, [R1+0x4] ;  /* 0x0000040001087983 */ /* 0x0001620000100800 */
[----:B------:R-:W-:Y:S01]  /*1e120*/  IMAD.MOV.U32 R13, RZ, RZ, R25 ;  /* 0x000000ffff0d7224 */ /* 0x000fe200078e0019 */
[----:B------:R-:W-:Y:S01]  /*1e130*/  ISETP.GE.AND P0, PT, R18, R35, PT ;  /* 0x000000231200720c */ /* 0x000fe20003f06270 */
[----:B------:R-:W-:Y:S02]  /*1e140*/  IMAD.MOV.U32 R12, RZ, RZ, RZ ;  /* 0x000000ffff0c7224 */ /* 0x000fe400078e00ff */
[----:B------:R-:W-:Y:S02]  /*1e150*/  IMAD.MOV.U32 R11, RZ, RZ, 0x1c1f ;  /* 0x00001c1fff0b7424 */ /* 0x000fe400078e00ff */
[----:B------:R-:W-:Y:S02]  /*1e160*/  IMAD.MOV.U32 R15, RZ, RZ, -0x1 ;  /* 0xffffffffff0f7424 */ /* 0x000fe400078e00ff */
[----:B0-----:R-:W-:-:S07]  /*1e170*/  IMAD.MOV.U32 R0, RZ, RZ, R14 ;  /* 0x000000ffff007224 */ /* 0x001fce00078e000e */
[----:B-----5:R-:W-:Y:S05]  /*1e180*/  WARPSYNC.COLLECTIVE R15, `(.L_x_1695) ;  /* 0x000000000f087348 */ /* 0x020fea0003c00000 */
[----:B------:R0:W1:Y:S02]  /*1e190*/  SHFL.IDX P6, R14, R13, R12, R11 ;  /* 0x0000000c0d0e7389 */ /* 0x00006400000c000b */
[----:B01---5:R-:W-:Y:S01]  /*1e1a0*/  ENDCOLLECTIVE ;  /* 0x000000000000791b */ /* 0x023fe20003800000 */
.L_x_1695:
[----:B------:R-:W-:Y:S02]  /*1e1b0*/  IMAD.MOV.U32 R13, RZ, RZ, R24 ;  /* 0x000000ffff0d7224 */ /* 0x000fe400078e0018 */
[----:B------:R-:W-:-:S07]  /*1e1c0*/  IMAD.MOV.U32 R3, RZ, RZ, R14 ;  /* 0x000000ffff037224 */ /* 0x000fce00078e000e */
[----:B------:R-:W-:Y:S05]  /*1e1d0*/  WARPSYNC.COLLECTIVE R15, `(.L_x_1696) ;  /* 0x000000000f087348 */ /* 0x000fea0003c00000 */
[----:B------:R0:W1:Y:S02]  /*1e1e0*/  SHFL.IDX P6, R14, R13, R12, R11 ;  /* 0x0000000c0d0e7389 */ /* 0x00006400000c000b */
[----:B01----:R-:W-:Y:S01]  /*1e1f0*/  ENDCOLLECTIVE ;  /* 0x000000000000791b */ /* 0x003fe20003800000 */
.L_x_1696:
[----:B------:R-:W-:Y:S02]  /*1e200*/  IMAD.MOV.U32 R13, RZ, RZ, R27 ;  /* 0x000000ffff0d7224 */ /* 0x000fe400078e001b */
[----:B------:R-:W-:-:S07]  /*1e210*/  IMAD.MOV.U32 R4, RZ, RZ, R14 ;  /* 0x000000ffff047224 */ /* 0x000fce00078e000e */
[----:B------:R-:W-:Y:S05]  /*1e220*/  WARPSYNC.COLLECTIVE R15, `(.L_x_1697) ;  /* 0x000000000f087348 */ /* 0x000fea0003c00000 */
[----:B------:R0:W1:Y:S02]  /*1e230*/  SHFL.IDX P6, R14, R13, R12, R11 ;  /* 0x0000000c0d0e7389 */ /* 0x00006400000c000b */
[----:B01----:R-:W-:Y:S01]  /*1e240*/  ENDCOLLECTIVE ;  /* 0x000000000000791b */ /* 0x003fe20003800000 */
.L_x_1697:
[----:B------:R-:W-:-:S05]  /*1e250*/  IMAD R32, R8, R32, RZ ;  /* 0x0000002008207224 */ /* 0x000fca00078e02ff */
[----:B------:R-:W-:-:S13]  /*1e260*/  ISETP.GE.OR P1, PT, R41, R32, P0 ;  /* 0x000000202900720c */ /* 0x000fda0000726670 */
[C---:B------:R-:W-:Y:S01]  /*1e270*/  @!P1 IMAD.SHL.U32 R5, R18.reuse, 0x2, RZ ;  /* 0x0000000212059824 */ /* 0x040fe200078e00ff */
[----:B------:R-:W-:-:S04]  /*1e280*/  @!P1 SHF.L.U64.HI R21, R18, 0x1, R43 ;  /* 0x0000000112159819 */ /* 0x000fc8000001022b */
[----:B------:R-:W-:-:S05]  /*1e290*/  @!P1 IADD3 R6, P2, R3, R5, RZ ;  /* 0x0000000503069210 */ /* 0x000fca0007f5e0ff */
[----:B------:R-:W-:-:S05]  /*1e2a0*/  @!P1 IMAD.X R7, R0, 0x1, R21, P2 ;  /* 0x0000000100079824 */ /* 0x000fca00010e0615 */
[----:B------:R-:W2:Y:S01]  /*1e2b0*/  @!P1 LD.E.128 R8, desc[UR38][R6.64] ;  /* 0x0000002606089980 */ /* 0x000ea2000c101d00 */
[----:B------:R-:W-:-:S05]  /*1e2c0*/  @!P1 IADD3 R14, P2, R14, R5, RZ ;  /* 0x000000050e0e9210 */ /* 0x000fca0007f5e0ff */
[----:B------:R-:W-:-:S04]  /*1e2d0*/  @!P1 IMAD.X R3, R4, 0x1, R21, P2 ;  /* 0x0000000104039824 */ /* 0x000fc800010e0615 */
[----:B------:R-:W-:-:S05]  /*1e2e0*/  @!P1 IMAD.MOV.U32 R15, RZ, RZ, R3 ;  /* 0x000000ffff0f9224 */ /* 0x000fca00078e0003 */
[----:B------:R0:W5:Y:S01]  /*1e2f0*/  @!P1 LD.E.128 R4, desc[UR38][R14.64] ;  /* 0x000000260e049980 */ /* 0x000162000c101d00 */
[----:B------:R-:W-:Y:S01]  /*1e300*/  CS2R R38, SRZ ;  /* 0x0000000000267805 */ /* 0x000fe2000001ff00 */
[----:B------:R-:W-:Y:S01]  /*1e310*/  IMAD.MOV.U32 R13, RZ, RZ, R26 ;  /* 0x000000ffff0d7224 */ /* 0x000fe200078e001a */
[----:B------:R-:W-:Y:S01]  /*1e320*/  CS2R R36, SRZ ;  /* 0x0000000000247805 */ /* 0x000fe2000001ff00 */
[----:B------:R-:W-:Y:S01]  /*1e330*/  IMAD.MOV.U32 R12, RZ, RZ, 0x1 ;  /* 0x00000001ff0c7424 */ /* 0x000fe200078e00ff */
[----:B------:R-:W-:Y:S02]  /*1e340*/  CS2R R20, SRZ ;  /* 0x0000000000147805 */ /* 0x000fe4000001ff00 */
[----:B------:R-:W-:Y:S01]  /*1e350*/  CS2R R28, SRZ ;  /* 0x00000000001c7805 */ /* 0x000fe2000001ff00 */
[----:B0-----:R-:W-:Y:S02]  /*1e360*/  IMAD.MOV.U32 R15, RZ, RZ, -0x1 ;  /* 0xffffffffff0f7424 */ /* 0x001fe400078e00ff */
[----:B--2---:R-:W-:-:S02]  /*1e370*/  @!P1 IMAD.MOV.U32 R39, RZ, RZ, R11 ;  /* 0x000000ffff279224 */ /* 0x004fc400078e000b */
[----:B------:R-:W-:Y:S02]  /*1e380*/  IMAD.MOV.U32 R11, RZ, RZ, 0x1c1f ;  /* 0x00001c1fff0b7424 */ /* 0x000fe400078e00ff */
[----:B------:R-:W-:Y:S02]  /*1e390*/  @!P1 IMAD.MOV.U32 R36, RZ, RZ, R8 ;  /* 0x000000ffff249224 */ /* 0x000fe400078e0008 */
[----:B------:R-:W-:-:S07]  /*1e3a0*/  @!P1 IMAD.MOV.U32 R37, RZ, RZ, R9 ;  /* 0x000000ffff259224 */ /* 0x000fce00078e0009 */
[----:B-----5:R-:W-:Y:S05]  /*1e3b0*/  WARPSYNC.COLLECTIVE R15, `(.L_x_1698) ;  /* 0x000000000f087348 */ /* 0x020fea0003c00000 */
[----:B------:R0:W1:Y:S02]  /*1e3c0*/  SHFL.IDX P6, R14, R13, R12, R11 ;  /* 0x0000000c0d0e7389 */ /* 0x00006400000c000b */
[----:B01---5:R-:W-:Y:S01]  /*1e3d0*/  ENDCOLLECTIVE ;  /* 0x000000000000791b */ /* 0x023fe20003800000 */
.L_x_1698:
[----:B------:R-:W-:Y:S02]  /*1e3e0*/  IMAD.MOV.U32 R0, RZ, RZ, R36 ;  /* 0x000000ffff007224 */ /* 0x000fe400078e0024 */
[----:B------:R-:W-:Y:S02]  /*1e3f0*/  IMAD.MOV.U32 R3, RZ, RZ, R37 ;  /* 0x000000ffff037224 */ /* 0x000fe400078e0025 */
[----:B------:R-:W-:Y:S01]  /*1e400*/  @!P1 IMAD.MOV.U32 R38, RZ, RZ, R10 ;  /* 0x000000ffff269224 */ /* 0x000fe200078e000a */
[----:B------:R-:W-:Y:S01]  /*1e410*/  PRMT R48, R0, 0x7610, R48 ;  /* 0x0000761000307816 */ /* 0x000fe20000000030 */
[----:B------:R-:W-:Y:S01]  /*1e420*/  IMAD.MOV.U32 R9, RZ, RZ, R39 ;  /* 0x000000ffff097224 */ /* 0x000fe200078e0027 */
[----:B------:R-:W-:Y:S01]  /*1e430*/  PRMT R34, R34, 0x5410, R3 ;  /* 0x0000541022227816 */ /* 0x000fe20000000003 */
[----:B------:R-:W-:Y:S02]  /*1e440*/  @!P1 IMAD.MOV.U32 R20, RZ, RZ, R4 ;  /* 0x000000ffff149224 */ /* 0x000fe400078e0004 */
[----:B------:R-:W-:Y:S01]  /*1e450*/  @!P1 IMAD.MOV.U32 R21, RZ, RZ, R5 ;  /* 0x000000ffff159224 */ /* 0x000fe200078e0005 */
[----:B------:R-:W-:Y:S01]  /*1e460*/  PRMT R34, R9, 0x7610, R34 ;  /* 0x0000761009227816 */ /* 0x000fe20000000022 */
[----:B------:R-:W-:-:S02]  /*1e470*/  IMAD.MOV.U32 R8, RZ, RZ, R38 ;  /* 0x000000ffff087224 */ /* 0x000fc400078e0026 */
[----:B------:R-:W-:Y:S02]  /*1e480*/  IMAD.MOV.U32 R13, RZ, RZ, R25 ;  /* 0x000000ffff0d7224 */ /* 0x000fe400078e0019 */
[----:B------:R-:W-:Y:S01]  /*1e490*/  @!P1 IMAD.MOV.U32 R28, RZ, RZ, R6 ;  /* 0x000000ffff1c9224 */ /* 0x000fe200078e0006 */
[----:B------:R-:W-:Y:S01]  /*1e4a0*/  PRMT R31, R8, 0x7610, R31 ;  /* 0x00007610081f7816 */ /* 0x000fe2000000001f */
[----:B------:R-:W-:Y:S02]  /*1e4b0*/  @!P1 IMAD.MOV.U32 R29, RZ, RZ, R7 ;  /* 0x000000ffff1d9224 */ /* 0x000fe400078e0007 */
[----:B------:R-:W-:Y:S02]  /*1e4c0*/  IMAD.MOV.U32 R4, RZ, RZ, R20 ;  /* 0x000000ffff047224 */ /* 0x000fe400078e0014 */
[----:B------:R-:W-:Y:S02]  /*1e4d0*/  IMAD.MOV.U32 R5, RZ, RZ, R21 ;  /* 0x000000ffff057224 */ /* 0x000fe400078e0015 */
[----:B------:R-:W-:Y:S01]  /*1e4e0*/  IMAD.MOV.U32 R0, RZ, RZ, R14 ;  /* 0x000000ffff007224 */ /* 0x000fe200078e000e */
[----:B------:R-:W-:-:S07]  /*1e4f0*/  PRMT R50, R4, 0x7610, R50 ;  /* 0x0000761004327816 */ /* 0x000fce0000000032 */
[----:B------:R-:W-:Y:S05]  /*1e500*/  WARPSYNC.COLLECTIVE R15, `(.L_x_1699) ;  /* 0x000000000f087348 */ /* 0x000fea0003c00000 */
[----:B------:R0:W1:Y:S02]  /*1e510*/  SHFL.IDX P6, R14, R13, R12, R11 ;  /* 0x0000000c0d0e7389 */ /* 0x00006400000c000b */
[----:B01----:R-:W-:Y:S01]  /*1e520*/  ENDCOLLECTIVE ;  /* 0x000000000000791b */ /* 0x003fe20003800000 */
.L_x_1699:
[----:B------:R-:W-:Y:S01]  /*1e530*/  IMAD.MOV.U32 R6, RZ, RZ, R28 ;  /* 0x000000ffff067224 */ /* 0x000fe200078e001c */
[----:B------:R-:W-:Y:S01]  /*1e540*/  PRMT R54, R5, 0x7610, R54 ;  /* 0x0000761005367816 */ /* 0x000fe20000000036 */
[----:B------:R-:W-:Y:S01]  /*1e550*/  IMAD.MOV.U32 R7, RZ, RZ, R29 ;  /* 0x000000ffff077224 */ /* 0x000fe200078e001d */
[----:B------:R-:W-:Y:S02]  /*1e560*/  CS2R R4, SRZ ;  /* 0x0000000000047805 */ /* 0x000fe4000001ff00 */
[----:B------:R-:W-:Y:S02]  /*1e570*/  PRMT R31, R31, 0x5410, R6 ;  /* 0x000054101f1f7816 */ /* 0x000fe40000000006 */
[----:B------:R-:W-:Y:S01]  /*1e580*/  PRMT R55, R7, 0x7610, R55 ;  /* 0x0000761007377816 */ /* 0x000fe20000000037 */
[----:B------:R-:W-:Y:S02]  /*1e590*/  IMAD.MOV.U32 R13, RZ, RZ, R24 ;  /* 0x000000ffff0d7224 */ /* 0x000fe400078e0018 */
[----:B------:R-:W-:-:S07]  /*1e5a0*/  IMAD.MOV.U32 R3, RZ, RZ, R14 ;  /* 0x000000ffff037224 */ /* 0x000fce00078e000e */
[----:B------:R-:W-:Y:S05]  /*1e5b0*/  WARPSYNC.COLLECTIVE R15, `(.L_x_1700) ;  /* 0x000000000f087348 */ /* 0x000fea0003c00000 */
[----:B------:R0:W1:Y:S02]  /*1e5c0*/  SHFL.IDX P6, R14, R13, R12, R11 ;  /* 0x0000000c0d0e7389 */ /* 0x00006400000c000b */
[----:B01----:R-:W-:Y:S01]  /*1e5d0*/  ENDCOLLECTIVE ;  /* 0x000000000000791b */ /* 0x003fe20003800000 */
.L_x_1700:
[----:B------:R-:W-:Y:S02]  /*1e5e0*/  IMAD.MOV.U32 R13, RZ, RZ, R27 ;  /* 0x000000ffff0d7224 */ /* 0x000fe400078e001b */
[----:B------:R-:W-:-:S07]  /*1e5f0*/  IMAD.MOV.U32 R24, RZ, RZ, R14 ;  /* 0x000000ffff187224 */ /* 0x000fce00078e000e */
[----:B------:R-:W-:Y:S05]  /*1e600*/  WARPSYNC.COLLECTIVE R15, `(.L_x_1701) ;  /* 0x000000000f087348 */ /* 0x000fea0003c00000 */
[----:B------:R0:W1:Y:S02]  /*1e610*/  SHFL.IDX P6, R14, R13, R12, R11 ;  /* 0x0000000c0d0e7389 */ /* 0x00006400000c000b */
[----:B01----:R-:W-:Y:S01]  /*1e620*/  ENDCOLLECTIVE ;  /* 0x000000000000791b */ /* 0x003fe20003800000 */
.L_x_1701:
[----:B------:R-:W-:Y:S05]  /*1e630*/  BRA `(.L_x_1702) ;  /* 0xfffffe9c008c7947 */ /* 0x000fea000383ffff */
.L_x_1430:
[----:B0-----:R0:W1:Y:S02]  /*1e640*/  SYNCS.PHASECHK.TRANS64.TRYWAIT P1, [R2+URZ+0x16800], R13 ;  /* 0x0168000d020075a7 */ /* 0x001064000802017f */
[----:B-1----:R-:W-:Y:S05]  /*1e650*/  @!P1 NANOSLEEP.SYNCS 0x989680 ;  /* 0x009896800000995d */ /* 0x002fea0003900000 */
[----:B------:R-:W1:Y:S02]  /*1e660*/  @!P1 SYNCS.PHASECHK.TRANS64 P1, [R2+URZ+0x16800], R13 ;  /* 0x0168000d020095a7 */ /* 0x000e64000802007f */
[----:B-1----:R-:W-:Y:S05]  /*1e670*/  @!P1 BRA `(.L_x_1430) ;  /* 0xfffffffc00f09947 */ /* 0x002fea000383ffff */
[----:B------:R-:W-:Y:S05]  /*1e680*/  BRA `(.L_x_1703) ;  /* 0xfffffea000347947 */ /* 0x000fea000383ffff */
.L_x_1436:
[----:B--2---:R2:W3:Y:S02]  /*1e690*/  SYNCS.PHASECHK.TRANS64.TRYWAIT P2, [R7+URZ+0x16830], R0 ;  /* 0x01683000070075a7 */ /* 0x0044e4000804017f */
[----:B---3--:R-:W-:Y:S05]  /*1e6a0*/  @!P2 NANOSLEEP.SYNCS 0x989680 ;  /* 0x009896800000a95d */ /* 0x008fea0003900000 */
[----:B------:R-:W3:Y:S02]  /*1e6b0*/  @!P2 SYNCS.PHASECHK.TRANS64 P2, [R7+URZ+0x16830], R0 ;  /* 0x016830000700a5a7 */ /* 0x000ee4000804007f */
[----:B---3--:R-:W-:Y:S05]  /*1e6c0*/  @!P2 BRA `(.L_x_1436) ;  /* 0xfffffffc00f0a947 */ /* 0x008fea000383ffff */
[----:B------:R-:W-:Y:S05]  /*1e6d0*/  BRA `(.L_x_1435) ;  /* 0xfffffeac00fc7947 */ /* 0x000fea000383ffff */
.L_x_1454:
[----:B-1----:R1:W2:Y:S02]  /*1e6e0*/  SYNCS.PHASECHK.TRANS64.TRYWAIT P4, [R11+URZ+0x16830], R10 ;  /* 0x0168300a0b0075a7 */ /* 0x0022a4000808017f */
[----:B--2---:R-:W-:Y:S05]  /*1e6f0*/  @!P4 NANOSLEEP.SYNCS 0x989680 ;  /* 0x009896800000c95d */ /* 0x004fea0003900000 */
[----:B------:R-:W2:Y:S02]  /*1e700*/  @!P4 SYNCS.PHASECHK.TRANS64 P4, [R11+URZ+0x16830], R10 ;  /* 0x0168300a0b00c5a7 */ /* 0x000ea4000808007f */
[----:B--2---:R-:W-:Y:S05]  /*1e710*/  @!P4 BRA `(.L_x_1454) ;  /* 0xfffffffc00f0c947 */ /* 0x004fea000383ffff */
[----:B------:R-:W-:Y:S05]  /*1e720*/  BRA `(.L_x_1453) ;  /* 0xfffffee000e87947 */ /* 0x000fea000383ffff */
.L_x_1458:
[----:B-1----:R1:W2:Y:S02]  /*1e730*/  SYNCS.PHASECHK.TRANS64.TRYWAIT P3, [R11+URZ+0x16850], R10 ;  /* 0x0168500a0b0075a7 */ /* 0x0022a4000806017f */
[----:B--2---:R-:W-:Y:S05]  /*1e740*/  @!P3 NANOSLEEP.SYNCS 0x989680 ;  /* 0x009896800000b95d */ /* 0x004fea0003900000 */
[----:B------:R-:W2:Y:S02]  /*1e750*/  @!P3 SYNCS.PHASECHK.TRANS64 P3, [R11+URZ+0x16850], R10 ;  /* 0x0168500a0b00b5a7 */ /* 0x000ea4000806007f */
[----:B--2---:R-:W-:Y:S05]  /*1e760*/  @!P3 BRA `(.L_x_1458) ;  /* 0xfffffffc00f0b947 */ /* 0x004fea000383ffff */
[----:B------:R-:W-:Y:S05]  /*1e770*/  BRA `(.L_x_1455) ;  /* 0xfffffee400a87947 */ /* 0x000fea000383ffff */
.L_x_1477:
[----:B-1----:R1:W2:Y:S02]  /*1e780*/  SYNCS.PHASECHK.TRANS64.TRYWAIT P3, [R0+URZ+0x16830], R3 ;  /* 0x01683003000075a7 */ /* 0x0022a4000806017f */
[----:B--2---:R-:W-:Y:S05]  /*1e790*/  @!P3 NANOSLEEP.SYNCS 0x989680 ;  /* 0x009896800000b95d */ /* 0x004fea0003900000 */
[----:B------:R-:W2:Y:S02]  /*1e7a0*/  @!P3 SYNCS.PHASECHK.TRANS64 P3, [R0+URZ+0x16830], R3 ;  /* 0x016830030000b5a7 */ /* 0x000ea4000806007f */
[----:B--2---:R-:W-:Y:S05]  /*1e7b0*/  @!P3 BRA `(.L_x_1477) ;  /* 0xfffffffc00f0b947 */ /* 0x004fea000383ffff */
[----:B------:R-:W-:Y:S05]  /*1e7c0*/  BRA `(.L_x_1476) ;  /* 0xffffff1400707947 */ /* 0x000fea000383ffff */
.L_x_1481:
[----:B-1----:R1:W2:Y:S02]  /*1e7d0*/  SYNCS.PHASECHK.TRANS64.TRYWAIT P2, [R3+URZ+0x16850], R0 ;  /* 0x01685000030075a7 */ /* 0x0022a4000804017f */
[----:B--2---:R-:W-:Y:S05]  /*1e7e0*/  @!P2 NANOSLEEP.SYNCS 0x989680 ;  /* 0x009896800000a95d */ /* 0x004fea0003900000 */
[----:B------:R-:W2:Y:S02]  /*1e7f0*/  @!P2 SYNCS.PHASECHK.TRANS64 P2, [R3+URZ+0x16850], R0 ;  /* 0x016850000300a5a7 */ /* 0x000ea4000804007f */
[----:B--2---:R-:W-:Y:S05]  /*1e800*/  @!P2 BRA `(.L_x_1481) ;  /* 0xfffffffc00f0a947 */ /* 0x004fea000383ffff */
[----:B------:R-:W-:Y:S05]  /*1e810*/  BRA `(.L_x_1478) ;  /* 0xffffff1800307947 */ /* 0x000fea000383ffff */
.L_x_1488:
[----:B-1----:R1:W2:Y:S02]  /*1e820*/  SYNCS.PHASECHK.TRANS64.TRYWAIT P3, [R0+URZ+0x16830], R3 ;  /* 0x01683003000075a7 */ /* 0x0022a4000806017f */
[----:B--2---:R-:W-:Y:S05]  /*1e830*/  @!P3 NANOSLEEP.SYNCS 0x989680 ;  /* 0x009896800000b95d */ /* 0x004fea0003900000 */
[----:B------:R-:W2:Y:S02]  /*1e840*/  @!P3 SYNCS.PHASECHK.TRANS64 P3, [R0+URZ+0x16830], R3 ;  /* 0x016830030000b5a7 */ /* 0x000ea4000806007f */
[----:B--2---:R-:W-:Y:S05]  /*1e850*/  @!P3 BRA `(.L_x_1488) ;  /* 0xfffffffc00f0b947 */ /* 0x004fea000383ffff */
[----:B------:R-:W-:Y:S05]  /*1e860*/  BRA `(.L_x_1487) ;  /* 0xffffff3400147947 */ /* 0x000fea000383ffff */
.L_x_1492:
[----:B-1----:R1:W2:Y:S02]  /*1e870*/  SYNCS.PHASECHK.TRANS64.TRYWAIT P2, [R3+URZ+0x16850], R0 ;  /* 0x01685000030075a7 */ /* 0x0022a4000804017f */
[----:B--2---:R-:W-:Y:S05]  /*1e880*/  @!P2 NANOSLEEP.SYNCS 0x989680 ;  /* 0x009896800000a95d */ /* 0x004fea0003900000 */
[----:B------:R-:W2:Y:S02]  /*1e890*/  @!P2 SYNCS.PHASECHK.TRANS64 P2, [R3+URZ+0x16850], R0 ;  /* 0x016850000300a5a7 */ /* 0x000ea4000804007f */
[----:B--2---:R-:W-:Y:S05]  /*1e8a0*/  @!P2 BRA `(.L_x_1492) ;  /* 0xfffffffc00f0a947 */ /* 0x004fea000383ffff */
[----:B------:R-:W-:Y:S05]  /*1e8b0*/  BRA `(.L_x_1489) ;  /* 0xffffff3400d47947 */ /* 0x000fea000383ffff */
.L_x_1505:
[----:B-1----:R1:W2:Y:S02]  /*1e8c0*/  SYNCS.PHASECHK.TRANS64.TRYWAIT P0, [R11+URZ+0x16850], R4 ;  /* 0x016850040b0075a7 */ /* 0x0022a4000800017f */
[----:B--2---:R-:W-:Y:S05]  /*1e8d0*/  @!P0 NANOSLEEP.SYNCS 0x989680 ;  /* 0x009896800000895d */ /* 0x004fea0003900000 */
[----:B------:R-:W2:Y:S02]  /*1e8e0*/  @!P0 SYNCS.PHASECHK.TRANS64 P0, [R11+URZ+0x16850], R4 ;  /* 0x016850040b0085a7 */ /* 0x000ea4000800007f */
[----:B--2---:R-:W-:Y:S05]  /*1e8f0*/  @!P0 BRA `(.L_x_1505) ;  /* 0xfffffffc00f08947 */ /* 0x004fea000383ffff */
[----:B------:R-:W-:Y:S05]  /*1e900*/  BRA `(.L_x_1504) ;  /* 0xffffff6000b87947 */ /* 0x000fea000383ffff */
.L_x_1513:
[----:B------:R-:W-:Y:S02]  /*1e910*/  IMAD.MOV.U32 R13, RZ, RZ, R20 ;  /* 0x000000ffff0d7224 */ /* 0x000fe400078e0014 */
[----:B------:R-:W-:Y:S02]  /*1e920*/  IMAD.MOV.U32 R12, RZ, RZ, RZ ;  /* 0x000000ffff0c7224 */ /* 0x000fe400078e00ff */
[----:B------:R-:W-:Y:S02]  /*1e930*/  IMAD.MOV.U32 R11, RZ, RZ, 0x181f ;  /* 0x0000181fff0b7424 */ /* 0x000fe400078e00ff */
[----:B------:R-:W-:Y:S02]  /*1e940*/  IMAD.MOV.U32 R15, RZ, RZ, -0x1 ;  /* 0xffffffffff0f7424 */ /* 0x000fe400078e00ff */
[----:B------:R-:W-:Y:S02]  /*1e950*/  IMAD R21, R8, R27, RZ ;  /* 0x0000001b08157224 */ /* 0x000fe400078e02ff */
[----:B------:R-:W-:-:S07]  /*1e960*/  IMAD.IADD R24, R30, 0x1, R26 ;  /* 0x000000011e187824 */ /* 0x000fce00078e021a */
[----:B-1----:R-:W-:Y:S05]  /*1e970*/  WARPSYNC.COLLECTIVE R15, `(.L_x_1704) ;  /* 0x000000000f087348 */ /* 0x002fea0003c00000 */
[----:B------:R0:W2:Y:S02]  /*1e980*/  SHFL.IDX P6, R14, R13, R12, R11 ;  /* 0x0000000c0d0e7389 */ /* 0x0000a400000c000b */
[----:B012---:R-:W-:Y:S01]  /*1e990*/  ENDCOLLECTIVE ;  /* 0x000000000000791b */ /* 0x007fe20003800000 */
.L_x_1704:
[C---:B------:R-:W-:Y:S01]  /*1e9a0*/  VIADD R8, R24.reuse, 0x30 ;  /* 0x0000003018087836 */ /* 0x040fe20000000000 */
[----:B------:R-:W-:-:S04]  /*1e9b0*/  ISETP.GE.OR P3, PT, R24, R21, P0 ;  /* 0x000000151800720c */ /* 0x000fc80000766670 */
[----:B------:R-:W-:Y:S01]  /*1e9c0*/  ISETP.GE.OR P4, PT, R8, R21, P0 ;  /* 0x000000150800720c */ /* 0x000fe20000786670 */
[----:B------:R-:W-:Y:S02]  /*1e9d0*/  VIADD R8, R24, 0x60 ;  /* 0x0000006018087836 */ /* 0x000fe40000000000 */
[----:B------:R-:W-:-:S03]  /*1e9e0*/  IMAD.MOV.U32 R13, RZ, RZ, R7 ;  /* 0x000000ffff0d7224 */ /* 0x000fc600078e0007 */
[----:B------:R-:W-:Y:S01]  /*1e9f0*/  ISETP.GE.OR P2, PT, R8, R21, P0 ;  /* 0x000000150800720c */ /* 0x000fe20000746670 */
[----:B------:R-:W-:-:S12]  /*1ea00*/  IMAD.MOV.U32 R0, RZ, RZ, R14 ;  /* 0x000000ffff007224 */ /* 0x000fd800078e000e */
[----:B------:R-:W-:Y:S05]  /*1ea10*/  WARPSYNC.COLLECTIVE R15, `(.L_x_1705) ;  /* 0x000000000f087348 */ /* 0x000fea0003c00000 */
[----:B------:R0:W1:Y:S02]  /*1ea20*/  SHFL.IDX P6, R14, R13, R12, R11 ;  /* 0x0000000c0d0e7389 */ /* 0x00006400000c000b */
[----:B01----:R-:W-:Y:S01]  /*1ea30*/  ENDCOLLECTIVE ;  /* 0x000000000000791b */ /* 0x003fe20003800000 */
.L_x_1705:
[----:B------:R-:W-:Y:S02]  /*1ea40*/  IMAD.MOV.U32 R13, RZ, RZ, R20 ;  /* 0x000000ffff0d7224 */ /* 0x000fe400078e0014 */
[----:B------:R-:W-:Y:S02]  /*1ea50*/  IMAD.MOV.U32 R12, RZ, RZ, 0x1 ;  /* 0x00000001ff0c7424 */ /* 0x000fe400078e00ff */
[----:B------:R-:W-:-:S07]  /*1ea60*/  IMAD.MOV.U32 R3, RZ, RZ, R14 ;  /* 0x000000ffff037224 */ /* 0x000fce00078e000e */
[----:B------:R-:W-:Y:S05]  /*1ea70*/  WARPSYNC.COLLECTIVE R15, `(.L_x_1706) ;  /* 0x000000000f087348 */ /* 0x000fea0003c00000 */
[----:B------:R0:W1:Y:S02]  /*1ea80*/  SHFL.IDX P6, R14, R13, R12, R11 ;  /* 0x0000000c0d0e7389 */ /* 0x00006400000c000b */
[----:B01----:R-:W-:Y:S01]  /*1ea90*/  ENDCOLLECTIVE ;  /* 0x000000000000791b */ /* 0x003fe20003800000 */
.L_x_1706:
[----:B------:R-:W-:-:S04]  /*1eaa0*/  @!P3 LEA R10, P5, R29, R3, 0x1 ;  /* 0x000000031d0ab211 */ /* 0x000fc800078a08ff */
[----:B------:R-:W-:Y:S01]  /*1eab0*/  @!P3 LEA.HI.X R3, R29, R0, R28, 0x1, P5 ;  /* 0x000000001d03b211 */ /* 0x000fe200028f0c1c */
[----:B------:R-:W-:Y:S02]  /*1eac0*/  IMAD.MOV.U32 R13, RZ, RZ, R7 ;  /* 0x000000ffff0d7224 */ /* 0x000fe400078e0007 */
[----:B------:R-:W-:-:S07]  /*1ead0*/  IMAD.MOV.U32 R4, RZ, RZ, R14 ;  /* 0x000000ffff047224 */ /* 0x000fce00078e000e */
[----:B------:R-:W-:Y:S05]  /*1eae0*/  WARPSYNC.COLLECTIVE R15, `(.L_x_1707) ;  /* 0x000000000f087348 */ /* 0x000fea0003c00000 */
[----:B------:R0:W1:Y:S02]  /*1eaf0*/  SHFL.IDX P6, R14, R13, R12, R11 ;  /* 0x0000000c0d0e7389 */ /* 0x00006400000c000b */
[----:B01----:R-:W-:Y:S01]  /*1eb00*/  ENDCOLLECTIVE ;  /* 0x000000000000791b */ /* 0x003fe20003800000 */
.L_x_1707:
[----:B------:R-:W-:Y:S02]  /*1eb10*/  IMAD.MOV.U32 R13, RZ, RZ, R20 ;  /* 0x000000ffff0d7224 */ /* 0x000fe400078e0014 */
[----:B------:R-:W-:Y:S02]  /*1eb20*/  IMAD.MOV.U32 R12, RZ, RZ, 0x2 ;  /* 0x00000002ff0c7424 */ /* 0x000fe400078e00ff */
[----:B------:R-:W-:-:S07]  /*1eb30*/  IMAD.MOV.U32 R5, RZ, RZ, R14 ;  /* 0x000000ffff057224 */ /* 0x000fce00078e000e */
[----:B------:R-:W-:Y:S05]  /*1eb40*/  WARPSYNC.COLLECTIVE R15, `(.L_x_1708) ;  /* 0x000000000f087348 */ /* 0x000fea0003c00000 */
[----:B------:R0:W1:Y:S02]  /*1eb50*/  SHFL.IDX P6, R14, R13, R12, R11 ;  /* 0x0000000c0d0e7389 */ /* 0x00006400000c000b */
[----:B01----:R-:W-:Y:S01]  /*1eb60*/  ENDCOLLECTIVE ;  /* 0x000000000000791b */ /* 0x003fe20003800000 */
.L_x_1708:
[----:B------:R-:W-:-:S04]  /*1eb70*/  @!P4 LEA R8, P1, R29, R5, 0x1 ;  /* 0x000000051d08c211 */ /* 0x000fc800078208ff */
[----:B------:R-:W-:Y:S01]  /*1eb80*/  @!P4 LEA.HI.X R9, R29, R4, R28, 0x1, P1 ;  /* 0x000000041d09c211 */ /* 0x000fe200008f0c1c */
[----:B------:R-:W-:Y:S02]  /*1eb90*/  IMAD.MOV.U32 R13, RZ, RZ, R7 ;  /* 0x000000ffff0d7224 */ /* 0x000fe400078e0007 */
[----:B------:R-:W-:-:S07]  /*1eba0*/  IMAD.MOV.U32 R6, RZ, RZ, R14 ;  /* 0x000000ffff067224 */ /* 0x000fce00078e000e */
[----:B------:R-:W-:Y:S05]  /*1ebb0*/  WARPSYNC.COLLECTIVE R15, `(.L_x_1709) ;  /* 0x000000000f087348 */ /* 0x000fea0003c00000 */
[----:B------:R0:W1:Y:S02]  /*1ebc0*/  SHFL.IDX P6, R14, R13, R12, R11 ;  /* 0x0000000c0d0e7389 */ /* 0x00006400000c000b */
[----:B01----:R-:W-:Y:S01]  /*1ebd0*/  ENDCOLLECTIVE ;  /* 0x000000000000791b */ /* 0x003fe20003800000 */
.L_x_1709:
        /* <DEDUP_REMOVED lines=12> */
.L_x_1710:
[----:B------:R0:W-:Y:S01]  /*1eca0*/  @!P2 ST.E.128 desc[UR38][R4.64], RZ ;  /* 0x000000ff0400a985 */ /* 0x0001e2000c101d26 */
[----:B------:R-:W-:Y:S02]  /*1ecb0*/  IMAD.MOV.U32 R13, RZ, RZ, R7 ;  /* 0x000000ffff0d7224 */ /* 0x000fe400078e0007 */
[----:B------:R-:W-:-:S07]  /*1ecc0*/  IMAD.MOV.U32 R0, RZ, RZ, R14 ;  /* 0x000000ffff007224 */ /* 0x000fce00078e000e */
[----:B0-----:R-:W-:Y:S05]  /*1ecd0*/  WARPSYNC.COLLECTIVE R15, `(.L_x_1711) ;  /* 0x000000000f087348 */ /* 0x001fea0003c00000 */
[----:B------:R1:W2:Y:S02]  /*1ece0*/  SHFL.IDX P6, R14, R13, R12, R11 ;  /* 0x0000000c0d0e7389 */ /* 0x0002a400000c000b */
[----:B012---:R-:W-:Y:S01]  /*1ecf0*/  ENDCOLLECTIVE ;  /* 0x000000000000791b */ /* 0x007fe20003800000 */
.L_x_1711:
[----:B------:R-:W-:Y:S05]  /*1ed00*/  BRA `(.L_x_1712) ;  /* 0xffffff7c00e07947 */ /* 0x000fea000383ffff */
.L_x_1538:
[----:B------:R-:W1:Y:S01]  /*1ed10*/  S2R R5, SR_TID.X ;  /* 0x0000000000057919 */ /* 0x000e620000002100 */
[----:B------:R-:W-:Y:S01]  /*1ed20*/  BSSY B1, `(.L_x_1713) ;  /* 0x000000a000017945 */ /* 0x000fe20003800000 */
[----:B0-----:R-:W-:Y:S02]  /*1ed30*/  IMAD.MOV.U32 R12, RZ, RZ, RZ ;  /* 0x000000ffff0c7224 */ /* 0x001fe400078e00ff */
[----:B------:R-:W-:Y:S02]  /*1ed40*/  IMAD.MOV.U32 R11, RZ, RZ, 0x1f ;  /* 0x0000001fff0b7424 */ /* 0x000fe400078e00ff */
[----:B------:R-:W-:Y:S01]  /*1ed50*/  IMAD.MOV.U32 R15, RZ, RZ, -0x1 ;  /* 0xffffffffff0f7424 */ /* 0x000fe200078e00ff */
[----:B-1----:R-:W-:-:S04]  /*1ed60*/  SHF.R.U32.HI R5, RZ, 0x5, R5 ;  /* 0x00000005ff057819 */ /* 0x002fc80000011605 */
[----:B------:R-:W-:-:S05]  /*1ed70*/  LOP3.LUT R5, R5, 0x3, RZ, 0xc0, !PT ;  /* 0x0000000305057812 */ /* 0x000fca00078ec0ff */
[----:B------:R-:W-:-:S07]  /*1ed80*/  IMAD.MOV.U32 R13, RZ, RZ, R5 ;  /* 0x000000ffff0d7224 */ /* 0x000fce00078e0005 */
[----:B------:R-:W-:Y:S05]  /*1ed90*/  WARPSYNC.COLLECTIVE R15, `(.L_x_1714) ;  /* 0x000000000f087348 */ /* 0x000fea0003c00000 */
[----:B------:R0:W1:Y:S02]  /*1eda0*/  SHFL.IDX P6, R14, R13, R12, R11 ;  /* 0x0000000c0d0e7389 */ /* 0x00006400000c000b */
[----:B01----:R-:W-:Y:S01]  /*1edb0*/  ENDCOLLECTIVE ;  /* 0x000000000000791b */ /* 0x003fe20003800000 */
.L_x_1714:
[----:B------:R-:W-:Y:S05]  /*1edc0*/  BSYNC B1 ;  /* 0x0000000000017941 */ /* 0x000fea0003800000 */
.L_x_1713:
[----:B------:R-:W-:Y:S05]  /*1edd0*/  BRA `(.L_x_1715) ;  /* 0xffffff9400c47947 */ /* 0x000fea000383ffff */
.L_x_1540:
[----:B------:R-:W-:Y:S01]  /*1ede0*/  BSSY B1, `(.L_x_1716) ;  /* 0x0000006000017945 */ /* 0x000fe20003800000 */
[----:B------:R-:W-:-:S07]  /*1edf0*/  IMAD.MOV.U32 R15, RZ, RZ, -0x1 ;  /* 0xffffffffff0f7424 */ /* 0x000fce00078e00ff */
[----:B01----:R-:W-:Y:S05]  /*1ee00*/  WARPSYNC.COLLECTIVE R15, `(.L_x_1717) ;  /* 0x000000000f0c7348 */ /* 0x003fea0003c00000 */
[----:B------:R-:W-:Y:S02]  /*1ee10*/  ELECT P6, UR62, PT ;  /* 0x00000000003e782f */ /* 0x000fe400038c0000 */
[----:B------:R-:W-:Y:S01]  /*1ee20*/  MOV R14, UR62 ;  /* 0x0000003e000e7c02 */ /* 0x000fe20008000f00 */
[----:B01----:R-:W-:Y:S10]  /*1ee30*/  ENDCOLLECTIVE ;  /* 0x000000000000791b */ /* 0x003ff40003800000 */
.L_x_1717:
[----:B------:R-:W-:Y:S05]  /*1ee40*/  BSYNC B1 ;  /* 0x0000000000017941 */ /* 0x000fea0003800000 */
.L_x_1716:
[----:B------:R-:W-:Y:S05]  /*1ee50*/  BRA `(.L_x_1539) ;  /* 0xffffff9400bc7947 */ /* 0x000fea000383ffff */
.L_x_1542:
[----:B-1----:R1:W2:Y:S02]  /*1ee60*/  SYNCS.PHASECHK.TRANS64.TRYWAIT P0, [R22+URZ+0x16820], R5 ;  /* 0x01682005160075a7 */ /* 0x0022a4000800017f */
[----:B--2---:R-:W-:Y:S05]  /*1ee70*/  @!P0 NANOSLEEP.SYNCS 0x989680 ;  /* 0x009896800000895d */ /* 0x004fea0003900000 */
[----:B------:R-:W2:Y:S02]  /*1ee80*/  @!P0 SYNCS.PHASECHK.TRANS64 P0, [R22+URZ+0x16820], R5 ;  /* 0x01682005160085a7 */ /* 0x000ea4000800007f */
[----:B--2---:R-:W-:Y:S05]  /*1ee90*/  @!P0 BRA `(.L_x_1542) ;  /* 0xfffffffc00f08947 */ /* 0x004fea000383ffff */
[----:B------:R-:W-:Y:S05]  /*1eea0*/  BRA `(.L_x_1718) ;  /* 0xffffff9400cc7947 */ /* 0x000fea000383ffff */
.L_x_1546:
[----:B-1----:R1:W2:Y:S02]  /*1eeb0*/  SYNCS.PHASECHK.TRANS64.TRYWAIT P0, [R5+URZ+0x168a0], R6 ;  /* 0x0168a006050075a7 */ /* 0x0022a4000800017f */
[----:B--2---:R-:W-:Y:S05]  /*1eec0*/  @!P0 NANOSLEEP.SYNCS 0x989680 ;  /* 0x009896800000895d */ /* 0x004fea0003900000 */
[----:B------:R-:W2:Y:S02]  /*1eed0*/  @!P0 SYNCS.PHASECHK.TRANS64 P0, [R5+URZ+0x168a0], R6 ;  /* 0x0168a006050085a7 */ /* 0x000ea4000800007f */
[----:B--2---:R-:W-:Y:S05]  /*1eee0*/  @!P0 BRA `(.L_x_1546) ;  /* 0xfffffffc00f08947 */ /* 0x004fea000383ffff */
[----:B------:R-:W-:Y:S05]  /*1eef0*/  BRA `(.L_x_1719) ;  /* 0xffffff9400e47947 */ /* 0x000fea000383ffff */
.L_x_1551:
[----:B0-----:R0:W2:Y:S02]  /*1ef00*/  SYNCS.PHASECHK.TRANS64.TRYWAIT P0, [R5+URZ+0x168c0], R6 ;  /* 0x0168c006050075a7 */ /* 0x0010a4000800017f */
[----:B--2---:R-:W-:Y:S05]  /*1ef10*/  @!P0 NANOSLEEP.SYNCS 0x989680 ;  /* 0x009896800000895d */ /* 0x004fea0003900000 */
[----:B------:R-:W2:Y:S02]  /*1ef20*/  @!P0 SYNCS.PHASECHK.TRANS64 P0, [R5+URZ+0x168c0], R6 ;  /* 0x0168c006050085a7 */ /* 0x000ea4000800007f */
[----:B--2---:R-:W-:Y:S05]  /*1ef30*/  @!P0 BRA `(.L_x_1551) ;  /* 0xfffffffc00f08947 */ /* 0x004fea000383ffff */
[----:B------:R-:W-:Y:S05]  /*1ef40*/  BRA `(.L_x_1720) ;  /* 0xffffff9800647947 */ /* 0x000fea000383ffff */
.L_x_1558:
[----:B-1----:R1:W2:Y:S02]  /*1ef50*/  SYNCS.PHASECHK.TRANS64.TRYWAIT P1, [R5+URZ+0x168a0], R6 ;  /* 0x0168a006050075a7 */ /* 0x0022a4000802017f */
[----:B--2---:R-:W-:Y:S05]  /*1ef60*/  @!P1 NANOSLEEP.SYNCS 0x989680 ;  /* 0x009896800000995d */ /* 0x004fea0003900000 */
[----:B------:R-:W2:Y:S02]  /*1ef70*/  @!P1 SYNCS.PHASECHK.TRANS64 P1, [R5+URZ+0x168a0], R6 ;  /* 0x0168a006050095a7 */ /* 0x000ea4000802007f */
[----:B--2---:R-:W-:Y:S05]  /*1ef80*/  @!P1 BRA `(.L_x_1558) ;  /* 0xfffffffc00f09947 */ /* 0x004fea000383ffff */
[----:B------:R-:W-:Y:S05]  /*1ef90*/  BRA `(.L_x_1721) ;  /* 0xffffff9c00247947 */ /* 0x000fea000383ffff */
.L_x_1563:
[----:B0-----:R0:W2:Y:S02]  /*1efa0*/  SYNCS.PHASECHK.TRANS64.TRYWAIT P1, [R5+URZ+0x168c0], R6 ;  /* 0x0168c006050075a7 */ /* 0x0010a4000802017f */
[----:B--2---:R-:W-:Y:S05]  /*1efb0*/  @!P1 NANOSLEEP.SYNCS 0x989680 ;  /* 0x009896800000995d */ /* 0x004fea0003900000 */
[----:B------:R-:W2:Y:S02]  /*1efc0*/  @!P1 SYNCS.PHASECHK.TRANS64 P1, [R5+URZ+0x168c0], R6 ;  /* 0x0168c006050095a7 */ /* 0x000ea4000802007f */
[----:B--2---:R-:W-:Y:S05]  /*1efd0*/  @!P1 BRA `(.L_x_1563) ;  /* 0xfffffffc00f09947 */ /* 0x004fea000383ffff */
[----:B------:R-:W-:Y:S05]  /*1efe0*/  BRA `(.L_x_1722) ;  /* 0xffffff9c009c7947 */ /* 0x000fea000383ffff */
.L_x_1584:
[----:B------:R-:W2:Y:S01]  /*1eff0*/  S2R R20, SR_TID.X ;  /* 0x0000000000147919 */ /* 0x000ea20000002100 */
[----:B------:R-:W-:Y:S01]  /*1f000*/  BSSY B0, `(.L_x_1723) ;  /* 0x000000a000007945 */ /* 0x000fe20003800000 */
[----:B0-----:R-:W-:Y:S02]  /*1f010*/  IMAD.MOV.U32 R12, RZ, RZ, RZ ;  /* 0x000000ffff0c7224 */ /* 0x001fe400078e00ff */
[----:B------:R-:W-:Y:S02]  /*1f020*/  IMAD.MOV.U32 R11, RZ, RZ, 0x1f ;  /* 0x0000001fff0b7424 */ /* 0x000fe400078e00ff */
[----:B------:R-:W-:Y:S01]  /*1f030*/  IMAD.MOV.U32 R15, RZ, RZ, -0x1 ;  /* 0xffffffffff0f7424 */ /* 0x000fe200078e00ff */
[----:B--2---:R-:W-:-:S04]  /*1f040*/  SHF.R.U32.HI R20, RZ, 0x5, R20 ;  /* 0x00000005ff147819 */ /* 0x004fc80000011614 */
[----:B------:R-:W-:-:S05]  /*1f050*/  LOP3.LUT R20, R20, 0x3, RZ, 0xc0, !PT ;  /* 0x0000000314147812 */ /* 0x000fca00078ec0ff */
[----:B------:R-:W-:-:S07]  /*1f060*/  IMAD.MOV.U32 R13, RZ, RZ, R20 ;  /* 0x000000ffff0d7224 */ /* 0x000fce00078e0014 */
[----:B-1----:R-:W-:Y:S05]  /*1f070*/  WARPSYNC.COLLECTIVE R15, `(.L_x_1724) ;  /* 0x000000000f087348 */ /* 0x002fea0003c00000 */
[----:B------:R0:W2:Y:S02]  /*1f080*/  SHFL.IDX P6, R14, R13, R12, R11 ;  /* 0x0000000c0d0e7389 */ /* 0x0000a400000c000b */
[----:B012---:R-:W-:Y:S01]  /*1f090*/  ENDCOLLECTIVE ;  /* 0x000000000000791b */ /* 0x007fe20003800000 */
.L_x_1724:
[----:B------:R-:W-:Y:S05]  /*1f0a0*/  BSYNC B0 ;  /* 0x0000000000007941 */ /* 0x000fea0003800000 */
.L_x_1723:
[----:B------:R-:W-:Y:S05]  /*1f0b0*/  BRA `(.L_x_1725) ;  /* 0xffffffa800ac7947 */ /* 0x000fea000383ffff */
.L_x_1586:
[----:B------:R-:W-:Y:S01]  /*1f0c0*/  BSSY B0, `(.L_x_1726) ;  /* 0x0000006000007945 */ /* 0x000fe20003800000 */
[----:B------:R-:W-:-:S07]  /*1f0d0*/  IMAD.MOV.U32 R15, RZ, RZ, -0x1 ;  /* 0xffffffffff0f7424 */ /* 0x000fce00078e00ff */
[----:B012---:R-:W-:Y:S05]  /*1f0e0*/  WARPSYNC.COLLECTIVE R15, `(.L_x_1727) ;  /* 0x000000000f0c7348 */ /* 0x007fea0003c00000 */
[----:B------:R-:W-:Y:S02]  /*1f0f0*/  ELECT P6, UR62, PT ;  /* 0x00000000003e782f */ /* 0x000fe400038c0000 */
[----:B------:R-:W-:Y:S01]  /*1f100*/  MOV R14, UR62 ;  /* 0x0000003e000e7c02 */ /* 0x000fe20008000f00 */
[----:B012---:R-:W-:Y:S10]  /*1f110*/  ENDCOLLECTIVE ;  /* 0x000000000000791b */ /* 0x007ff40003800000 */
.L_x_1727:
[----:B------:R-:W-:Y:S05]  /*1f120*/  BSYNC B0 ;  /* 0x0000000000007941 */ /* 0x000fea0003800000 */
.L_x_1726:
[----:B------:R-:W-:Y:S05]  /*1f130*/  BRA `(.L_x_1728) ;  /* 0xffffffa800b47947 */ /* 0x000fea000383ffff */
.L_x_1588:
[----:B--2---:R2:W3:Y:S02]  /*1f140*/  SYNCS.PHASECHK.TRANS64.TRYWAIT P0, [R0+URZ+0x16840], R3 ;  /* 0x01684003000075a7 */ /* 0x0044e4000800017f */
[----:B---3--:R-:W-:Y:S05]  /*1f150*/  @!P0 NANOSLEEP.SYNCS 0x989680 ;  /* 0x009896800000895d */ /* 0x008fea0003900000 */
[----:B------:R-:W3:Y:S02]  /*1f160*/  @!P0 SYNCS.PHASECHK.TRANS64 P0, [R0+URZ+0x16840], R3 ;  /* 0x01684003000085a7 */ /* 0x000ee4000800007f */
[----:B---3--:R-:W-:Y:S05]  /*1f170*/  @!P0 BRA `(.L_x_1588) ;  /* 0xfffffffc00f08947 */ /* 0x008fea000383ffff */
[----:B------:R-:W-:Y:S05]  /*1f180*/  BRA `(.L_x_1729) ;  /* 0xffffffac00047947 */ /* 0x000fea000383ffff */
.L_x_1592:
[----:B------:R-:W2:Y:S01]  /*1f190*/  LDL.LU R11, [R1+0x1c] ;  /* 0x00001c00010b7983 */ /* 0x000ea20000300800 */
[----:B------:R-:W-:Y:S01]  /*1f1a0*/  IMAD.MOV.U32 R5, RZ, RZ, R12 ;  /* 0x000000ffff057224 */ /* 0x000fe200078e000c */
[----:B------:R-:W-:Y:S01]  /*1f1b0*/  LOP3.LUT R10, R10, 0x7f, RZ, 0xc0, !PT ;  /* 0x0000007f0a0a7812 */ /* 0x000fe200078ec0ff */
[----:B------:R-:W-:Y:S02]  /*1f1c0*/  IMAD.MOV.U32 R13, RZ, RZ, R4 ;  /* 0x000000ffff0d7224 */ /* 0x000fe400078e0004 */
[----:B------:R-:W-:Y:S01]  /*1f1d0*/  IMAD.MOV.U32 R12, RZ, RZ, RZ ;  /* 0x000000ffff0c7224 */ /* 0x000fe200078e00ff */
[----:B------:R-:W-:Y:S01]  /*1f1e0*/  SHF.R.U32.HI R10, RZ, 0x3, R10 ;  /* 0x00000003ff0a7819 */ /* 0x000fe2000001160a */
[----:B------:R-:W-:-:S04]  /*1f1f0*/  IMAD.MOV.U32 R15, RZ, RZ, -0x1 ;  /* 0xffffffffff0f7424 */ /* 0x000fc800078e00ff */
[----:B------:R-:W-:-:S04]  /*1f200*/  IMAD.IADD R5, R10, 0x1, R5 ;  /* 0x000000010a057824 */ /* 0x000fc800078e0205 */
[----:B------:R-:W-:Y:S02]  /*1f210*/  VIADD R10, R5, 0x10 ;  /* 0x00000010050a7836 */ /* 0x000fe40000000000 */
[----:B--2---:R-:W-:Y:S02]  /*1f220*/  IMAD R3, R11, R9, RZ ;  /* 0x000000090b037224 */ /* 0x004fe400078e02ff */
[----:B------:R-:W-:-:S03]  /*1f230*/  IMAD.MOV.U32 R11, RZ, RZ, 0x181f ;  /* 0x0000181fff0b7424 */ /* 0x000fc600078e00ff */
[----:B------:R-:W-:-:S13]  /*1f240*/  ISETP.GE.AND P1, PT, R5, R3, PT ;  /* 0x000000030500720c */ /* 0x000fda0003f26270 */
[----:B-----5:R-:W-:Y:S05]  /*1f250*/  WARPSYNC.COLLECTIVE R15, `(.L_x_1730) ;  /* 0x000000000f087348 */ /* 0x020fea0003c00000 */
[----:B------:R0:W1:Y:S02]  /*1f260*/  SHFL.IDX P6, R14, R13, R12, R11 ;  /* 0x0000000c0d0e7389 */ /* 0x00006400000c000b */
[----:B01---5:R-:W-:Y:S01]  /*1f270*/  ENDCOLLECTIVE ;  /* 0x000000000000791b */ /* 0x023fe20003800000 */
.L_x_1730:
[----:B------:R-:W-:Y:S02]  /*1f280*/  IMAD.MOV.U32 R13, RZ, RZ, R0 ;  /* 0x000000ffff0d7224 */ /* 0x000fe400078e0000 */
[----:B------:R-:W-:-:S07]  /*1f290*/  IMAD.MOV.U32 R7, RZ, RZ, R14 ;  /* 0x000000ffff077224 */ /* 0x000fce00078e000e */
[----:B------:R-:W-:Y:S05]  /*1f2a0*/  WARPSYNC.COLLECTIVE R15, `(.L_x_1731) ;  /* 0x000000000f087348 */ /* 0x000fea0003c00000 */
[----:B------:R0:W1:Y:S02]  /*1f2b0*/  SHFL.IDX P6, R14, R13, R12, R11 ;  /* 0x0000000c0d0e7389 */ /* 0x00006400000c000b */
[----:B01----:R-:W-:Y:S01]  /*1f2c0*/  ENDCOLLECTIVE ;  /* 0x000000000000791b */ /* 0x003fe20003800000 */
.L_x_1731:
[----:B------:R-:W-:Y:S02]  /*1f2d0*/  IMAD.MOV.U32 R13, RZ, RZ, R4 ;  /* 0x000000ffff0d7224 */ /* 0x000fe400078e0004 */
[----:B------:R-:W-:Y:S02]  /*1f2e0*/  IMAD.MOV.U32 R12, RZ, RZ, 0x1 ;  /* 0x00000001ff0c7424 */ /* 0x000fe400078e00ff */
[----:B------:R-:W-:-:S07]  /*1f2f0*/  IMAD.MOV.U32 R8, RZ, RZ, R14 ;  /* 0x000000ffff087224 */ /* 0x000fce00078e000e */
[----:B------:R-:W-:Y:S05]  /*1f300*/  WARPSYNC.COLLECTIVE R15, `(.L_x_1732) ;  /* 0x000000000f087348 */ /* 0x000fea0003c00000 */
[----:B------:R0:W1:Y:S02]  /*1f310*/  SHFL.IDX P6, R14, R13, R12, R11 ;  /* 0x0000000c0d0e7389 */ /* 0x00006400000c000b */
[----:B01----:R-:W-:Y:S01]  /*1f320*/  ENDCOLLECTIVE ;  /* 0x000000000000791b */ /* 0x003fe20003800000 */
.L_x_1732:
        /* <DEDUP_REMOVED lines=13> */
.L_x_1733:
[----:B------:R-:W-:Y:S02]  /*1f400*/  IMAD.MOV.U32 R13, RZ, RZ, R4 ;  /* 0x000000ffff0d7224 */ /* 0x000fe400078e0004 */
[----:B------:R-:W-:Y:S02]  /*1f410*/  IMAD.MOV.U32 R12, RZ, RZ, 0x2 ;  /* 0x00000002ff0c7424 */ /* 0x000fe400078e00ff */
[----:B------:R-:W-:-:S07]  /*1f420*/  IMAD.MOV.U32 R8, RZ, RZ, R14 ;  /* 0x000000ffff087224 */ /* 0x000fce00078e000e */
[----:B------:R-:W-:Y:S05]  /*1f430*/  WARPSYNC.COLLECTIVE R15, `(.L_x_1734) ;  /* 0x000000000f087348 */ /* 0x000fea0003c00000 */
[----:B------:R0:W1:Y:S02]  /*1f440*/  SHFL.IDX P6, R14, R13, R12, R11 ;  /* 0x0000000c0d0e7389 */ /* 0x00006400000c000b */
[----:B01----:R-:W-:Y:S01]  /*1f450*/  ENDCOLLECTIVE ;  /* 0x000000000000791b */ /* 0x003fe20003800000 */
.L_x_1734:
        /* <DEDUP_REMOVED lines=14> */
.L_x_1735:
[----:B------:R-:W-:Y:S02]  /*1f540*/  IMAD.MOV.U32 R13, RZ, RZ, R4 ;  /* 0x000000ffff0d7224 */ /* 0x000fe400078e0004 */
[----:B------:R-:W-:Y:S02]  /*1f550*/  IMAD.MOV.U32 R12, RZ, RZ, 0x3 ;  /* 0x00000003ff0c7424 */ /* 0x000fe400078e00ff */
[----:B------:R-:W-:-:S07]  /*1f560*/  IMAD.MOV.U32 R8, RZ, RZ, R14 ;  /* 0x000000ffff087224 */ /* 0x000fce00078e000e */
[----:B------:R-:W-:Y:S05]  /*1f570*/  WARPSYNC.COLLECTIVE R15, `(.L_x_1736) ;  /* 0x000000000f087348 */ /* 0x000fea0003c00000 */
[----:B------:R0:W1:Y:S02]  /*1f580*/  SHFL.IDX P6, R14, R13, R12, R11 ;  /* 0x0000000c0d0e7389 */ /* 0x00006400000c000b */
[----:B01----:R-:W-:Y:S01]  /*1f590*/  ENDCOLLECTIVE ;  /* 0x000000000000791b */ /* 0x003fe20003800000 */
.L_x_1736:
        /* <DEDUP_REMOVED lines=14> */
.L_x_1737:
[----:B------:R-:W-:Y:S02]  /*1f680*/  IMAD.MOV.U32 R13, RZ, RZ, R4 ;  /* 0x000000ffff0d7224 */ /* 0x000fe400078e0004 */
[----:B------:R-:W-:Y:S02]  /*1f690*/  IMAD.MOV.U32 R12, RZ, RZ, 0x4 ;  /* 0x00000004ff0c7424 */ /* 0x000fe400078e00ff */
[----:B------:R-:W-:-:S07]  /*1f6a0*/  IMAD.MOV.U32 R8, RZ, RZ, R14 ;  /* 0x000000ffff087224 */ /* 0x000fce00078e000e */
[----:B------:R-:W-:Y:S05]  /*1f6b0*/  WARPSYNC.COLLECTIVE R15, `(.L_x_1738) ;  /* 0x000000000f087348 */ /* 0x000fea0003c00000 */
[----:B------:R0:W1:Y:S02]  /*1f6c0*/  SHFL.IDX P6, R14, R13, R12, R11 ;  /* 0x0000000c0d0e7389 */ /* 0x00006400000c000b */
[----:B01----:R-:W-:Y:S01]  /*1f6d0*/  ENDCOLLECTIVE ;  /* 0x000000000000791b */ /* 0x003fe20003800000 */
.L_x_1738:
        /* <DEDUP_REMOVED lines=14> */
.L_x_1739:
[----:B------:R-:W-:Y:S02]  /*1f7c0*/  IMAD.MOV.U32 R13, RZ, RZ, R4 ;  /* 0x000000ffff0d7224 */ /* 0x000fe400078e0004 */
[----:B------:R-:W-:Y:S02]  /*1f7d0*/  IMAD.MOV.U32 R12, RZ, RZ, 0x5 ;  /* 0x00000005ff0c7424 */ /* 0x000fe400078e00ff */
[----:B------:R-:W-:-:S07]  /*1f7e0*/  IMAD.MOV.U32 R8, RZ, RZ, R14 ;  /* 0x000000ffff087224 */ /* 0x000fce00078e000e */
[----:B------:R-:W-:Y:S05]  /*1f7f0*/  WARPSYNC.COLLECTIVE R15, `(.L_x_1740) ;  /* 0x000000000f087348 */ /* 0x000fea0003c00000 */
[----:B------:R0:W1:Y:S02]  /*1f800*/  SHFL.IDX P6, R14, R13, R12, R11 ;  /* 0x0000000c0d0e7389 */ /* 0x00006400000c000b */
[----:B01----:R-:W-:Y:S01]  /*1f810*/  ENDCOLLECTIVE ;  /* 0x000000000000791b */ /* 0x003fe20003800000 */
.L_x_1740:
        /* <DEDUP_REMOVED lines=14> */
.L_x_1741:
[----:B------:R-:W-:Y:S02]  /*1f900*/  IMAD.MOV.U32 R13, RZ, RZ, R4 ;  /* 0x000000ffff0d7224 */ /* 0x000fe400078e0004 */
[----:B------:R-:W-:Y:S02]  /*1f910*/  IMAD.MOV.U32 R12, RZ, RZ, 0x6 ;  /* 0x00000006ff0c7424 */ /* 0x000fe400078e00ff */
[----:B------:R-:W-:-:S07]  /*1f920*/  IMAD.MOV.U32 R8, RZ, RZ, R14 ;  /* 0x000000ffff087224 */ /* 0x000fce00078e000e */
[----:B------:R-:W-:Y:S05]  /*1f930*/  WARPSYNC.COLLECTIVE R15, `(.L_x_1742) ;  /* 0x000000000f087348 */ /* 0x000fea0003c00000 */
[----:B------:R0:W1:Y:S02]  /*1f940*/  SHFL.IDX P6, R14, R13, R12, R11 ;  /* 0x0000000c0d0e7389 */ /* 0x00006400000c000b */
[----:B01----:R-:W-:Y:S01]  /*1f950*/  ENDCOLLECTIVE ;  /* 0x000000000000791b */ /* 0x003fe20003800000 */
.L_x_1742:
        /* <DEDUP_REMOVED lines=14> */
.L_x_1743:
[----:B------:R-:W-:Y:S02]  /*1fa40*/  IMAD.MOV.U32 R13, RZ, RZ, R4 ;  /* 0x000000ffff0d7224 */ /* 0x000fe400078e0004 */
[----:B------:R-:W-:Y:S02]  /*1fa50*/  IMAD.MOV.U32 R12, RZ, RZ, 0x7 ;  /* 0x00000007ff0c7424 */ /* 0x000fe400078e00ff */
[----:B------:R-:W-:-:S07]  /*1fa60*/  IMAD.MOV.U32 R8, RZ, RZ, R14 ;  /* 0x000000ffff087224 */ /* 0x000fce00078e000e */
[----:B------:R-:W-:Y:S05]  /*1fa70*/  WARPSYNC.COLLECTIVE R15, `(.L_x_1744) ;  /* 0x000000000f087348 */ /* 0x000fea0003c00000 */
[----:B------:R0:W1:Y:S02]  /*1fa80*/  SHFL.IDX P6, R14, R13, R12, R11 ;  /* 0x0000000c0d0e7389 */ /* 0x00006400000c000b */
[----:B01----:R-:W-:Y:S01]  /*1fa90*/  ENDCOLLECTIVE ;  /* 0x000000000000791b */ /* 0x003fe20003800000 */
.L_x_1744:
[----:B------:R-:W-:-:S05]  /*1faa0*/  @!P1 LEA R8, P2, R21, R8, 0x1 ;  /* 0x0000000815089211 */ /* 0x000fca00078408ff */
[----:B------:R-:W-:-:S04]  /*1fab0*/  @!P1 IMAD.X R7, RZ, RZ, R7, P2 ;  /* 0x000000ffff079224 */ /* 0x000fc800010e0607 */
[----:B------:R-:W-:Y:S02]  /*1fac0*/  @!P1 IMAD.MOV.U32 R9, RZ, RZ, R7 ;  /* 0x000000ffff099224 */ /* 0x000fe400078e0007 */
[----:B------:R-:W-:Y:S02]  /*1fad0*/  IMAD.MOV.U32 R13, RZ, RZ, R0 ;  /* 0x000000ffff0d7224 */ /* 0x000fe400078e0000 */
[C---:B------:R-:W-:Y:S01]  /*1fae0*/  VIADD R0, R5.reuse, 0x70 ;  /* 0x0000007005007836 */ /* 0x040fe20000000000 */
        /* <DEDUP_REMOVED lines=10> */
.L_x_1745:
[----:B------:R-:W-:Y:S01]  /*1fb90*/  ISETP.GE.AND P2, PT, R0, R3, PT ;  /* 0x000000030000720c */ /* 0x000fe20003f46270 */
[----:B------:R-:W-:Y:S02]  /*1fba0*/  IMAD.MOV.U32 R13, RZ, RZ, R6 ;  /* 0x000000ffff0d7224 */ /* 0x000fe400078e0006 */
[----:B------:R-:W-:Y:S02]  /*1fbb0*/  IMAD.MOV.U32 R12, RZ, RZ, RZ ;  /* 0x000000ffff0c7224 */ /* 0x000fe400078e00ff */
[----:B------:R-:W-:-:S08]  /*1fbc0*/  IMAD.MOV.U32 R8, RZ, RZ, R14 ;  /* 0x000000ffff087224 */ /* 0x000fd000078e000e */
[----:B------:R-:W-:Y:S05]  /*1fbd0*/  WARPSYNC.COLLECTIVE R15, `(.L_x_1746) ;  /* 0x000000000f087348 */ /* 0x000fea0003c00000 */
[----:B------:R0:W1:Y:S02]  /*1fbe0*/  SHFL.IDX P6, R14, R13, R12, R11 ;  /* 0x0000000c0d0e7389 */ /* 0x00006400000c000b */
[----:B01----:R-:W-:Y:S01]  /*1fbf0*/  ENDCOLLECTIVE ;  /* 0x000000000000791b */ /* 0x003fe20003800000 */
.L_x_1746:
        /* <DEDUP_REMOVED lines=13> */
.L_x_1747:
[----:B------:R-:W-:Y:S02]  /*1fcd0*/  IMAD.MOV.U32 R13, RZ, RZ, R6 ;  /* 0x000000ffff0d7224 */ /* 0x000fe400078e0006 */
[----:B------:R-:W-:Y:S02]  /*1fce0*/  IMAD.MOV.U32 R12, RZ, RZ, 0x1 ;  /* 0x00000001ff0c7424 */ /* 0x000fe400078e00ff */
[----:B------:R-:W-:-:S07]  /*1fcf0*/  IMAD.MOV.U32 R7, RZ, RZ, R14 ;  /* 0x000000ffff077224 */ /* 0x000fce00078e000e */
[----:B------:R-:W-:Y:S05]  /*1fd00*/  WARPSYNC.COLLECTIVE R15, `(.L_x_1748) ;  /* 0x000000000f087348 */ /* 0x000fea0003c00000 */
[----:B------:R0:W1:Y:S02]  /*1fd10*/  SHFL.IDX P6, R14, R13, R12, R11 ;  /* 0x0000000c0d0e7389 */ /* 0x00006400000c000b */
[----:B01----:R-:W-:Y:S01]  /*1fd20*/  ENDCOLLECTIVE ;  /* 0x000000000000791b */ /* 0x003fe20003800000 */
.L_x_1748:
[----:B------:R-:W-:-:S05]  /*1fd30*/  @!P2 LEA R7, P1, R21, R7, 0x1 ;  /* 0x000000071507a211 */ /* 0x000fca00078208ff */
[----:B------:R-:W-:Y:S02]  /*1fd40*/  @!P2 IMAD.X R0, RZ, RZ, R0, P1 ;  /* 0x000000ffff00a224 */ /* 0x000fe400008e0600 */
[----:B------:R-:W-:Y:S02]  /*1fd50*/  @!P2 IMAD.MOV.U32 R8, RZ, RZ, R7 ;  /* 0x000000ffff08a224 */ /* 0x000fe400078e0007 */
        /* <DEDUP_REMOVED lines=12> */
.L_x_1749:
[----:B------:R-:W-:Y:S02]  /*1fe20*/  IMAD.MOV.U32 R13, RZ, RZ, R6 ;  /* 0x000000ffff0d7224 */ /* 0x000fe400078e0006 */
[----:B------:R-:W-:Y:S02]  /*1fe30*/  IMAD.MOV.U32 R12, RZ, RZ, 0x2 ;  /* 0x00000002ff0c7424 */ /* 0x000fe400078e00ff */
[----:B------:R-:W-:-:S07]  /*1fe40*/  IMAD.MOV.U32 R8, RZ, RZ, R14 ;  /* 0x000000ffff087224 */ /* 0x000fce00078e000e */
[----:B------:R-:W-:Y:S05]  /*1fe50*/  WARPSYNC.COLLECTIVE R15, `(.L_x_1750) ;  /* 0x000000000f087348 */ /* 0x000fea0003c00000 */
[----:B------:R0:W1:Y:S02]  /*1fe60*/  SHFL.IDX P6, R14, R13, R12, R11 ;  /* 0x0000000c0d0e7389 */ /* 0x00006400000c000b */
[----:B01----:R-:W-:Y:S01]  /*1fe70*/  ENDCOLLECTIVE ;  /* 0x000000000000791b */ /* 0x003fe20003800000 */
.L_x_1750:
        /* <DEDUP_REMOVED lines=13> */
.L_x_1751:
[----:B------:R-:W-:Y:S02]  /*1ff50*/  IMAD.MOV.U32 R13, RZ, RZ, R6 ;  /* 0x000000ffff0d7224 */ /* 0x000fe400078e0006 */
[----:B------:R-:W-:Y:S02]  /*1ff60*/  IMAD.MOV.U32 R12, RZ, RZ, 0x3 ;  /* 0x00000003ff0c7424 */ /* 0x000fe400078e00ff */
[----:B------:R-:W-:-:S07]  /*1ff70*/  IMAD.MOV.U32 R8, RZ, RZ, R14 ;  /* 0x000000ffff087224 */ /* 0x000fce00078e000e */
[----:B------:R-:W-:Y:S05]  /*1ff80*/  WARPSYNC.COLLECTIVE R15, `(.L_x_1752) ;  /* 0x000000000f087348 */ /* 0x000fea0003c00000 */
[----:B------:R0:W1:Y:S02]  /*1ff90*/  SHFL.IDX P6, R14, R13, R12, R11 ;  /* 0x0000000c0d0e7389 */ /* 0x00006400000c000b */
[----:B01----:R-:W-:Y:S01]  /*1ffa0*/  ENDCOLLECTIVE ;  /* 0x000000000000791b */ /* 0x003fe20003800000 */
.L_x_1752:
        /* <DEDUP_REMOVED lines=12> */
.L_x_1753:
[----:B------:R-:W-:Y:S05]  /*20070*/  BRA `(.L_x_1754) ;  /* 0xffffffac00287947 */ /* 0x000fea000383ffff */
.L_x_1595:
[----:B0-----:R0:W1:Y:S02]  /*20080*/  SYNCS.PHASECHK.TRANS64.TRYWAIT P0, [R22+URZ+0x16820], R3 ;  /* 0x01682003160075a7 */ /* 0x001064000800017f */
[----:B-1----:R-:W-:Y:S05]  /*20090*/  @!P0 NANOSLEEP.SYNCS 0x989680 ;  /* 0x009896800000895d */ /* 0x002fea0003900000 */
[----:B------:R-:W1:Y:S02]  /*200a0*/  @!P0 SYNCS.PHASECHK.TRANS64 P0, [R22+URZ+0x16820], R3 ;  /* 0x01682003160085a7 */ /* 0x000e64000800007f */
[----:B-1----:R-:W-:Y:S05]  /*200b0*/  @!P0 BRA `(.L_x_1595) ;  /* 0xfffffffc00f08947 */ /* 0x002fea000383ffff */
[----:B------:R-:W-:Y:S05]  /*200c0*/  BRA `(.L_x_1755) ;  /* 0xffffffac00987947 */ /* 0x000fea000383ffff */
.L_x_1604:
[----:B0-----:R0:W2:Y:S02]  /*200d0*/  SYNCS.PHASECHK.TRANS64.TRYWAIT P0, [R2+URZ+0x16840], R3 ;  /* 0x01684003020075a7 */ /* 0x0010a4000800017f */
[----:B--2---:R-:W-:Y:S05]  /*200e0*/  @!P0 NANOSLEEP.SYNCS 0x989680 ;  /* 0x009896800000895d */ /* 0x004fea0003900000 */
[----:B------:R-:W2:Y:S02]  /*200f0*/  @!P0 SYNCS.PHASECHK.TRANS64 P0, [R2+URZ+0x16840], R3 ;  /* 0x01684003020085a7 */ /* 0x000ea4000800007f */
[----:B--2---:R-:W-:Y:S05]  /*20100*/  @!P0 BRA `(.L_x_1604) ;  /* 0xfffffffc00f08947 */ /* 0x004fea000383ffff */
[----:B------:R-:W-:Y:S05]  /*20110*/  BRA `(.L_x_1756) ;  /* 0xffffffb0004c7947 */ /* 0x000fea000383ffff */
.L_x_1609:
[----:B0-----:R0:W1:Y:S02]  /*20120*/  SYNCS.PHASECHK.TRANS64.TRYWAIT P0, [R3+URZ+0x60], R2 ;  /* 0x00006002030075a7 */ /* 0x001064000800017f */
[----:B-1----:R-:W-:Y:S05]  /*20130*/  @!P0 NANOSLEEP.SYNCS 0x989680 ;  /* 0x009896800000895d */ /* 0x002fea0003900000 */
[----:B------:R-:W1:Y:S02]  /*20140*/  @!P0 SYNCS.PHASECHK.TRANS64 P0, [R3+URZ+0x60], R2 ;  /* 0x00006002030085a7 */ /* 0x000e64000800007f */
[----:B-1----:R-:W-:Y:S05]  /*20150*/  @!P0 BRA `(.L_x_1609) ;  /* 0xfffffffc00f08947 */ /* 0x002fea000383ffff */
[----:B------:R-:W-:Y:S05]  /*20160*/  BRA `(.L_x_1757) ;  /* 0xffffffb000d87947 */ /* 0x000fea000383ffff */
.L_x_1617:
[----:B0-----:R0:W2:Y:S02]  /*20170*/  SYNCS.PHASECHK.TRANS64.TRYWAIT P0, [R2+URZ+0x16840], R3 ;  /* 0x01684003020075a7 */ /* 0x0010a4000800017f */
[----:B--2---:R-:W-:Y:S05]  /*20180*/  @!P0 NANOSLEEP.SYNCS 0x989680 ;  /* 0x009896800000895d */ /* 0x004fea0003900000 */
[----:B------:R-:W2:Y:S02]  /*20190*/  @!P0 SYNCS.PHASECHK.TRANS64 P0, [R2+URZ+0x16840], R3 ;  /* 0x01684003020085a7 */ /* 0x000ea4000800007f */
[----:B--2---:R-:W-:Y:S05]  /*201a0*/  @!P0 BRA `(.L_x_1617) ;  /* 0xfffffffc00f08947 */ /* 0x004fea000383ffff */
[----:B------:R-:W-:Y:S05]  /*201b0*/  BRA `(.L_x_1758) ;  /* 0xffffffb800207947 */ /* 0x000fea000383ffff */
.L_x_1622:
[----:B0-----:R0:W1:Y:S02]  /*201c0*/  SYNCS.PHASECHK.TRANS64.TRYWAIT P0, [R10+URZ+0x60], R26 ;  /* 0x0000601a0a0075a7 */ /* 0x001064000800017f */
[----:B-1----:R-:W-:Y:S05]  /*201d0*/  @!P0 NANOSLEEP.SYNCS 0x989680 ;  /* 0x009896800000895d */ /* 0x002fea0003900000 */
[----:B------:R-:W1:Y:S02]  /*201e0*/  @!P0 SYNCS.PHASECHK.TRANS64 P0, [R10+URZ+0x60], R26 ;  /* 0x0000601a0a0085a7 */ /* 0x000e64000800007f */
[----:B-1----:R-:W-:Y:S05]  /*201f0*/  @!P0 BRA `(.L_x_1622) ;  /* 0xfffffffc00f08947 */ /* 0x002fea000383ffff */
[----:B------:R-:W-:Y:S05]  /*20200*/  BRA `(.L_x_1759) ;  /* 0xffffffb800ac7947 */ /* 0x000fea000383ffff */
.L_x_1630:
[----:B0-----:R0:W2:Y:S02]  /*20210*/  SYNCS.PHASECHK.TRANS64.TRYWAIT P0, [R2+URZ+0x16840], R3 ;  /* 0x01684003020075a7 */ /* 0x0010a4000800017f */
[----:B--2---:R-:W-:Y:S05]  /*20220*/  @!P0 NANOSLEEP.SYNCS 0x989680 ;  /* 0x009896800000895d */ /* 0x004fea0003900000 */
[----:B------:R-:W2:Y:S02]  /*20230*/  @!P0 SYNCS.PHASECHK.TRANS64 P0, [R2+URZ+0x16840], R3 ;  /* 0x01684003020085a7 */ /* 0x000ea4000800007f */
[----:B--2---:R-:W-:Y:S05]  /*20240*/  @!P0 BRA `(.L_x_1630) ;  /* 0xfffffffc00f08947 */ /* 0x004fea000383ffff */
[----:B------:R-:W-:Y:S05]  /*20250*/  BRA `(.L_x_1760) ;  /* 0xffffffbc00c07947 */ /* 0x000fea000383ffff */
.L_x_1635:
[----:B0-----:R0:W1:Y:S02]  /*20260*/  SYNCS.PHASECHK.TRANS64.TRYWAIT P0, [R5+URZ+0x60], R7 ;  /* 0x00006007050075a7 */ /* 0x001064000800017f */
[----:B-1----:R-:W-:Y:S05]  /*20270*/  @!P0 NANOSLEEP.SYNCS 0x989680 ;  /* 0x009896800000895d */ /* 0x002fea0003900000 */
[----:B------:R-:W1:Y:S02]  /*20280*/  @!P0 SYNCS.PHASECHK.TRANS64 P0, [R5+URZ+0x60], R7 ;  /* 0x00006007050085a7 */ /* 0x000e64000800007f */
[----:B-1----:R-:W-:Y:S05]  /*20290*/  @!P0 BRA `(.L_x_1635) ;  /* 0xfffffffc00f08947 */ /* 0x002fea000383ffff */
[----:B------:R-:W-:Y:S05]  /*202a0*/  BRA `(.L_x_1761) ;  /* 0xffffffc000507947 */ /* 0x000fea000383ffff */
.L_x_1645:
[----:B0-----:R0:W1:Y:S02]  /*202b0*/  SYNCS.PHASECHK.TRANS64.TRYWAIT P0, [R3+URZ+0x16860], R0 ;  /* 0x01686000030075a7 */ /* 0x001064000800017f */
[----:B-1----:R-:W-:Y:S05]  /*202c0*/  @!P0 NANOSLEEP.SYNCS 0x989680 ;  /* 0x009896800000895d */ /* 0x002fea0003900000 */
[----:B------:R-:W1:Y:S02]  /*202d0*/  @!P0 SYNCS.PHASECHK.TRANS64 P0, [R3+URZ+0x16860], R0 ;  /* 0x01686000030085a7 */ /* 0x000e64000800007f */
[----:B-1----:R-:W-:Y:S05]  /*202e0*/  @!P0 BRA `(.L_x_1645) ;  /* 0xfffffffc00f08947 */ /* 0x002fea000383ffff */
[----:B------:R-:W-:Y:S05]  /*202f0*/  BRA `(.L_x_1762) ;  /* 0xffffffc400507947 */ /* 0x000fea000383ffff */
.L_x_1651:
[----:B------:R-:W-:Y:S01]  /*20300*/  BSSY B0, `(.L_x_1763) ;  /* 0x0000008000007945 */ /* 0x000fe20003800000 */
[----:B------:R-:W-:Y:S02]  /*20310*/  IMAD.MOV.U32 R13, RZ, RZ, R16 ;  /* 0x000000ffff0d7224 */ /* 0x000fe400078e0010 */
[----:B0-----:R-:W-:Y:S02]  /*20320*/  IMAD.MOV.U32 R12, RZ, RZ, RZ ;  /* 0x000000ffff0c7224 */ /* 0x001fe400078e00ff */
[----:B------:R-:W-:Y:S02]  /*20330*/  IMAD.MOV.U32 R11, RZ, RZ, 0x1f ;  /* 0x0000001fff0b7424 */ /* 0x000fe400078e00ff */
[----:B------:R-:W-:-:S07]  /*20340*/  IMAD.MOV.U32 R15, RZ, RZ, -0x1 ;  /* 0xffffffffff0f7424 */ /* 0x000fce00078e00ff */
[----:B------:R-:W-:Y:S05]  /*20350*/  WARPSYNC.COLLECTIVE R15, `(.L_x_1764) ;  /* 0x000000000f087348 */ /* 0x000fea0003c00000 */
[----:B------:R0:W1:Y:S02]  /*20360*/  SHFL.IDX P6, R14, R13, R12, R11 ;  /* 0x0000000c0d0e7389 */ /* 0x00006400000c000b */
[----:B01----:R-:W-:Y:S01]  /*20370*/  ENDCOLLECTIVE ;  /* 0x000000000000791b */ /* 0x003fe20003800000 */
.L_x_1764:
[----:B------:R-:W-:Y:S05]  /*20380*/  BSYNC B0 ;  /* 0x0000000000007941 */ /* 0x000fea0003800000 */
.L_x_1763:
        /* <DEDUP_REMOVED lines=9> */
.L_x_1765:
        /* <DEDUP_REMOVED lines=18> */
.L_x_1766:
[----:B------:R-:W-:Y:S01]  /*20540*/  IMAD.MOV.U32 R12, RZ, RZ, 0x2 ;  /* 0x00000002ff0c7424 */ /* 0x000fe200078e00ff */
[----:B------:R-:W-:-:S05]  /*20550*/  SEL R4, R14, RZ, P1 ;  /* 0x000000ff0e047207 */ /* 0x000fca0000800000 */
[----:B------:R-:W-:-:S04]  /*20560*/  IMAD.IADD R4, R17, 0x1, R4 ;  /* 0x0000000111047824 */ /* 0x000fc800078e0204 */
[----:B------:R-:W-:-:S07]  /*20570*/  IMAD.MOV.U32 R13, RZ, RZ, R4 ;  /* 0x000000ffff0d7224 */ /* 0x000fce00078e0004 */
[----:B------:R-:W-:Y:S05]  /*20580*/  WARPSYNC.COLLECTIVE R15, `(.L_x_1767) ;  /* 0x000000000f087348 */ /* 0x000fea0003c00000 */
[----:B------:R0:W1:Y:S02]  /*20590*/  SHFL.UP P6, R14, R13, R12, R11 ;  /* 0x0400000c0d0e7389 */ /* 0x00006400000c000b */
[----:B01----:R-:W-:Y:S01]  /*205a0*/  ENDCOLLECTIVE ;  /* 0x000000000000791b */ /* 0x003fe20003800000 */
.L_x_1767:
[----:B------:R-:W-:Y:S01]  /*205b0*/  IMAD.MOV.U32 R12, RZ, RZ, 0x4 ;  /* 0x00000004ff0c7424 */ /* 0x000fe200078e00ff */
[----:B------:R-:W-:-:S05]  /*205c0*/  SEL R3, R14, RZ, P2 ;  /* 0x000000ff0e037207 */ /* 0x000fca0001000000 */
[----:B------:R-:W-:-:S04]  /*205d0*/  IMAD.IADD R6, R4, 0x1, R3 ;  /* 0x0000000104067824 */ /* 0x000fc800078e0203 */
[----:B------:R-:W-:-:S07]  /*205e0*/  IMAD.MOV.U32 R13, RZ, RZ, R6 ;  /* 0x000000ffff0d7224 */ /* 0x000fce00078e0006 */
[----:B------:R-:W-:Y:S05]  /*205f0*/  WARPSYNC.COLLECTIVE R15, `(.L_x_1768) ;  /* 0x000000000f087348 */ /* 0x000fea0003c00000 */
[----:B------:R0:W1:Y:S02]  /*20600*/  SHFL.UP P6, R14, R13, R12, R11 ;  /* 0x0400000c0d0e7389 */ /* 0x00006400000c000b */
[----:B01----:R-:W-:Y:S01]  /*20610*/  ENDCOLLECTIVE ;  /* 0x000000000000791b */ /* 0x003fe20003800000 */
.L_x_1768:
[----:B------:R-:W-:Y:S01]  /*20620*/  IMAD.MOV.U32 R12, RZ, RZ, 0x8 ;  /* 0x00000008ff0c7424 */ /* 0x000fe200078e00ff */
[----:B------:R-:W-:-:S05]  /*20630*/  SEL R3, R14, RZ, P3 ;  /* 0x000000ff0e037207 */ /* 0x000fca0001800000 */
[----:B------:R-:W-:-:S04]  /*20640*/  IMAD.IADD R2, R6, 0x1, R3 ;  /* 0x0000000106027824 */ /* 0x000fc800078e0203 */
[----:B------:R-:W-:-:S07]  /*20650*/  IMAD.MOV.U32 R13, RZ, RZ, R2 ;  /* 0x000000ffff0d7224 */ /* 0x000fce00078e0002 */
[----:B------:R-:W-:Y:S05]  /*20660*/  WARPSYNC.COLLECTIVE R15, `(.L_x_1769) ;  /* 0x000000000f087348 */ /* 0x000fea0003c00000 */
[----:B------:R0:W1:Y:S02]  /*20670*/  SHFL.UP P6, R14, R13, R12, R11 ;  /* 0x0400000c0d0e7389 */ /* 0x00006400000c000b */
[----:B01----:R-:W-:Y:S01]  /*20680*/  ENDCOLLECTIVE ;  /* 0x000000000000791b */ /* 0x003fe20003800000 */
.L_x_1769:
[----:B------:R-:W-:Y:S01]  /*20690*/  IMAD.MOV.U32 R12, RZ, RZ, 0x10 ;  /* 0x00000010ff0c7424 */ /* 0x000fe200078e00ff */
[----:B------:R-:W-:-:S05]  /*206a0*/  SEL R3, R14, RZ, P4 ;  /* 0x000000ff0e037207 */ /* 0x000fca0002000000 */
[----:B------:R-:W-:-:S04]  /*206b0*/  IMAD.IADD R3, R2, 0x1, R3 ;  /* 0x0000000102037824 */ /* 0x000fc800078e0203 */
[----:B------:R-:W-:-:S07]  /*206c0*/  IMAD.MOV.U32 R13, RZ, RZ, R3 ;  /* 0x000000ffff0d7224 */ /* 0x000fce00078e0003 */
[----:B------:R-:W-:Y:S05]  /*206d0*/  WARPSYNC.COLLECTIVE R15, `(.L_x_1770) ;  /* 0x000000000f087348 */ /* 0x000fea0003c00000 */
[----:B------:R0:W1:Y:S02]  /*206e0*/  SHFL.UP P6, R14, R13, R12, R11 ;  /* 0x0400000c0d0e7389 */ /* 0x00006400000c000b */
[----:B01----:R-:W-:Y:S01]  /*206f0*/  ENDCOLLECTIVE ;  /* 0x000000000000791b */ /* 0x003fe20003800000 */
.L_x_1770:
        /* <DEDUP_REMOVED lines=8> */
.L_x_1771:
[----:B------:R-:W-:Y:S05]  /*20780*/  BRA `(.L_x_1772) ;  /* 0xffffffc400847947 */ /* 0x000fea000383ffff */
.L_x_1656:
[----:B------:R-:W-:Y:S01]  /*20790*/  BSSY B0, `(.L_x_1773) ;  /* 0x0000008000007945 */ /* 0x000fe20003800000 */
[----:B-----5:R-:W-:Y:S02]  /*207a0*/  IMAD.MOV.U32 R13, RZ, RZ, R17 ;  /* 0x000000ffff0d7224 */ /* 0x020fe400078e0011 */
[----:B0-----:R-:W-:Y:S02]  /*207b0*/  IMAD.MOV.U32 R12, RZ, RZ, 0x1 ;  /* 0x00000001ff0c7424 */ /* 0x001fe400078e00ff */
[----:B------:R-:W-:Y:S02]  /*207c0*/  IMAD.MOV.U32 R11, RZ, RZ, RZ ;  /* 0x000000ffff0b7224 */ /* 0x000fe400078e00ff */
[----:B------:R-:W-:-:S07]  /*207d0*/  IMAD.MOV.U32 R15, RZ, RZ, -0x1 ;  /* 0xffffffffff0f7424 */ /* 0x000fce00078e00ff */
[----:B-1----:R-:W-:Y:S05]  /*207e0*/  WARPSYNC.COLLECTIVE R15, `(.L_x_1774) ;  /* 0x000000000f087348 */ /* 0x002fea0003c00000 */
[----:B------:R0:W2:Y:S02]  /*207f0*/  SHFL.UP P6, R14, R13, R12, R11 ;  /* 0x0400000c0d0e7389 */ /* 0x0000a400000c000b */
[----:B012---:R-:W-:Y:S01]  /*20800*/  ENDCOLLECTIVE ;  /* 0x000000000000791b */ /* 0x007fe20003800000 */
.L_x_1774:
[----:B------:R-:W-:Y:S05]  /*20810*/  BSYNC B0 ;  /* 0x0000000000007941 */ /* 0x000fea0003800000 */
.L_x_1773:
        /* <DEDUP_REMOVED lines=8> */
.L_x_1775:
[----:B------:R-:W-:Y:S01]  /*208a0*/  IMAD.MOV.U32 R12, RZ, RZ, 0x4 ;  /* 0x00000004ff0c7424 */ /* 0x000fe200078e00ff */
[----:B------:R-:W-:-:S05]  /*208b0*/  SEL R2, R14, RZ, P2 ;  /* 0x000000ff0e027207 */ /* 0x000fca0001000000 */
[----:B------:R-:W-:-:S04]  /*208c0*/  IMAD.IADD R2, R13, 0x1, R2 ;  /* 0x000000010d027824 */ /* 0x000fc800078e0202 */
[----:B------:R-:W-:-:S07]  /*208d0*/  IMAD.MOV.U32 R13, RZ, RZ, R2 ;  /* 0x000000ffff0d7224 */ /* 0x000fce00078e0002 */
[----:B------:R-:W-:Y:S05]  /*208e0*/  WARPSYNC.COLLECTIVE R15, `(.L_x_1776) ;  /* 0x000000000f087348 */ /* 0x000fea0003c00000 */
[----:B------:R0:W1:Y:S02]  /*208f0*/  SHFL.UP P6, R14, R13, R12, R11 ;  /* 0x0400000c0d0e7389 */ /* 0x00006400000c000b */
[----:B01----:R-:W-:Y:S01]  /*20900*/  ENDCOLLECTIVE ;  /* 0x000000000000791b */ /* 0x003fe20003800000 */
.L_x_1776:
[----:B------:R-:W-:Y:S01]  /*20910*/  IMAD.MOV.U32 R12, RZ, RZ, 0x8 ;  /* 0x00000008ff0c7424 */ /* 0x000fe200078e00ff */
[----:B------:R-:W-:-:S05]  /*20920*/  SEL R3, R14, RZ, P3 ;  /* 0x000000ff0e037207 */ /* 0x000fca0001800000 */
[----:B------:R-:W-:-:S04]  /*20930*/  IMAD.IADD R3, R2, 0x1, R3 ;  /* 0x0000000102037824 */ /* 0x000fc800078e0203 */
[----:B------:R-:W-:-:S07]  /*20940*/  IMAD.MOV.U32 R13, RZ, RZ, R3 ;  /* 0x000000ffff0d7224 */ /* 0x000fce00078e0003 */
[----:B------:R-:W-:Y:S05]  /*20950*/  WARPSYNC.COLLECTIVE R15, `(.L_x_1777) ;  /* 0x000000000f087348 */ /* 0x000fea0003c00000 */
[----:B------:R0:W1:Y:S02]  /*20960*/  SHFL.UP P6, R14, R13, R12, R11 ;  /* 0x0400000c0d0e7389 */ /* 0x00006400000c000b */
[----:B01----:R-:W-:Y:S01]  /*20970*/  ENDCOLLECTIVE ;  /* 0x000000000000791b */ /* 0x003fe20003800000 */
.L_x_1777:
[----:B------:R-:W-:Y:S01]  /*20980*/  IMAD.MOV.U32 R12, RZ, RZ, 0x10 ;  /* 0x00000010ff0c7424 */ /* 0x000fe200078e00ff */
[----:B------:R-:W-:-:S05]  /*20990*/  SEL R4, R14, RZ, P4 ;  /* 0x000000ff0e047207 */ /* 0x000fca0002000000 */
[----:B------:R-:W-:-:S04]  /*209a0*/  IMAD.IADD R4, R3, 0x1, R4 ;  /* 0x0000000103047824 */ /* 0x000fc800078e0204 */
[----:B------:R-:W-:-:S07]  /*209b0*/  IMAD.MOV.U32 R13, RZ, RZ, R4 ;  /* 0x000000ffff0d7224 */ /* 0x000fce00078e0004 */
[----:B------:R-:W-:Y:S05]  /*209c0*/  WARPSYNC.COLLECTIVE R15, `(.L_x_1778) ;  /* 0x000000000f087348 */ /* 0x000fea0003c00000 */
[----:B------:R0:W1:Y:S02]  /*209d0*/  SHFL.UP P6, R14, R13, R12, R11 ;  /* 0x0400000c0d0e7389 */ /* 0x00006400000c000b */
[----:B01----:R-:W-:Y:S01]  /*209e0*/  ENDCOLLECTIVE ;  /* 0x000000000000791b */ /* 0x003fe20003800000 */
.L_x_1778:
        /* <DEDUP_REMOVED lines=8> */
.L_x_1779:
[----:B------:R-:W-:Y:S05]  /*20a70*/  BRA `(.L_x_1780) ;  /* 0xffffffc400647947 */ /* 0x000fea000383ffff */
.L_x_1658:
[----:B------:R-:W-:Y:S01]  /*20a80*/  BSSY B0, `(.L_x_1781) ;  /* 0x0000006000007945 */ /* 0x000fe20003800000 */
[----:B------:R-:W-:Y:S01]  /*20a90*/  PLOP3.LUT P6, PT, P6, PT, PT, 0x8, 0x0 ;  /* 0x000000000000781c */ /* 0x000fe200037ce170 */
[----:B------:R-:W-:-:S12]  /*20aa0*/  IMAD.MOV.U32 R15, RZ, RZ, -0x1 ;  /* 0xffffffffff0f7424 */ /* 0x000fd800078e00ff */
[----:B01----:R-:W-:Y:S05]  /*20ab0*/  WARPSYNC.COLLECTIVE R15, `(.L_x_1782) ;  /* 0x000000000f087348 */ /* 0x003fea0003c00000 */
[----:B------:R-:W-:Y:S01]  /*20ac0*/  VOTE.ANY R14, PT, P6 ;  /* 0x00000000000e7806 */ /* 0x000fe200030e0100 */
[----:B01----:R-:W-:Y:S06]  /*20ad0*/  ENDCOLLECTIVE ;  /* 0x000000000000791b */ /* 0x003fec0003800000 */
.L_x_1782:
[----:B------:R-:W-:Y:S05]  /*20ae0*/  BSYNC B0 ;  /* 0x0000000000007941 */ /* 0x000fea0003800000 */
.L_x_1781:
        /* <DEDUP_REMOVED lines=9> */
.L_x_1783:
[----:B------:R-:W-:Y:S01]  /*20b80*/  IMAD.MOV.U32 R17, RZ, RZ, R14 ;  /* 0x000000ffff117224 */ /* 0x000fe200078e000e */
[----:B------:R-:W-:Y:S06]  /*20b90*/  BRA `(.L_x_1784) ;  /* 0xffffffc400547947 */ /* 0x000fec000383ffff */
.L_x_1660:
[----:B------:R-:W-:Y:S01]  /*20ba0*/  BSSY B0, `(.L_x_1785) ;  /* 0x0000007000007945 */ /* 0x000fe20003800000 */
[----:B------:R-:W-:Y:S02]  /*20bb0*/  IMAD.MOV.U32 R13, RZ, RZ, R3 ;  /* 0x000000ffff0d7224 */ /* 0x000fe400078e0003 */
[----:B------:R-:W-:Y:S02]  /*20bc0*/  IMAD.MOV.U32 R11, RZ, RZ, 0x1f ;  /* 0x0000001fff0b7424 */ /* 0x000fe400078e00ff */
[----:B------:R-:W-:-:S07]  /*20bd0*/  IMAD.MOV.U32 R15, RZ, RZ, -0x1 ;  /* 0xffffffffff0f7424 */ /* 0x000fce00078e00ff */
[----:B-123--:R-:W-:Y:S05]  /*20be0*/  WARPSYNC.COLLECTIVE R15, `(.L_x_1786) ;  /* 0x000000000f087348 */ /* 0x00efea0003c00000 */
[----:B------:R0:W4:Y:S02]  /*20bf0*/  SHFL.IDX P6, R14, R13, R12, R11 ;  /* 0x0000000c0d0e7389 */ /* 0x00012400000c000b */
[----:B01234-:R-:W-:Y:S01]  /*20c00*/  ENDCOLLECTIVE ;  /* 0x000000000000791b */ /* 0x01ffe20003800000 */
.L_x_1786:
[----:B------:R-:W-:Y:S05]  /*20c10*/  BSYNC B0 ;  /* 0x0000000000007941 */ /* 0x000fea0003800000 */
.L_x_1785:
[----:B------:R-:W-:Y:S05]  /*20c20*/  BRA `(.L_x_1659) ;  /* 0xffffffc4004c7947 */ /* 0x000fea000383ffff */
.L_x_1664:
[----:B0-----:R0:W2:Y:S02]  /*20c30*/  SYNCS.PHASECHK.TRANS64.TRYWAIT P0, [R9+URZ+0x16820], R0 ;  /* 0x01682000090075a7 */ /* 0x0010a4000800017f */
[----:B--2---:R-:W-:Y:S05]  /*20c40*/  @!P0 NANOSLEEP.SYNCS 0x989680 ;  /* 0x009896800000895d */ /* 0x004fea0003900000 */
[----:B------:R-:W2:Y:S02]  /*20c50*/  @!P0 SYNCS.PHASECHK.TRANS64 P0, [R9+URZ+0x16820], R0 ;  /* 0x01682000090085a7 */ /* 0x000ea4000800007f */
[----:B--2---:R-:W-:Y:S05]  /*20c60*/  @!P0 BRA `(.L_x_1664) ;  /* 0xfffffffc00f08947 */ /* 0x004fea000383ffff */
[----:B------:R-:W-:Y:S05]  /*20c70*/  BRA `(.L_x_1787) ;  /* 0xffffffc800c47947 */ /* 0x000fea000383ffff */
.L_x_1665:
        /* <DEDUP_REMOVED lines=11> */
.L_x_1789:
[----:B------:R-:W-:Y:S05]  /*20d30*/  BSYNC B0 ;  /* 0x0000000000007941 */ /* 0x000fea0003800000 */
.L_x_1788:
[----:B------:R-:W-:Y:S05]  /*20d40*/  BRA `(.L_x_1790) ;  /* 0xffffffc800ac7947 */ /* 0x000fea000383ffff */
.L_x_1666:
[----:B------:R-:W-:Y:S01]  /*20d50*/  BSSY B0, `(.L_x_1791) ;  /* 0x0000006000007945 */ /* 0x000fe20003800000 */
[----:B------:R-:W-:-:S07]  /*20d60*/  IMAD.MOV.U32 R15, RZ, RZ, -0x1 ;  /* 0xffffffffff0f7424 */ /* 0x000fce00078e00ff */
[----:B01----:R-:W-:Y:S05]  /*20d70*/  WARPSYNC.COLLECTIVE R15, `(.L_x_1792) ;  /* 0x000000000f0c7348 */ /* 0x003fea0003c00000 */
[----:B------:R-:W-:Y:S02]  /*20d80*/  ELECT P6, UR62, PT ;  /* 0x00000000003e782f */ /* 0x000fe400038c0000 */
[----:B------:R-:W-:Y:S01]  /*20d90*/  MOV R14, UR62 ;  /* 0x0000003e000e7c02 */ /* 0x000fe20008000f00 */
[----:B01----:R-:W-:Y:S10]  /*20da0*/  ENDCOLLECTIVE ;  /* 0x000000000000791b */ /* 0x003ff40003800000 */
.L_x_1792:
[----:B------:R-:W-:Y:S05]  /*20db0*/  BSYNC B0 ;  /* 0x0000000000007941 */ /* 0x000fea0003800000 */
.L_x_1791:
[----:B------:R-:W-:Y:S05]  /*20dc0*/  BRA `(.L_x_1793) ;  /* 0xffffffc800a07947 */ /* 0x000fea000383ffff */
.L_x_1668:
[----:B0-----:R0:W2:Y:S02]  /*20dd0*/  SYNCS.PHASECHK.TRANS64.TRYWAIT P0, [R5+URZ], R4 ;  /* 0x00000004050075a7 */ /* 0x0010a4000800017f */
[----:B--2---:R-:W-:Y:S05]  /*20de0*/  @!P0 NANOSLEEP.SYNCS 0x989680 ;  /* 0x009896800000895d */ /* 0x004fea0003900000 */
[----:B------:R-:W2:Y:S02]  /*20df0*/  @!P0 SYNCS.PHASECHK.TRANS64 P0, [R5+URZ], R4 ;  /* 0x00000004050085a7 */ /* 0x000ea4000800007f */
[----:B--2---:R-:W-:Y:S05]  /*20e00*/  @!P0 BRA `(.L_x_1668) ;  /* 0xfffffffc00f08947 */ /* 0x004fea000383ffff */
[----:B------:R-:W-:Y:S05]  /*20e10*/  BRA `(.L_x_1794) ;  /* 0xffffffc800d47947 */ /* 0x000fea000383ffff */
.L_x_1669:
[----:B--2---:R2:W3:Y:S02]  /*20e20*/  SYNCS.PHASECHK.TRANS64.TRYWAIT P0, [R3+URZ], R2 ;  /* 0x00000002030075a7 */ /* 0x0044e4000800017f */
[----:B---3--:R-:W-:Y:S05]  /*20e30*/  @!P0 NANOSLEEP.SYNCS 0x989680 ;  /* 0x009896800000895d */ /* 0x008fea0003900000 */
[----:B------:R-:W3:Y:S02]  /*20e40*/  @!P0 SYNCS.PHASECHK.TRANS64 P0, [R3+URZ], R2 ;  /* 0x00000002030085a7 */ /* 0x000ee4000800007f */
[----:B---3--:R-:W-:Y:S05]  /*20e50*/  @!P0 BRA `(.L_x_1669) ;  /* 0xfffffffc00f08947 */ /* 0x008fea000383ffff */
[----:B------:R-:W-:Y:S05]  /*20e60*/  BRA `(.L_x_1795) ;  /* 0xffffffc800c87947 */ /* 0x000fea000383ffff */
.L_x_1671:
[----:B---3--:R3:W4:Y:S02]  /*20e70*/  SYNCS.PHASECHK.TRANS64.TRYWAIT P0, [R23+URZ], R4 ;  /* 0x00000004170075a7 */ /* 0x008724000800017f */
[----:B----4-:R-:W-:Y:S05]  /*20e80*/  @!P0 NANOSLEEP.SYNCS 0x989680 ;  /* 0x009896800000895d */ /* 0x010fea0003900000 */
[----:B------:R-:W4:Y:S02]  /*20e90*/  @!P0 SYNCS.PHASECHK.TRANS64 P0, [R23+URZ], R4 ;  /* 0x00000004170085a7 */ /* 0x000f24000800007f */
[----:B----4-:R-:W-:Y:S05]  /*20ea0*/  @!P0 BRA `(.L_x_1671) ;  /* 0xfffffffc00f08947 */ /* 0x010fea000383ffff */
[----:B------:R-:W-:Y:S05]  /*20eb0*/  BRA `(.L_x_1796) ;  /* 0xffffffc800cc7947 */ /* 0x000fea000383ffff */
.L_x_1797:
        /* <DEDUP_REMOVED lines=12> */
.L_x_2646:


//--------------------- .text._ZN7cutlass13device_kernelIN5flash11enable_sm90INS1_16FlashAttnFwdSm90INS1_25CollectiveMainloopFwdSm90ILi2EN4cute5tupleIJNS5_1CILi1EEES8_S8_EEENS6_IJNS7_ILi192EEENS7_ILi128EEENS7_ILi64EEEEEELi64ENS_10bfloat16_tEfNS_4arch4Sm90ELb1ELb0ELb0ELb0ELb0ELb0ELb0ELb1ELb1ELb1ELb0ELb0EEENS1_21CollectiveEpilogueFwdINS6_IJSA_SC_SB_EEES9_SE_SG_Li384ELb0ELb1ELb0ELb0EEENS1_30DynamicPersistentTileSchedulerILi384ELi128ELb0ELb1ELb1EEEEEEEEEvNT_6ParamsE --------------------------
	.section	.text._ZN7cutlass13device_kernelIN5flash11enable_sm90INS1_16FlashAttnFwdSm90INS1_25CollectiveMainloopFwdSm90ILi2EN4cute5tupleIJNS5_1CILi1EEES8_S8_EEENS6_IJNS7_ILi192EEENS7_ILi128EEENS7_ILi64EEEEEELi64ENS_10bfloat16_tEfNS_4arch4Sm90ELb1ELb0ELb0ELb0ELb0ELb0ELb0ELb1ELb1ELb1ELb0ELb0EEENS1_21CollectiveEpilogueFwdINS6_IJSA_SC_SB_EEES9_SE_SG_Li384ELb0ELb1ELb0ELb0EEENS1_30DynamicPersistentTileSchedulerILi384ELi128ELb0ELb1ELb1EEEEEEEEEvNT_6ParamsE,"ax",@progbits
	.align	128
.text._ZN7cutlass13device_kernelIN5flash11enable_sm90INS1_16FlashAttnFwdSm90INS1_25CollectiveMainloopFwdSm90ILi2EN4cute5tupleIJNS5_1CILi1EEES8_S8_EEENS6_IJNS7_ILi192EEENS7_ILi128EEENS7_ILi64EEEEEELi64ENS_10bfloat16_tEfNS_4arch4Sm90ELb1ELb0ELb0ELb0ELb0ELb0ELb0ELb1ELb1ELb1ELb0ELb0EEENS1_21CollectiveEpilogueFwdINS6_IJSA_SC_SB_EEES9_SE_SG_Li384ELb0ELb1ELb0ELb0EEENS1_30DynamicPersistentTileSchedulerILi384ELi128ELb0ELb1ELb1EEEEEEEEEvNT_6ParamsE:
        .type           _ZN7cutlass13device_kernelIN5flash11enable_sm90INS1_16FlashAttnFwdSm90INS1_25CollectiveMainloopFwdSm90ILi2EN4cute5tupleIJNS5_1CILi1EEES8_S8_EEENS6_IJNS7_ILi192EEENS7_ILi128EEENS7_ILi64EEEEEELi64ENS_10bfloat16_tEfNS_4arch4Sm90ELb1ELb0ELb0ELb0ELb0ELb0ELb0ELb1ELb1ELb1ELb0ELb0EEENS1_21CollectiveEpilogueFwdINS6_IJSA_SC_SB_EEES9_SE_SG_Li384ELb0ELb1ELb0ELb0EEENS1_30DynamicPersistentTileSchedulerILi384ELi128ELb0ELb1ELb1EEEEEEEEEvNT_6ParamsE,@function
        .size           _ZN7cutlass13device_kernelIN5flash11enable_sm90INS1_16FlashAttnFwdSm90INS1_25CollectiveMainloopFwdSm90ILi2EN4cute5tupleIJNS5_1CILi1EEES8_S8_EEENS6_IJNS7_ILi192EEENS7_ILi128EEENS7_ILi64EEEEEELi64ENS_10bfloat16_tEfNS_4arch4Sm90ELb1ELb0ELb0ELb0ELb0ELb0ELb0ELb1ELb1ELb1ELb0ELb0EEENS1_21CollectiveEpilogueFwdINS6_IJSA_SC_SB_EEES9_SE_SG_Li384ELb0ELb1ELb0ELb0EEENS1_30DynamicPersistentTileSchedulerILi384ELi128ELb0ELb1ELb1EEEEEEEEEvNT_6ParamsE,(.L_x_2647 - _ZN7cutlass13device_kernelIN5flash11enable_sm90INS1_16FlashAttnFwdSm90INS1_25CollectiveMainloopFwdSm90ILi2EN4cute5tupleIJNS5_1CILi1EEES8_S8_EEENS6_IJNS7_ILi192EEENS7_ILi128EEENS7_ILi64EEEEEELi64ENS_10bfloat16_tEfNS_4arch4Sm90ELb1ELb0ELb0ELb0ELb0ELb0ELb0ELb1ELb1ELb1ELb0ELb0EEENS1_21CollectiveEpilogueFwdINS6_IJSA_SC_SB_EEES9_SE_SG_Li384ELb0ELb1ELb0ELb0EEENS1_30DynamicPersistentTileSchedulerILi384ELi128ELb0ELb1ELb1EEEEEEEEEvNT_6ParamsE)
        .other          _ZN7cutlass13device_kernelIN5flash11enable_sm90INS1_16FlashAttnFwdSm90INS1_25CollectiveMainloopFwdSm90ILi2EN4cute5tupleIJNS5_1CILi1EEES8_S8_EEENS6_IJNS7_ILi192EEENS7_ILi128EEENS7_ILi64EEEEEELi64ENS_10bfloat16_tEfNS_4arch4Sm90ELb1ELb0ELb0ELb0ELb0ELb0ELb0ELb1ELb1ELb1ELb0ELb0EEENS1_21CollectiveEpilogueFwdINS6_IJSA_SC_SB_EEES9_SE_SG_Li384ELb0ELb1ELb0ELb0EEENS1_30DynamicPersistentTileSchedulerILi384ELi128ELb0ELb1ELb1EEEEEEEEEvNT_6ParamsE,@"STO_CUDA_ENTRY STV_DEFAULT"
_ZN7cutlass13device_kernelIN5flash11enable_sm90INS1_16FlashAttnFwdSm90INS1_25CollectiveMainloopFwdSm90ILi2EN4cute5tupleIJNS5_1CILi1EEES8_S8_EEENS6_IJNS7_ILi192EEENS7_ILi128EEENS7_ILi64EEEEEELi64ENS_10bfloat16_tEfNS_4arch4Sm90ELb1ELb0ELb0ELb0ELb0ELb0ELb0ELb1ELb1ELb1ELb0ELb0EEENS1_21CollectiveEpilogueFwdINS6_IJSA_SC_SB_EEES9_SE_SG_Li384ELb0ELb1ELb0ELb0EEENS1_30DynamicPersistentTileSchedulerILi384ELi128ELb0ELb1ELb1EEEEEEEEEvNT_6ParamsE:
        /* <DEDUP_REMOVED lines=18> */
.L_x_1799:
[----:B------:R-:W-:Y:S05]  /*0120*/  BSYNC B0 ;  /* 0x0000000000007941 */ /* 0x000fea0003800000 */
.L_x_1798:
        /* <DEDUP_REMOVED lines=41> */
.L_x_1800:
        /* <DEDUP_REMOVED lines=22> */
.L_x_1801:
        /* <DEDUP_REMOVED lines=18> */
.L_x_1802:
        /* <DEDUP_REMOVED lines=22> */
.L_x_1803:
        /* <DEDUP_REMOVED lines=22> */
.L_x_1804:
[----:B------:R-:W-:Y:S01]  /*0900*/  PLOP3.LUT P0, PT, PT, PT, UP0, 0x80, 0x0 ;  /* 0x000000000000781c */ /* 0x000fe20003f0f008 */
[----:B------:R-:W-:Y:S01]  /*0910*/  UMOV UR38, 0x1 ;  /* 0x0000000100267882 */ /* 0x000fe20000000000 */
[----:B------:R-:W-:Y:S01]  /*0920*/  NOP ;  /* 0x0000000000007918 */ /* 0x000fe20000000000 */
[----:B------:R-:W-:Y:S01]  /*0930*/  USEL UR38, UR38, 0x2, !UP0 ;  /* 0x0000000226267887 */ /* 0x000fe2000c000000 */
[----:B------:R-:W-:Y:S01]  /*0940*/  ULDC.64 UR46, c[0x0][0x208] ;  /* 0x00008200002e7ab9 */ /* 0x000fe20000000a00 */
[----:B012-4-:R-:W-:Y:S08]  /*0950*/  BAR.SYNC.DEFER_BLOCKING 0x0 ;  /* 0x0000000000007b1d */ /* 0x017ff00000010000 */
[----:B------:R-:W-:Y:S05]  /*0960*/  @!P0 BRA `(.L_x_1805) ;  /* 0x0000008c00588947 */ /* 0x000fea0003800000 */
.L_x_1806:
        /* <DEDUP_REMOVED lines=26> */
[C---:B------:R-:W-:Y:S01]  /*0b10*/  LOP3.LUT R4, R2.reuse, 0x3fffff0, RZ, 0xc0, !PT ;  /* 0x03fffff002047812 */ /* 0x040fe200078ec0ff */
        /* <DEDUP_REMOVED lines=38> */
.L_x_1845:
        /* <DEDUP_REMOVED lines=21> */
.L_x_1807:
[----:B------:R-:W-:Y:S01]  /*0ed0*/  ULDC UR7, c[0x0][0xc54] ;  /* 0x0003150000077ab9 */ /* 0x000fe20000000800 */
[----:B------:R-:W-:Y:S01]  /*0ee0*/  UMOV UR6, UR9 ;  /* 0x0000000900067c82 */ /* 0x000fe20008000000 */
[----:B------:R-:W-:-:S11]  /*0ef0*/  UISETP.NE.AND UP0, UPT, UR7, 0x1, UPT ;  /* 0x000000010700788c */ /* 0x000fd6000bf05270 */
[----:B------:R-:W-:Y:S02]  /*0f00*/  @UP0 ULDC.64 UR10, c[0x0][0xc58] ;  /* 0x00031600000a0ab9 */ /* 0x000fe40000000a00 */
[----:B------:R-:W-:-:S04]  /*0f10*/  UIMAD.WIDE.U32 UR4, UR9, UR10, URZ ;  /* 0x0000000a090472a5 */ /* 0x000fc8000f8e003f */
[----:B------:R-:W-:-:S04]  /*0f20*/  @UP0 USHF.R.U32.HI UR6, URZ, UR11, UR5 ;  /* 0x0000000b3f060299 */ /* 0x000fc80008011605 */
[----:B------:R-:W-:-:S12]  /*0f30*/  UIMAD UR4, UR6, UR7, URZ ;  /* 0x00000007060472a4 */ /* 0x000fd8000f8e023f */
.L_x_1808:
[----:B------:R-:W-:Y:S01]  /*0f40*/  ULDC.64 UR10, c[0x0][0x418] ;  /* 0x00010600000a7ab9 */ /* 0x000fe20000000a00 */
[----:B------:R-:W-:Y:S01]  /*0f50*/  ULOP3.LUT UR6, URZ, UR6, URZ, 0x33, !UPT ;  /* 0x000000063f067292 */ /* 0x000fe2000f8e333f */
[----:B------:R-:W-:Y:S01]  /*0f60*/  PLOP3.LUT P0, PT, PT, PT, PT, 0x80, 0x0 ;  /* 0x000000000000781c */ /* 0x000fe20003f0f070 */
[----:B------:R-:W-:Y:S01]  /*0f70*/  UISETP.NE.U32.AND UP0, UPT, UR10, URZ, UPT ;  /* 0x0000003f0a00728c */ /* 0x000fe2000bf05070 */
[----:B------:R-:W-:Y:S01]  /*0f80*/  CS2R R26, SRZ ;  /* 0x00000000001a7805 */ /* 0x000fe2000001ff00 */
[----:B------:R-:W-:Y:S01]  /*0f90*/  ULDC UR5, c[0x0][0xc3c] ;  /* 0x00030f0000057ab9 */ /* 0x000fe20000000800 */
[----:B------:R-:W-:Y:S01]  /*0fa0*/  UIADD3 UR4, UR9, -UR4, URZ ;  /* 0x8000000409047290 */ /* 0x000fe2000fffe03f */
[----:B------:R-:W-:Y:S01]  /*0fb0*/  CS2R R118, SRZ ;  /* 0x0000000000767805 */ /* 0x000fe2000001ff00 */
[----:B------:R-:W-:Y:S01]  /*0fc0*/  UISETP.NE.AND.EX UP0, UPT, UR11, URZ, UPT, UP0 ;  /* 0x0000003f0b00728c */ /* 0x000fe2000bf05300 */
[----:B------:R-:W-:Y:S01]  /*0fd0*/  CS2R R116, SRZ ;  /* 0x0000000000747805 */ /* 0x000fe2000001ff00 */
[----:B------:R-:W-:Y:S01]  /*0fe0*/  UIADD3 UR6, UR6, UR5, URZ ;  /* 0x0000000506067290 */ /* 0x000fe2000fffe03f */
[----:B------:R-:W-:Y:S01]  /*0ff0*/  CS2R R114, SRZ ;  /* 0x0000000000727805 */ /* 0x000fe2000001ff00 */
[----:B------:R-:W-:Y:S01]  /*1000*/  ULDC UR11, c[0x0][0x448] ;  /* 0x00011200000b7ab9 */ /* 0x000fe20000000800 */
[----:B------:R-:W-:Y:S01]  /*1010*/  ULDC UR10, c[0x0][0xc54] ;  /* 0x00031500000a7ab9 */ /* 0x000fe20000000800 */
[----:B------:R-:W-:Y:S01]  /*1020*/  UISETP.NE.AND UP2, UPT, UR11, 0x1, UPT ;  /* 0x000000010b00788c */ /* 0x000fe2000bf45270 */
[----:B------:R-:W-:Y:S01]  /*1030*/  CS2R R112, SRZ ;  /* 0x0000000000707805 */ /* 0x000fe2000001ff00 */
[----:B------:R-:W-:Y:S01]  /*1040*/  UIMAD UR41, UR6, 0xc0, URZ ;  /* 0x000000c0062978a4 */ /* 0x000fe2000f8e023f */
[----:B------:R-:W-:Y:S01]  /*1050*/  CS2R R14, SRZ ;  /* 0x00000000000e7805 */ /* 0x000fe2000001ff00 */
[----:B------:R-:W-:Y:S01]  /*1060*/  UIMAD UR10, UR8, UR10, UR4 ;  /* 0x0000000a080a72a4 */ /* 0x000fe2000f8e0204 */
[----:B------:R-:W-:Y:S01]  /*1070*/  IMAD.MOV.U32 R110, RZ, RZ, RZ ;  /* 0x000000ffff6e7224 */ /* 0x000fe200078e00ff */
[----:B------:R-:W-:Y:S01]  /*1080*/  UIADD3 UR6, UR41, 0xbf, URZ ;  /* 0x000000bf29067890 */ /* 0x000fe2000fffe03f */
[----:B------:R-:W-:Y:S01]  /*1090*/  IMAD.MOV.U32 R21, RZ, RZ, RZ ;  /* 0x000000ffff157224 */ /* 0x000fe200078e00ff */
[----:B------:R-:W-:Y:S01]  /*10a0*/  ULDC UR48, c[0x0][0x424] ;  /* 0x0001090000307ab9 */ /* 0x000fe20000000800 */
[----:B------:R-:W-:Y:S01]  /*10b0*/  ULDC UR7, c[0x0][0x288] ;  /* 0x0000a20000077ab9 */ /* 0x000fe20000000800 */
[----:B------:R-:W-:Y:S01]  /*10c0*/  USEL UR48, UR48, 0x1, UP0 ;  /* 0x0000000130307887 */ /* 0x000fe20008000000 */
[----:B------:R-:W-:Y:S01]  /*10d0*/  CS2R R12, SRZ ;  /* 0x00000000000c7805 */ /* 0x000fe2000001ff00 */
[----:B------:R-:W-:Y:S01]  /*10e0*/  @UP2 ULDC UR4, c[0x0][0x44c] ;  /* 0x0001130000042ab9 */ /* 0x000fe20000000800 */
[----:B------:R-:W-:Y:S01]  /*10f0*/  UIADD3 UR7, -UR7, 0x80, URZ ;  /* 0x0000008007077890 */ /* 0x000fe2000fffe13f */
[----:B------:R-:W-:Y:S01]  /*1100*/  IMAD.MOV.U32 R106, RZ, RZ, RZ ;  /* 0x000000ffff6a7224 */ /* 0x000fe200078e00ff */
[----:B------:R-:W-:Y:S01]  /*1110*/  UIMAD.WIDE.U32 UR4, UR6, UR4, URZ ;  /* 0x00000004060472a5 */ /* 0x000fe2000f8e003f */
[----:B------:R-:W-:Y:S01]  /*1120*/  IMAD.MOV.U32 R25, RZ, RZ, RZ ;  /* 0x000000ffff197224 */ /* 0x000fe200078e00ff */
[----:B------:R-:W-:Y:S01]  /*1130*/  ULDC UR9, c[0x0][0x2f0] ;  /* 0x0000bc0000097ab9 */ /* 0x000fe20000000800 */
[----:B------:R-:W-:Y:S01]  /*1140*/  @UP2 ULDC UR11, c[0x0][0x450] ;  /* 0x00011400000b2ab9 */ /* 0x000fe20000000800 */
[----:B------:R-:W-:Y:S01]  /*1150*/  UIMAD UR7, UR48, UR9, UR7 ;  /* 0x00000009300772a4 */ /* 0x000fe2000f8e0207 */
[----:B------:R-:W-:Y:S01]  /*1160*/  CS2R R102, SRZ ;  /* 0x0000000000667805 */ /* 0x000fe2000001ff00 */
[----:B------:R-:W-:Y:S01]  /*1170*/  @UP2 USHF.R.U32.HI UR6, URZ, UR11, UR5 ;  /* 0x0000000b3f062299 */ /* 0x000fe20008011605 */
[----:B------:R-:W-:Y:S01]  /*1180*/  CS2R R100, SRZ ;  /* 0x0000000000647805 */ /* 0x000fe2000001ff00 */
[----:B------:R-:W-:Y:S01]  /*1190*/  UIMAD UR4, UR48, UR9, 0x7f ;  /* 0x0000007f300474a4 */ /* 0x000fe2000f8e0209 */
[----:B------:R-:W-:Y:S01]  /*11a0*/  CS2R R98, SRZ ;  /* 0x0000000000627805 */ /* 0x000fe2000001ff00 */
[----:B------:R-:W-:Y:S01]  /*11b0*/  UIADD3 UR6, UR7, UR6, URZ ;  /* 0x0000000607067290 */ /* 0x000fe2000fffe03f */
[----:B------:R-:W-:Y:S01]  /*11c0*/  CS2R R96, SRZ ;  /* 0x0000000000607805 */ /* 0x000fe2000001ff00 */
[----:B------:R-:W-:Y:S01]  /*11d0*/  USHF.R.S32.HI UR5, URZ, 0x1f, UR4 ;  /* 0x0000001f3f057899 */ /* 0x000fe20008011404 */
[----:B------:R-:W-:Y:S01]  /*11e0*/  CS2R R94, SRZ ;  /* 0x00000000005e7805 */ /* 0x000fe2000001ff00 */
[----:B------:R-:W-:Y:S01]  /*11f0*/  USHF.R.S32.HI UR7, URZ, 0x1f, UR6 ;  /* 0x0000001f3f077899 */ /* 0x000fe20008011406 */
[----:B------:R-:W-:Y:S01]  /*1200*/  CS2R R92, SRZ ;  /* 0x00000000005c7805 */ /* 0x000fe2000001ff00 */
[----:B------:R-:W-:Y:S01]  /*1210*/  ULEA.HI UR5, UR5, UR4, URZ, 0x7 ;  /* 0x0000000405057291 */ /* 0x000fe2000f8f383f */
[----:B------:R-:W-:Y:S01]  /*1220*/  CS2R R90, SRZ ;  /* 0x00000000005a7805 */ /* 0x000fe2000001ff00 */
[----:B------:R-:W-:Y:S01]  /*1230*/  ULEA.HI UR7, UR7, UR6, URZ, 0x7 ;  /* 0x0000000607077291 */ /* 0x000fe2000f8f383f */
[----:B------:R-:W-:Y:S01]  /*1240*/  CS2R R88, SRZ ;  /* 0x0000000000587805 */ /* 0x000fe2000001ff00 */
[----:B------:R-:W-:-:S02]  /*1250*/  USHF.R.S32.HI UR49, URZ, 0x7, UR5 ;  /* 0x000000073f317899 */ /* 0x000fc40008011405 */
[----:B------:R-:W-:Y:S01]  /*1260*/  USHF.R.S32.HI UR7, URZ, 0x7, UR7 ;  /* 0x000000073f077899 */ /* 0x000fe20008011407 */
[----:B------:R-:W-:Y:S01]  /*1270*/  ULDC UR43, c[0x0][0xc48] ;  /* 0x00031200002b7ab9 */ /* 0x000fe20000000800 */
[----:B------:R-:W-:Y:S02]  /*1280*/  UMOV UR42, UR10 ;  /* 0x0000000a002a7c82 */ /* 0x000fe40008000000 */
[----:B------:R-:W-:Y:S02]  /*1290*/  UISETP.LT.AND UP0, UPT, UR49, UR7, UPT ;  /* 0x000000073100728c */ /* 0x000fe4000bf01270 */
[----:B------:R-:W-:Y:S02]  /*12a0*/  UISETP.NE.AND UP1, UPT, UR43, 0x1, UPT ;  /* 0x000000012b00788c */ /* 0x000fe4000bf25270 */
[----:B------:R-:W-:-:S04]  /*12b0*/  USEL UR49, UR49, UR7, UP0 ;  /* 0x0000000731317287 */ /* 0x000fc80008000000 */
[----:B------:R-:W-:-:S05]  /*12c0*/  UISETP.GE.AND UP0, UPT, UR49, 0x1, UPT ;  /* 0x000000013100788c */ /* 0x000fca000bf06270 */
[----:B------:R-:W-:Y:S01]  /*12d0*/  @UP1 ULDC UR8, c[0x0][0xc4c] ;  /* 0x0003130000081ab9 */ /* 0x000fe20000000800 */
[----:B------:R-:W-:Y:S01]  /*12e0*/  PLOP3.LUT P1, PT, PT, PT, UP0, 0x80, 0x0 ;  /* 0x000000000000781c */ /* 0x000fe20003f2f008 */
[----:B------:R-:W-:Y:S01]  /*12f0*/  UIMAD.WIDE.U32 UR4, UR10, UR8, URZ ;  /* 0x000000080a0472a5 */ /* 0x000fe2000f8e003f */
[----:B------:R-:W-:-:S03]  /*1300*/  @UP1 ULDC UR6, c[0x0][0xc50] ;  /* 0x0003140000061ab9 */ /* 0x000fc60000000800 */
[----:B------:R-:W-:-:S04]  /*1310*/  @UP1 USHF.R.U32.HI UR42, URZ, UR6, UR5 ;  /* 0x000000063f2a1299 */ /* 0x000fc80008011605 */
[----:B------:R-:W-:-:S04]  /*1320*/  UIADD3 UR4, -UR42, URZ, URZ ;  /* 0x0000003f2a047290 */ /* 0x000fc8000fffe13f */
[----:B------:R-:W-:Y:S01]  /*1330*/  UIMAD UR43, UR43, UR4, UR10 ;  /* 0x000000042b2b72a4 */ /* 0x000fe2000f8e020a */
[----:B------:R-:W-:Y:S11]  /*1340*/  @!P1 BRA `(.L_x_1809) ;  /* 0x0000006c00b89947 */ /* 0x000ff60003800000 */
        /* <DEDUP_REMOVED lines=31> */
.L_x_1810:
        /* <DEDUP_REMOVED lines=9> */
.L_x_1937:
[----:B------:R-:W-:Y:S05]  /*15d0*/  @!P0 BRA `(.L_x_1812) ;  /* 0x0000000000048947 */ /* 0x000fea0003800000 */
[----:B------:R-:W-:Y:S01]  /*15e0*/  BPT.TRAP 0x1 ;  /* 0x000000040000795c */ /* 0x000fe20000300000 */
.L_x_1812:
[----:B------:R-:W-:Y:S02]  /*15f0*/  IMAD.U32 R2, RZ, RZ, UR39 ;  /* 0x00000027ff027e24 */ /* 0x000fe4000f8e00ff */
[----:B0-----:R-:W-:-:S03]  /*1600*/  IMAD.U32 R3, RZ, RZ, UR37 ;  /* 0x00000025ff037e24 */ /* 0x001fc6000f8e00ff */
[----:B------:R-:W-:Y:S02]  /*1610*/  LEA R2, R2, UR45, 0x3 ;  /* 0x0000002d02027c11 */ /* 0x000fe4000f8e18ff */
[----:B------:R-:W-:-:S04]  /*1620*/  SHF.L.U32 R3, R3, 0x1f, RZ ;  /* 0x0000001f03037819 */ /* 0x000fc800000006ff */
[----:B------:R0:W1:Y:S01]  /*1630*/  SYNCS.PHASECHK.TRANS64.TRYWAIT P2, [R2+URZ+0x16830], R3 ;  /* 0x01683003020075a7 */ /* 0x000062000804017f */
[----:B------:R-:W-:Y:S05]  /*1640*/  @!P0 BRA `(.L_x_1813) ;  /* 0x0000000000048947 */ /* 0x000fea0003800000 */
[----:B------:R-:W-:Y:S01]  /*1650*/  BPT.TRAP 0x1 ;  /* 0x000000040000795c */ /* 0x000fe20000300000 */
.L_x_1813:
[----:B------:R-:W2:Y:S02]  /*1660*/  S2R R0, SR_TID.X ;  /* 0x0000000000007919 */ /* 0x000ea40000002100 */
[----:B--2---:R-:W-:Y:S01]  /*1670*/  LOP3.LUT P1, RZ, R0, 0x7f, RZ, 0xc0, !PT ;  /* 0x0000007f00ff7812 */ /* 0x004fe2000782c0ff */
[----:B-1----:R-:W-:-:S12]  /*1680*/  @P2 BRA `(.L_x_1814) ;  /* 0x0000000000082947 */ /* 0x002fd80003800000 */
[----:B------:R-:W1:Y:S02]  /*1690*/  SYNCS.PHASECHK.TRANS64.TRYWAIT P2, [R2+URZ+0x16830], R3 ;  /* 0x01683003020075a7 */ /* 0x000e64000804017f */
[----:B-1----:R-:W-:Y:S05]  /*16a0*/  @!P2 BRA `(.L_x_1815) ;  /* 0x000000bc0068a947 */ /* 0x002fea0003800000 */
.L_x_1814:
[----:B------:R-:W-:Y:S05]  /*16b0*/  WARPSYNC.ALL ;  /* 0x0000000000007948 */ /* 0x000fea0003800000 */
[----:B------:R-:W-:Y:S01]  /*16c0*/  UIADD3 UR4, UR45, 0xe400, URZ ;  /* 0x0000e4002d047890 */ /* 0x000fe2000fffe03f */
[----:B------:R-:W-:Y:S01]  /*16d0*/  WARPGROUP.ARRIVE ;  /* 0x00000000000079c5 */ /* 0x000fe20000000000 */
[----:B------:R-:W-:Y:S01]  /*16e0*/  ULOP3.LUT UR16, UR50, 0x10000, URZ, 0xfc, !UPT ;  /* 0x0001000032107892 */ /* 0x000fe2000f8efc3f */
[----:B------:R-:W-:Y:S01]  /*16f0*/  VIADD R0, R17, UR41 ;  /* 0x0000002911007c36 */ /* 0x000fe20008000000 */
[----:B------:R-:W-:Y:S01]  /*1700*/  USHF.R.U32.HI UR4, URZ, 0x4, UR4 ;  /* 0x000000043f047899 */ /* 0x000fe20008011604 */
[----:B01----:R-:W-:Y:S01]  /*1710*/  @!P1 VIADD R2, R2, 0x16840 ;  /* 0x0001684002029836 */ /* 0x003fe20000000000 */
[----:B------:R-:W-:Y:S01]  /*1720*/  UMOV UR17, 0x40000040 ;  /* 0x4000004000117882 */ /* 0x000fe20000000000 */
[----:B------:R-:W-:Y:S01]  /*1730*/  UMOV UR19, 0x40000040 ;  /* 0x4000004000137882 */ /* 0x000fe20000000000 */
[----:B------:R-:W-:Y:S01]  /*1740*/  ULOP3.LUT UR4, UR4, 0x3fff, URZ, 0xc0, !UPT ;  /* 0x00003fff04047892 */ /* 0x000fe2000f8ec03f */
[----:B------:R-:W-:Y:S01]  /*1750*/  CS2R R118, SRZ ;  /* 0x0000000000767805 */ /* 0x000fe2000001ff00 */
[----:B------:R-:W-:Y:S01]  /*1760*/  UMOV UR5, 0x40000040 ;  /* 0x4000004000057882 */ /* 0x000fe20000000000 */
[----:B------:R-:W-:Y:S01]  /*1770*/  UMOV UR7, 0x40000040 ;  /* 0x4000004000077882 */ /* 0x000fe20000000000 */
[----:B------:R-:W-:Y:S01]  /*1780*/  ULOP3.LUT UR20, UR4, 0x10000, URZ, 0xfc, !UPT ;  /* 0x0001000004147892 */ /* 0x000fe2000f8efc3f */
[----:B------:R-:W-:Y:S01]  /*1790*/  @!P1 PRMT R2, RZ, 0x654, R2 ;  /* 0x00000654ff029816 */ /* 0x000fe20000000002 */
[----:B------:R-:W-:Y:S01]  /*17a0*/  UIADD3 UR4, UR16, 0x2, URZ ;  /* 0x0000000210047890 */ /* 0x000fe2000fffe03f */
[----:B------:R-:W-:Y:S01]  /*17b0*/  CS2R R116, SRZ ;  /* 0x0000000000747805 */ /* 0x000fe2000001ff00 */
[----:B------:R-:W-:Y:S01]  /*17c0*/  ULEA UR18, UR39, UR20, 0xa ;  /* 0x0000001427127291 */ /* 0x000fe2000f8e503f */
[----:B------:R-:W-:Y:S01]  /*17d0*/  CS2R R114, SRZ ;  /* 0x0000000000727805 */ /* 0x000fe2000001ff00 */
[----:B------:R-:W-:Y:S01]  /*17e0*/  UIADD3 UR8, UR16, 0x4, URZ ;  /* 0x0000000410087890 */ /* 0x000fe2000fffe03f */
[----:B------:R-:W-:Y:S01]  /*17f0*/  CS2R R112, SRZ ;  /* 0x0000000000707805 */ /* 0x000fe2000001ff00 */
[----:B------:R-:W-:Y:S01]  /*1800*/  UIADD3 UR6, UR18, 0x2, URZ ;  /* 0x0000000212067890 */ /* 0x000fe2000fffe03f */
[----:B------:R-:W-:Y:S01]  /*1810*/  CS2R R110, SRZ ;  /* 0x00000000006e7805 */ /* 0x000fe2000001ff00 */
[----:B------:R-:W-:Y:S01]  /*1820*/  UIADD3 UR10, UR18, 0x4, URZ ;  /* 0x00000004120a7890 */ /* 0x000fe2000fffe03f */
[----:B------:R-:W-:Y:S01]  /*1830*/  CS2R R108, SRZ ;  /* 0x00000000006c7805 */ /* 0x000fe2000001ff00 */
[----:B------:R-:W-:Y:S01]  /*1840*/  UMOV UR9, 0x40000040 ;  /* 0x4000004000097882 */ /* 0x000fe20000000000 */
[----:B------:R-:W-:Y:S01]  /*1850*/  HGMMA.64x128x16.F32.BF16 R24, gdesc[UR16], RZ, !UPT, gsb0 ;  /* 0x01e00000101879f0 */ /* 0x000fe2000c0018ff */
[----:B------:R-:W-:Y:S01]  /*1860*/  UMOV UR11, 0x40000040 ;  /* 0x40000040000b7882 */ /* 0x000fe20000000000 */
[----:B------:R-:W-:Y:S01]  /*1870*/  UIADD3 UR12, UR16, 0x6, URZ ;  /* 0x00000006100c7890 */ /* 0x000fe2000fffe03f */
[----:B------:R-:W-:Y:S01]  /*1880*/  CS2R R106, SRZ ;  /* 0x00000000006a7805 */ /* 0x000fe2000001ff00 */
[----:B------:R-:W-:Y:S01]  /*1890*/  UIADD3 UR14, UR18, 0x6, URZ ;  /* 0x00000006120e7890 */ /* 0x000fe2000fffe03f */
[----:B------:R-:W-:Y:S01]  /*18a0*/  CS2R R104, SRZ ;  /* 0x0000000000687805 */ /* 0x000fe2000001ff00 */
[----:B------:R-:W-:Y:S01]  /*18b0*/  UMOV UR13, 0x40000040 ;  /* 0x40000040000d7882 */ /* 0x000fe20000000000 */
[----:B------:R-:W-:Y:S01]  /*18c0*/  UMOV UR15, 0x40000040 ;  /* 0x40000040000f7882 */ /* 0x000fe20000000000 */
[----:B------:R-:W-:Y:S01]  /*18d0*/  ULDC UR23, c[0x0][0x988] ;  /* 0x0002620000177ab9 */ /* 0x000fe20000000800 */
[----:B------:R-:W-:Y:S01]  /*18e0*/  UIADD3 UR25, UR49, -0x2, URZ ;  /* 0xfffffffe31197890 */ /* 0x000fe2000fffe03f */
[----:B------:R-:W-:-:S02]  /*18f0*/  CS2R R102, SRZ ;  /* 0x0000000000667805 */ /* 0x000fc4000001ff00 */
[----:B------:R-:W-:Y:S02]  /*1900*/  CS2R R100, SRZ ;  /* 0x0000000000647805 */ /* 0x000fe4000001ff00 */
[----:B------:R-:W-:Y:S02]  /*1910*/  CS2R R98, SRZ ;  /* 0x0000000000627805 */ /* 0x000fe4000001ff00 */
[----:B------:R-:W-:Y:S02]  /*1920*/  CS2R R96, SRZ ;  /* 0x0000000000607805 */ /* 0x000fe4000001ff00 */
[----:B------:R-:W-:Y:S02]  /*1930*/  CS2R R94, SRZ ;  /* 0x00000000005e7805 */ /* 0x000fe4000001ff00 */
[----:B------:R-:W-:Y:S01]  /*1940*/  CS2R R92, SRZ ;  /* 0x00000000005c7805 */ /* 0x000fe2000001ff00 */
[----:B------:R-:W-:Y:S02]  /*1950*/  WARPGROUP.DEPBAR.LE gsb0, 0x0 ;  /* 0x00008000000079c5 */ /* 0x000fe40000010000 */
[----:B------:R-:W-:-:S06]  /*1960*/  WARPGROUP.ARRIVE ;  /* 0x00000000000079c5 */ /* 0x000fcc0000000000 */
[----:B------:R-:W-:Y:S01]  /*1970*/  HGMMA.64x128x16.F32.BF16 R24, gdesc[UR4], R24, gsb0 ;  /* 0x01e00000041879f0 */ /* 0x000fe20008001818 */
[----:B------:R-:W-:Y:S02]  /*1980*/  ULDC UR6, c[0x0][0x448] ;  /* 0x0001120000067ab9 */ /* 0x000fe40000000800 */
[----:B------:R-:W-:-:S06]  /*1990*/  UISETP.NE.AND UP0, UPT, UR6, 0x1, UPT ;  /* 0x000000010600788c */ /* 0x000fcc000bf05270 */
[----:B------:R-:W-:-:S05]  /*19a0*/  PLOP3.LUT P2, PT, PT, PT, UP0, 0x80, 0x0 ;  /* 0x000000000000781c */ /* 0x000fca0003f4f008 */
[----:B------:R-:W-:-:S08]  /*19b0*/  @UP0 ULDC UR6, c[0x0][0x44c] ;  /* 0x0001130000060ab9 */ /* 0x000fd00000000800 */
[----:B------:R-:W-:Y:S01]  /*19c0*/  @P2 IMAD.HI.U32 R3, R0, UR6, RZ ;  /* 0x0000000600032c27 */ /* 0x000fe2000f8e00ff */
[----:B------:R-:W-:-:S04]  /*19d0*/  @UP0 ULDC UR6, c[0x0][0x450] ;  /* 0x0001140000060ab9 */ /* 0x000fc80000000800 */
[----:B------:R-:W-:Y:S01]  /*19e0*/  @P2 SHF.R.U32.HI R0, RZ, UR6, R3 ;  /* 0x00000006ff002c19 */ /* 0x000fe20008011603 */
[----:B------:R-:W-:Y:S02]  /*19f0*/  UMOV UR6, 0xffffff80 ;  /* 0xffffff8000067882 */ /* 0x000fe40000000000 */
[----:B------:R-:W-:Y:S02]  /*1a00*/  UIMAD UR6, UR49, UR6, 0x80 ;  /* 0x00000080310674a4 */ /* 0x000fe4000f8e0206 */
[----:B------:R-:W0:Y:S02]  /*1a10*/  SHFL.IDX PT, R5, R0, 0x1, 0x1c1f ;  /* 0x003c1f0000057f89 */ /* 0x000e2400000e0000 */
[----:B------:R-:W-:-:S06]  /*1a20*/  UIADD3 UR7, UR6, 0x1, URZ ;  /* 0x0000000106077890 */ /* 0x000fcc000fffe03f */
[----:B------:R-:W-:-:S04]  /*1a30*/  IMAD.U32 R3, RZ, RZ, UR7 ;  /* 0x00000007ff037e24 */ /* 0x000fc8000f8e00ff */
[----:B------:R-:W-:Y:S01]  /*1a40*/  IMAD R3, R16, -0x2, R3 ;  /* 0xfffffffe10037824 */ /* 0x000fe200078e0203 */
[----:B------:R-:W-:Y:S02]  /*1a50*/  WARPGROUP.DEPBAR.LE gsb0, 0x0 ;  /* 0x00008000000079c5 */ /* 0x000fe40000010000 */
[----:B------:R-:W-:-:S06]  /*1a60*/  WARPGROUP.ARRIVE ;  /* 0x00000000000079c5 */ /* 0x000fcc0000000000 */
[----:B------:R-:W-:Y:S01]  /*1a70*/  HGMMA.64x128x16.F32.BF16 R24, gdesc[UR8], R24, gsb0 ;  /* 0x01e00000081879f0 */ /* 0x000fe20008001818 */
[----:B------:R-:W-:Y:S01]  /*1a80*/  ULDC UR11, c[0x0][0x2f0] ;  /* 0x0000bc00000b7ab9 */ /* 0x000fe20000000800 */
[----:B------:R-:W-:Y:S01]  /*1a90*/  UMOV UR10, UR41 ;  /* 0x00000029000a7c82 */ /* 0x000fe20008000000 */
[----:B------:R-:W-:Y:S02]  /*1aa0*/  UIMAD UR6, UR48, UR11, UR6 ;  /* 0x0000000b300672a4 */ /* 0x000fe4000f8e0206 */
[----:B------:R-:W-:-:S04]  /*1ab0*/  IMAD.U32 R6, RZ, RZ, UR11 ;  /* 0x0000000bff067e24 */ /* 0x000fc8000f8e00ff */
[----:B------:R-:W-:Y:S02]  /*1ac0*/  IMAD R6, R6, UR48, R3 ;  /* 0x0000003006067c24 */ /* 0x000fe4000f8e0203 */
[----:B------:R-:W-:Y:S01]  /*1ad0*/  IMAD.U32 R7, RZ, RZ, UR6 ;  /* 0x00000006ff077e24 */ /* 0x000fe2000f8e00ff */
[----:B------:R-:W-:Y:S02]  /*1ae0*/  @UP0 ULDC UR6, c[0x0][0x44c] ;  /* 0x0001130000060ab9 */ /* 0x000fe40000000800 */
[----:B------:R-:W-:Y:S01]  /*1af0*/  UIMAD.WIDE.U32 UR6, UR41, UR6, URZ ;  /* 0x00000006290672a5 */ /* 0x000fe2000f8e003f */
[----:B------:R-:W-:Y:S01]  /*1b00*/  IMAD R4, R16, -0x2, R7 ;  /* 0xfffffffe10047824 */ /* 0x000fe200078e0207 */
[----:B------:R-:W-:Y:S02]  /*1b10*/  WARPGROUP.DEPBAR.LE gsb0, 0x0 ;  /* 0x00008000000079c5 */ /* 0x000fe40000010000 */
[----:B------:R-:W-:-:S06]  /*1b20*/  WARPGROUP.ARRIVE ;  /* 0x00000000000079c5 */ /* 0x000fcc0000000000 */
[----:B------:R-:W-:Y:S01]  /*1b30*/  HGMMA.64x128x16.F32.BF16 R24, gdesc[UR12], R24, gsb0 ;  /* 0x01e000000c1879f0 */ /* 0x000fe20008001818 */
[----:B------:R-:W-:Y:S02]  /*1b40*/  ULDC UR14, c[0x0][0x288] ;  /* 0x0000a200000e7ab9 */ /* 0x000fe40000000800 */
[----:B0-----:R-:W-:Y:S01]  /*1b50*/  IADD3 R5, R5, -UR14, R6 ;  /* 0x8000000e05057c10 */ /* 0x001fe2000fffe006 */
[----:B------:R-:W-:-:S03]  /*1b60*/  UIMAD UR11, UR48, UR11, -UR14 ;  /* 0x0000000b300b72a4 */ /* 0x000fc6000f8e0a0e */
[----:B------:R-:W-:-:S04]  /*1b70*/  VIMNMX R8, R4, R5, PT ;  /* 0x0000000504087248 */ /* 0x000fc80003fe0100 */
[C---:B------:R-:W-:Y:S02]  /*1b80*/  ISETP.GT.AND P3, PT, R8.reuse, RZ, PT ;  /* 0x000000ff0800720c */ /* 0x040fe40003f64270 */
[C---:B------:R-:W-:Y:S02]  /*1b90*/  ISETP.GT.AND P4, PT, R8.reuse, 0x1, PT ;  /* 0x000000010800780c */ /* 0x040fe40003f84270 */
[----:B------:R-:W-:Y:S01]  /*1ba0*/  ISETP.GT.AND P5, PT, R8, 0x8, PT ;  /* 0x000000080800780c */ /* 0x000fe20003fa4270 */
[----:B------:R-:W-:Y:S02]  /*1bb0*/  WARPGROUP.DEPBAR.LE gsb0, 0x0 ;  /* 0x00008000000079c5 */ /* 0x000fe40000010000 */
[----:B------:R-:W-:Y:S01]  /*1bc0*/  FSEL R21, R26, -INF , P3 ;  /* 0xff8000001a157808 */ /* 0x000fe20001800000 */
[----:B------:R0:W-:Y:S01]  /*1bd0*/  @!P1 SYNCS.ARRIVE.TRANS64.RED.A1T0 RZ, [R2+URZ], RZ ;  /* 0x000000ff02ff99a7 */ /* 0x0001e2000810043f */
[----:B------:R-:W-:Y:S02]  /*1be0*/  FSEL R27, R27, -INF , P4 ;  /* 0xff8000001b1b7808 */ /* 0x000fe40002000000 */
[----:B------:R-:W-:-:S02]  /*1bf0*/  ISETP.GT.AND P3, PT, R8, 0x9, PT ;  /* 0x000000090800780c */ /* 0x000fc40003f64270 */
[----:B------:R-:W-:Y:S02]  /*1c00*/  FSEL R89, R30, -INF , P5 ;  /* 0xff8000001e597808 */ /* 0x000fe40002800000 */
[----:B------:R-:W-:Y:S02]  /*1c10*/  FMNMX.FTZ R10, R21, R27, !PT ;  /* 0x0000001b150a7209 */ /* 0x000fe40007810000 */
[C---:B------:R-:W-:Y:S02]  /*1c20*/  ISETP.GT.AND P4, PT, R8.reuse, 0x10, PT ;  /* 0x000000100800780c */ /* 0x040fe40003f84270 */
[----:B------:R-:W-:Y:S02]  /*1c30*/  FSEL R31, R31, -INF , P3 ;  /* 0xff8000001f1f7808 */ /* 0x000fe40001800000 */
[----:B------:R-:W-:Y:S02]  /*1c40*/  FMNMX.FTZ R10, R89, R10, !PT ;  /* 0x0000000a590a7209 */ /* 0x000fe40007810000 */
        /* <DEDUP_REMOVED lines=45> */
[----:B------:R-:W-:Y:S02]  /*1f20*/  ISETP.GT.AND P4, PT, R8, 0x50, PT ;  /* 0x000000500800780c */ /* 0x000fe40003f84270 */
        /* <DEDUP_REMOVED lines=35> */
[----:B------:R-:W-:Y:S02]  /*2160*/  FSEL R87, R87, -INF , P3 ;  /* 0xff80000057577808 */ /* 0x000fe40001800000 */
[----:B------:R-:W-:-:S04]  /*2170*/  FMNMX.FTZ R8, R86, R91, !PT ;  /* 0x0000005b56087209 */ /* 0x000fc80007810000 */
[----:B------:R-:W-:Y:S02]  /*2180*/  FMNMX.FTZ R10, R87, R8, !PT ;  /* 0x00000008570a7209 */ /* 0x000fe40007810000 */
[----:B------:R-:W-:Y:S04]  /*2190*/  SHFL.IDX PT, R8, R0, RZ, 0x1c1f ;  /* 0x001c1fff00087589 */ /* 0x000fe800000e0000 */
[----:B------:R-:W1:Y:S02]  /*21a0*/  SHFL.BFLY PT, R91, R10, 0x2, 0x1f ;  /* 0x0c401f000a5b7f89 */ /* 0x000e6400000e0000 */
[----:B-1----:R-:W-:-:S05]  /*21b0*/  FMNMX.FTZ R91, R10, R91, !PT ;  /* 0x0000005b0a5b7209 */ /* 0x002fca0007810000 */
[----:B------:R-:W1:Y:S02]  /*21c0*/  SHFL.BFLY PT, R12, R91, 0x1, 0x1f ;  /* 0x0c201f005b0c7f89 */ /* 0x000e6400000e0000 */
[----:B-1----:R-:W-:Y:S02]  /*21d0*/  FMNMX.FTZ R0, R91, R12, !PT ;  /* 0x0000000c5b007209 */ /* 0x002fe40007810000 */
[----:B------:R-:W-:Y:S02]  /*21e0*/  CS2R R90, SRZ ;  /* 0x00000000005a7805 */ /* 0x000fe4000001ff00 */
[C---:B------:R-:W-:Y:S01]  /*21f0*/  FSETP.NEU.FTZ.AND P3, PT, R0.reuse, -INF , PT ;  /* 0xff8000000000780b */ /* 0x040fe20003f7d000 */
[----:B------:R-:W-:-:S05]  /*2200*/  FMUL.FTZ R12, R0, UR23 ;  /* 0x00000017000c7c20 */ /* 0x000fca0008410000 */
[----:B------:R-:W-:-:S05]  /*2210*/  FSEL R12, R12, RZ, P3 ;  /* 0x000000ff0c0c7208 */ /* 0x000fca0001800000 */
[--C-:B------:R-:W-:Y:S01]  /*2220*/  FFMA.FTZ R149, R21, UR23, -R12.reuse ;  /* 0x0000001715957c23 */ /* 0x100fe2000801080c */
[----:B------:R-:W-:Y:S02]  /*2230*/  VIADD R21, R6, -UR14 ;  /* 0x8000000e06157c36 */ /* 0x000fe40008000000 */
[--C-:B------:R-:W-:Y:S01]  /*2240*/  FFMA.FTZ R145, R15, UR23, -R12.reuse ;  /* 0x000000170f917c23 */ /* 0x100fe2000801080c */
[--C-:B------:R-:W-:Y:S01]  /*2250*/  FFMA.FTZ R147, R13, UR23, -R12.reuse ;  /* 0x000000170d937c23 */ /* 0x100fe2000801080c */
[--C-:B------:R-:W-:Y:S01]  /*2260*/  FFMA.FTZ R141, R11, UR23, -R12.reuse ;  /* 0x000000170b8d7c23 */ /* 0x100fe2000801080c */
[----:B------:R-:W-:Y:S01]  /*2270*/  FFMA.FTZ R143, R9, UR23, -R12 ;  /* 0x00000017098f7c23 */ /* 0x000fe2000801080c */
[----:B------:R-:W-:Y:S01]  /*2280*/  VIADDMNMX R6, R8, R21, R4, PT ;  /* 0x0000001508067246 */ /* 0x000fe20003800104 */
[--C-:B------:R-:W-:Y:S01]  /*2290*/  FFMA.FTZ R137, R7, UR23, -R12.reuse ;  /* 0x0000001707897c23 */ /* 0x100fe2000801080c */
[--C-:B------:R-:W-:Y:S01]  /*22a0*/  FFMA.FTZ R139, R5, UR23, -R12.reuse ;  /* 0x00000017058b7c23 */ /* 0x100fe2000801080c */
[--C-:B------:R-:W-:Y:S01]  /*22b0*/  FFMA.FTZ R133, R3, UR23, -R12.reuse ;  /* 0x0000001703857c23 */ /* 0x100fe2000801080c */
[C---:B------:R-:W-:Y:S01]  /*22c0*/  ISETP.GT.AND P3, PT, R6.reuse, RZ, PT ;  /* 0x000000ff0600720c */ /* 0x040fe20003f64270 */
[--C-:B------:R-:W-:Y:S01]  /*22d0*/  FFMA.FTZ R27, R27, UR23, -R12.reuse ;  /* 0x000000171b1b7c23 */ /* 0x100fe2000801080c */
[C---:B------:R-:W-:Y:S01]  /*22e0*/  ISETP.GT.AND P4, PT, R6.reuse, 0x1, PT ;  /* 0x000000010600780c */ /* 0x040fe20003f84270 */
[--C-:B------:R-:W-:Y:S01]  /*22f0*/  FFMA.FTZ R151, R89, UR23, -R12.reuse ;  /* 0x0000001759977c23 */ /* 0x100fe2000801080c */
[----:B------:R-:W-:Y:S01]  /*2300*/  ISETP.GT.AND P5, PT, R6, 0x8, PT ;  /* 0x000000080600780c */ /* 0x000fe20003fa4270 */
[----:B------:R-:W-:Y:S01]  /*2310*/  MUFU.EX2 R149, R149 ;  /* 0x0000009500957308 */ /* 0x000fe20000000800 */
[----:B------:R-:W-:Y:S01]  /*2320*/  FSEL R24, R24, -INF , P3 ;  /* 0xff80000018187808 */ /* 0x000fe20001800000 */
[--C-:B------:R-:W-:Y:S01]  /*2330*/  FFMA.FTZ R8, R31, UR23, -R12.reuse ;  /* 0x000000171f087c23 */ /* 0x100fe2000801080c */
[----:B------:R-:W-:Y:S01]  /*2340*/  FSEL R25, R25, -INF , P4 ;  /* 0xff80000019197808 */ /* 0x000fe20002000000 */
[--C-:B------:R-:W-:Y:S01]  /*2350*/  FFMA.FTZ R35, R35, UR23, -R12.reuse ;  /* 0x0000001723237c23 */ /* 0x100fe2000801080c */
[----:B------:R-:W-:Y:S01]  /*2360*/  ISETP.GT.AND P3, PT, R6, 0x9, PT ;  /* 0x000000090600780c */ /* 0x000fe20003f64270 */
[--C-:B------:R-:W-:Y:S01]  /*2370*/  FFMA.FTZ R39, R39, UR23, -R12.reuse ;  /* 0x0000001727277c23 */ /* 0x100fe2000801080c */
[----:B------:R-:W-:Y:S01]  /*2380*/  FSEL R28, R28, -INF , P5 ;  /* 0xff8000001c1c7808 */ /* 0x000fe20002800000 */
[----:B------:R-:W1:Y:S01]  /*2390*/  MUFU.EX2 R4, R27 ;  /* 0x0000001b00047308 */ /* 0x000e620000000800 */
[----:B------:R-:W-:Y:S01]  /*23a0*/  FMNMX.FTZ R21, R24, R25, !PT ;  /* 0x0000001918157209 */ /* 0x000fe20007810000 */
[--C-:B------:R-:W-:Y:S01]  /*23b0*/  FFMA.FTZ R43, R43, UR23, -R12.reuse ;  /* 0x000000172b2b7c23 */ /* 0x100fe2000801080c */
[----:B------:R-:W-:Y:S01]  /*23c0*/  ISETP.GT.AND P4, PT, R6, 0x10, PT ;  /* 0x000000100600780c */ /* 0x000fe20003f84270 */
[--C-:B------:R-:W-:Y:S01]  /*23d0*/  FFMA.FTZ R47, R47, UR23, -R12.reuse ;  /* 0x000000172f2f7c23 */ /* 0x100fe2000801080c */
[----:B------:R-:W-:Y:S01]  /*23e0*/  FSEL R29, R29, -INF , P3 ;  /* 0xff8000001d1d7808 */ /* 0x000fe20001800000 */
[--C-:B------:R-:W-:Y:S01]  /*23f0*/  FFMA.FTZ R51, R51, UR23, -R12.reuse ;  /* 0x0000001733337c23 */ /* 0x100fe2000801080c */
[----:B------:R-:W-:Y:S01]  /*2400*/  FMNMX.FTZ R10, R28, R21, !PT ;  /* 0x000000151c0a7209 */ /* 0x000fe20007810000 */
[----:B------:R-:W2:Y:S01]  /*2410*/  MUFU.EX2 R151, R151 ;  /* 0x0000009700977308 */ /* 0x000ea20000000800 */
[----:B------:R-:W-:Y:S01]  /*2420*/  ISETP.GT.AND P3, PT, R6, 0x11, PT ;  /* 0x000000110600780c */ /* 0x000fe20003f64270 */
[--C-:B------:R-:W-:Y:S01]  /*2430*/  FFMA.FTZ R55, R55, UR23, -R12.reuse ;  /* 0x0000001737377c23 */ /* 0x100fe2000801080c */
[----:B------:R-:W-:Y:S01]  /*2440*/  FSEL R32, R32, -INF , P4 ;  /* 0xff80000020207808 */ /* 0x000fe20002000000 */
[--C-:B------:R-:W-:Y:S01]  /*2450*/  FFMA.FTZ R59, R59, UR23, -R12.reuse ;  /* 0x000000173b3b7c23 */ /* 0x100fe2000801080c */
[----:B------:R-:W-:Y:S01]  /*2460*/  FMNMX.FTZ R15, R29, R10, !PT ;  /* 0x0000000a1d0f7209 */ /* 0x000fe20007810000 */
[--C-:B------:R-:W-:Y:S01]  /*2470*/  FFMA.FTZ R135, R62, UR23, -R12.reuse ;  /* 0x000000173e877c23 */ /* 0x100fe2000801080c */
[----:B------:R-:W-:Y:S01]  /*2480*/  ISETP.GT.AND P4, PT, R6, 0x18, PT ;  /* 0x000000180600780c */ /* 0x000fe20003f84270 */
[----:B------:R-:W3:Y:S01]  /*2490*/  MUFU.EX2 R8, R8 ;  /* 0x0000000800087308 */ /* 0x000ee20000000800 */
[----:B------:R-:W-:Y:S01]  /*24a0*/  FSEL R33, R33, -INF , P3 ;  /* 0xff80000021217808 */ /* 0x000fe20001800000 */
[--C-:B------:R-:W-:Y:S01]  /*24b0*/  FFMA.FTZ R42, R63, UR23, -R12.reuse ;  /* 0x000000173f2a7c23 */ /* 0x100fe2000801080c */
[----:B------:R-:W-:Y:S01]  /*24c0*/  FMNMX.FTZ R10, R32, R15, !PT ;  /* 0x0000000f200a7209 */ /* 0x000fe20007810000 */
[--C-:B------:R-:W-:Y:S01]  /*24d0*/  FFMA.FTZ R129, R66, UR23, -R12.reuse ;  /* 0x0000001742817c23 */ /* 0x100fe2000801080c */
[----:B------:R-:W-:Y:S01]  /*24e0*/  ISETP.GT.AND P3, PT, R6, 0x19, PT ;  /* 0x000000190600780c */ /* 0x000fe20003f64270 */
[--C-:B------:R-:W-:Y:S01]  /*24f0*/  FFMA.FTZ R46, R67, UR23, -R12.reuse ;  /* 0x00000017432e7c23 */ /* 0x100fe2000801080c */
[----:B------:R-:W-:Y:S01]  /*2500*/  FSEL R36, R36, -INF , P4 ;  /* 0xff80000024247808 */ /* 0x000fe20002000000 */
[----:B------:R-:W4:Y:S01]  /*2510*/  MUFU.EX2 R145, R145 ;  /* 0x0000009100917308 */ /* 0x000f220000000800 */
[----:B------:R-:W-:Y:S01]  /*2520*/  FMNMX.FTZ R15, R33, R10, !PT ;  /* 0x0000000a210f7209 */ /* 0x000fe20007810000 */
[--C-:B------:R-:W-:Y:S01]  /*2530*/  FFMA.FTZ R131, R70, UR23, -R12.reuse ;  /* 0x0000001746837c23 */ /* 0x100fe2000801080c */
[----:B------:R-:W-:Y:S01]  /*2540*/  ISETP.GT.AND P4, PT, R6, 0x20, PT ;  /* 0x000000200600780c */ /* 0x000fe20003f84270 */
[--C-:B------:R-:W-:Y:S01]  /*2550*/  FFMA.FTZ R50, R71, UR23, -R12.reuse ;  /* 0x0000001747327c23 */ /* 0x100fe2000801080c */
[----:B------:R-:W-:Y:S01]  /*2560*/  FSEL R37, R37, -INF , P3 ;  /* 0xff80000025257808 */ /* 0x000fe20001800000 */
[--C-:B------:R-:W-:Y:S01]  /*2570*/  FFMA.FTZ R125, R74, UR23, -R12.reuse ;  /* 0x000000174a7d7c23 */ /* 0x100fe2000801080c */
[----:B------:R-:W-:Y:S01]  /*2580*/  FMNMX.FTZ R14, R36, R15, !PT ;  /* 0x0000000f240e7209 */ /* 0x000fe20007810000 */
[----:B------:R-:W5:Y:S01]  /*2590*/  MUFU.EX2 R10, R35 ;  /* 0x00000023000a7308 */ /* 0x000f620000000800 */
[----:B------:R-:W-:Y:S01]  /*25a0*/  ISETP.GT.AND P3, PT, R6, 0x21, PT ;  /* 0x000000210600780c */ /* 0x000fe20003f64270 */
[--C-:B------:R-:W-:Y:S01]  /*25b0*/  FFMA.FTZ R54, R75, UR23, -R12.reuse ;  /* 0x000000174b367c23 */ /* 0x100fe2000801080c */
[----:B------:R-:W-:Y:S01]  /*25c0*/  FSEL R40, R40, -INF , P4 ;  /* 0xff80000028287808 */ /* 0x000fe20002000000 */
[--C-:B------:R-:W-:Y:S01]  /*25d0*/  FFMA.FTZ R127, R78, UR23, -R12.reuse ;  /* 0x000000174e7f7c23 */ /* 0x100fe2000801080c */
[----:B------:R-:W-:Y:S01]  /*25e0*/  FMNMX.FTZ R13, R37, R14, !PT ;  /* 0x0000000e250d7209 */ /* 0x000fe20007810000 */
[--C-:B------:R-:W-:Y:S01]  /*25f0*/  FFMA.FTZ R58, R79, UR23, -R12.reuse ;  /* 0x000000174f3a7c23 */ /* 0x100fe2000801080c */
[----:B------:R-:W-:Y:S01]  /*2600*/  ISETP.GT.AND P4, PT, R6, 0x28, PT ;  /* 0x000000280600780c */ /* 0x000fe20003f84270 */
[----:B------:R-:W0:Y:S01]  /*2610*/  MUFU.EX2 R147, R147 ;  /* 0x0000009300937308 */ /* 0x000e220000000800 */
[----:B------:R-:W-:Y:S01]  /*2620*/  FSEL R41, R41, -INF , P3 ;  /* 0xff80000029297808 */ /* 0x000fe20001800000 */
[--C-:B------:R-:W-:Y:S01]  /*2630*/  FFMA.FTZ R121, R82, UR23, -R12.reuse ;  /* 0x0000001752797c23 */ /* 0x100fe2000801080c */
[----:B------:R-:W-:Y:S01]  /*2640*/  FMNMX.FTZ R14, R40, R13, !PT ;  /* 0x0000000d280e7209 */ /* 0x000fe20007810000 */
[--C-:B------:R-:W-:Y:S01]  /*2650*/  FFMA.FTZ R62, R83, UR23, -R12.reuse ;  /* 0x00000017533e7c23 */ /* 0x100fe2000801080c */
[----:B------:R-:W-:Y:S01]  /*2660*/  ISETP.GT.AND P3, PT, R6, 0x29, PT ;  /* 0x000000290600780c */ /* 0x000fe20003f64270 */
[--C-:B------:R-:W-:Y:S01]  /*2670*/  FFMA.FTZ R123, R86, UR23, -R12.reuse ;  /* 0x00000017567b7c23 */ /* 0x100fe2000801080c */
[----:B------:R-:W-:Y:S01]  /*2680*/  FSEL R44, R44, -INF , P4 ;  /* 0xff8000002c2c7808 */ /* 0x000fe20002000000 */
[----:B------:R-:W-:Y:S01]  /*2690*/  MUFU.EX2 R141, R141 ;  /* 0x0000008d008d7308 */ /* 0x000fe20000000800 */
[----:B------:R-:W-:Y:S01]  /*26a0*/  FMNMX.FTZ R13, R41, R14, !PT ;  /* 0x0000000e290d7209 */ /* 0x000fe20007810000 */
[----:B------:R-:W-:Y:S01]  /*26b0*/  @UP0 ULDC UR14, c[0x0][0x450] ;  /* 0x00011400000e0ab9 */ /* 0x000fe20000000800 */
[----:B------:R-:W-:Y:S01]  /*26c0*/  ISETP.GT.AND P4, PT, R6, 0x30, PT ;  /* 0x000000300600780c */ /* 0x000fe20003f84270 */
[----:B------:R-:W-:Y:S01]  /*26d0*/  @UP0 USHF.R.U32.HI UR10, URZ, UR14, UR7 ;  /* 0x0000000e3f0a0299 */ /* 0x000fe20008011607 */
[----:B------:R-:W-:Y:S01]  /*26e0*/  FSEL R45, R45, -INF , P3 ;  /* 0xff8000002d2d7808 */ /* 0x000fe20001800000 */
[----:B------:R-:W-:Y:S01]  /*26f0*/  FFMA.FTZ R12, R87, UR23, -R12 ;  /* 0x00000017570c7c23 */ /* 0x000fe2000801080c */
[----:B------:R-:W-:Y:S01]  /*2700*/  FMNMX.FTZ R20, R44, R13, !PT ;  /* 0x0000000d2c147209 */ /* 0x000fe20007810000 */
[----:B------:R-:W0:Y:S01]  /*2710*/  MUFU.EX2 R14, R39 ;  /* 0x00000027000e7308 */ /* 0x000e220000000800 */
[----:B------:R-:W-:Y:S01]  /*2720*/  ISETP.GT.AND P3, PT, R6, 0x31, PT ;  /* 0x000000310600780c */ /* 0x000fe20003f64270 */
[----:B------:R-:W-:Y:S01]  /*2730*/  UIADD3 UR11, UR11, UR10, URZ ;  /* 0x0000000a0b0b7290 */ /* 0x000fe2000fffe03f */
[----:B------:R-:W-:-:S02]  /*2740*/  FSEL R48, R48, -INF , P4 ;  /* 0xff80000030307808 */ /* 0x000fc40002000000 */
[----:B------:R-:W-:Y:S02]  /*2750*/  CS2R R88, SRZ ;  /* 0x0000000000587805 */ /* 0x000fe4000001ff00 */
[----:B------:R-:W-:Y:S01]  /*2760*/  FMNMX.FTZ R11, R45, R20, !PT ;  /* 0x000000142d0b7209 */ /* 0x000fe20007810000 */
[----:B------:R-:W-:Y:S01]  /*2770*/  USHF.R.S32.HI UR6, URZ, 0x1f, UR11 ;  /* 0x0000001f3f067899 */ /* 0x000fe2000801140b */
[----:B------:R-:W-:Y:S01]  /*2780*/  ISETP.GT.AND P4, PT, R6, 0x38, PT ;  /* 0x000000380600780c */ /* 0x000fe20003f84270 */
[----:B------:R-:W-:Y:S01]  /*2790*/  MUFU.EX2 R143, R143 ;  /* 0x0000008f008f7308 */ /* 0x000fe20000000800 */
[----:B------:R-:W-:Y:S01]  /*27a0*/  FSEL R49, R49, -INF , P3 ;  /* 0xff80000031317808 */ /* 0x000fe20001800000 */
[----:B------:R-:W-:Y:S01]  /*27b0*/  ULEA.HI UR6, UR6, UR11, URZ, 0x7 ;  /* 0x0000000b06067291 */ /* 0x000fe2000f8f383f */
[----:B------:R-:W-:Y:S02]  /*27c0*/  FMNMX.FTZ R20, R48, R11, !PT ;  /* 0x0000000b30147209 */ /* 0x000fe40007810000 */
[----:B------:R-:W-:Y:S01]  /*27d0*/  ISETP.GT.AND P3, PT, R6, 0x39, PT ;  /* 0x000000390600780c */ /* 0x000fe20003f64270 */
[----:B------:R-:W-:Y:S01]  /*27e0*/  USHF.R.S32.HI UR6, URZ, 0x7, UR6 ;  /* 0x000000073f067899 */ /* 0x000fe20008011406 */
[----:B------:R-:W-:Y:S01]  /*27f0*/  FSEL R52, R52, -INF , P4 ;  /* 0xff80000034347808 */ /* 0x000fe20002000000 */
[----:B------:R-:W-:Y:S01]  /*2800*/  MUFU.EX2 R137, R137 ;  /* 0x0000008900897308 */ /* 0x000fe20000000800 */
[----:B------:R-:W-:Y:S01]  /*2810*/  FMNMX.FTZ R11, R49, R20, !PT ;  /* 0x00000014310b7209 */ /* 0x000fe20007810000 */
[----:B------:R-:W-:Y:S01]  /*2820*/  UISETP.LT.AND UP1, UPT, URZ, UR6, UPT ;  /* 0x000000063f00728c */ /* 0x000fe2000bf21270 */
[----:B------:R-:W-:-:S02]  /*2830*/  ISETP.GT.AND P4, PT, R6, 0x40, PT ;  /* 0x000000400600780c */ /* 0x000fc40003f84270 */
[----:B------:R-:W-:Y:S01]  /*2840*/  FSEL R53, R53, -INF , P3 ;  /* 0xff80000035357808 */ /* 0x000fe20001800000 */
[----:B------:R-:W-:Y:S01]  /*2850*/  USEL UR21, URZ, UR6, !UP1 ;  /* 0x000000063f157287 */ /* 0x000fe2000c800000 */
[----:B------:R-:W-:Y:S01]  /*2860*/  FMNMX.FTZ R26, R52, R11, !PT ;  /* 0x0000000b341a7209 */ /* 0x000fe20007810000 */
[----:B------:R-:W-:Y:S01]  /*2870*/  MUFU.EX2 R20, R43 ;  /* 0x0000002b00147308 */ /* 0x000fe20000000800 */
[----:B------:R-:W-:Y:S01]  /*2880*/  ISETP.GT.AND P3, PT, R6, 0x41, PT ;  /* 0x000000410600780c */ /* 0x000fe20003f64270 */
[----:B------:R-:W-:Y:S01]  /*2890*/  UISETP.GE.AND UP1, UPT, UR25, UR21, UPT ;  /* 0x000000151900728c */ /* 0x000fe2000bf26270 */
[----:B------:R-:W-:Y:S02]  /*28a0*/  FSEL R56, R56, -INF , P4 ;  /* 0xff80000038387808 */ /* 0x000fe40002000000 */
[----:B------:R-:W-:Y:S02]  /*28b0*/  FMNMX.FTZ R9, R53, R26, !PT ;  /* 0x0000001a35097209 */ /* 0x000fe40007810000 */
[----:B------:R-:W-:Y:S01]  /*28c0*/  ISETP.GT.AND P4, PT, R6, 0x48, PT ;  /* 0x000000480600780c */ /* 0x000fe20003f84270 */
[----:B------:R-:W-:Y:S01]  /*28d0*/  MUFU.EX2 R139, R139 ;  /* 0x0000008b008b7308 */ /* 0x000fe20000000800 */
[----:B------:R-:W-:-:S02]  /*28e0*/  FSEL R57, R57, -INF , P3 ;  /* 0xff80000039397808 */ /* 0x000fc40001800000 */
[----:B------:R-:W-:Y:S02]  /*28f0*/  FMNMX.FTZ R26, R56, R9, !PT ;  /* 0x00000009381a7209 */ /* 0x000fe40007810000 */
[----:B------:R-:W-:Y:S02]  /*2900*/  ISETP.GT.AND P3, PT, R6, 0x49, PT ;  /* 0x000000490600780c */ /* 0x000fe40003f64270 */
[----:B------:R-:W-:Y:S01]  /*2910*/  FSEL R60, R60, -INF , P4 ;  /* 0xff8000003c3c7808 */ /* 0x000fe20002000000 */
[----:B------:R-:W-:Y:S01]  /*2920*/  MUFU.EX2 R133, R133 ;  /* 0x0000008500857308 */ /* 0x000fe20000000800 */
[----:B------:R-:W-:Y:S02]  /*2930*/  FMNMX.FTZ R9, R57, R26, !PT ;  /* 0x0000001a39097209 */ /* 0x000fe40007810000 */
[----:B------:R-:W-:Y:S02]  /*2940*/  ISETP.GT.AND P4, PT, R6, 0x50, PT ;  /* 0x000000500600780c */ /* 0x000fe40003f84270 */
[----:B------:R-:W-:-:S02]  /*2950*/  FSEL R61, R61, -INF , P3 ;  /* 0xff8000003d3d7808 */ /* 0x000fc40001800000 */
[----:B------:R-:W-:Y:S01]  /*2960*/  FMNMX.FTZ R30, R60, R9, !PT ;  /* 0x000000093c1e7209 */ /* 0x000fe20007810000 */
[----:B------:R-:W-:Y:S01]  /*2970*/  MUFU.EX2 R26, R47 ;  /* 0x0000002f001a7308 */ /* 0x000fe20000000800 */
[----:B------:R-:W-:Y:S02]  /*2980*/  ISETP.GT.AND P3, PT, R6, 0x51, PT ;  /* 0x000000510600780c */ /* 0x000fe40003f64270 */
        /* <DEDUP_REMOVED lines=40> */
[----:B------:R-:W-:Y:S02]  /*2c10*/  FSEL R85, R85, -INF , P3 ;  /* 0xff80000055557808 */ /* 0x000fe40001800000 */
[----:B------:R-:W-:-:S03]  /*2c20*/  FMNMX.FTZ R6, R84, R3, !PT ;  /* 0x0000000354067209 */ /* 0x000fc60007810000 */
[----:B------:R-:W-:Y:S01]  /*2c30*/  MUFU.EX2 R38, R59 ;  /* 0x0000003b00267308 */ /* 0x000fe20000000800 */
[----:B------:R-:W-:-:S05]  /*2c40*/  FMNMX.FTZ R6, R85, R6, !PT ;  /* 0x0000000655067209 */ /* 0x000fca0007810000 */
[----:B------:R-:W1:Y:S02]  /*2c50*/  SHFL.BFLY PT, R3, R6, 0x2, 0x1f ;  /* 0x0c401f0006037f89 */ /* 0x000e6400000e0000 */
        /* <DEDUP_REMOVED lines=11> */
[----:B------:R-:W-:Y:S02]  /*2d10*/  FMUL.FTZ R21, R6, UR23 ;  /* 0x0000001706157c20 */ /* 0x000fe40008410000 */
[----:B------:R-:W-:Y:S03]  /*2d20*/  MUFU.EX2 R12, R12 ;  /* 0x0000000c000c7308 */ /* 0x000fe60000000800 */
[----:B------:R-:W-:Y:S02]  /*2d30*/  FSEL R21, R21, RZ, P3 ;  /* 0x000000ff15157208 */ /* 0x000fe40001800000 */
[----:B------:R-:W-:-:S03]  /*2d40*/  PLOP3.LUT P3, PT, PT, PT, UP1, 0x80, 0x0 ;  /* 0x000000000000781c */ /* 0x000fc60003f6f018 */
[--C-:B------:R-:W-:Y:S01]  /*2d50*/  FFMA.FTZ R148, R24, UR23, -R21.reuse ;  /* 0x0000001718947c23 */ /* 0x100fe20008010815 */
[----:B------:R-:W-:Y:S01]  /*2d60*/  FADD.FTZ R24, R149, R4 ;  /* 0x0000000495187221 */ /* 0x000fe20000010000 */
[--C-:B------:R-:W-:Y:S01]  /*2d70*/  FFMA.FTZ R3, R25, UR23, -R21.reuse ;  /* 0x0000001719037c23 */ /* 0x100fe20008010815 */
[--C-:B------:R-:W-:Y:S01]  /*2d80*/  FFMA.FTZ R150, R28, UR23, -R21.reuse ;  /* 0x000000171c967c23 */ /* 0x100fe20008010815 */
[--C-:B------:R-:W-:Y:S01]  /*2d90*/  FFMA.FTZ R5, R29, UR23, -R21.reuse ;  /* 0x000000171d057c23 */ /* 0x100fe20008010815 */
[----:B--2---:R-:W-:Y:S01]  /*2da0*/  FADD.FTZ R27, R151, R24 ;  /* 0x00000018971b7221 */ /* 0x004fe20000010000 */
[----:B------:R-:W-:Y:S01]  /*2db0*/  MUFU.EX2 R148, R148 ;  /* 0x0000009400947308 */ /* 0x000fe20000000800 */
[--C-:B------:R-:W-:Y:S01]  /*2dc0*/  FFMA.FTZ R144, R32, UR23, -R21.reuse ;  /* 0x0000001720907c23 */ /* 0x100fe20008010815 */
[----:B------:R-:W-:Y:S01]  /*2dd0*/  FFMA.FTZ R7, R33, UR23, -R21 ;  /* 0x0000001721077c23 */ /* 0x000fe20008010815 */
[----:B---3--:R-:W-:Y:S01]  /*2de0*/  FADD.FTZ R24, R8, R27 ;  /* 0x0000001b08187221 */ /* 0x008fe20000010000 */
[--C-:B------:R-:W-:Y:S01]  /*2df0*/  FFMA.FTZ R146, R36, UR23, -R21.reuse ;  /* 0x0000001724927c23 */ /* 0x100fe20008010815 */
[--C-:B------:R-:W-:Y:S01]  /*2e00*/  FFMA.FTZ R9, R37, UR23, -R21.reuse ;  /* 0x0000001725097c23 */ /* 0x100fe20008010815 */
[--C-:B------:R-:W-:Y:S01]  /*2e10*/  FFMA.FTZ R140, R40, UR23, -R21.reuse ;  /* 0x00000017288c7c23 */ /* 0x100fe20008010815 */
[----:B----4-:R-:W-:Y:S01]  /*2e20*/  FADD.FTZ R27, R145, R24 ;  /* 0x00000018911b7221 */ /* 0x010fe20000010000 */
[----:B------:R-:W1:Y:S01]  /*2e30*/  MUFU.EX2 R3, R3 ;  /* 0x0000000300037308 */ /* 0x000e620000000800 */
[--C-:B------:R-:W-:Y:S01]  /*2e40*/  FFMA.FTZ R11, R41, UR23, -R21.reuse ;  /* 0x00000017290b7c23 */ /* 0x100fe20008010815 */
[----:B------:R-:W-:Y:S01]  /*2e50*/  FFMA.FTZ R142, R44, UR23, -R21 ;  /* 0x000000172c8e7c23 */ /* 0x000fe20008010815 */
[----:B-----5:R-:W-:Y:S01]  /*2e60*/  FADD.FTZ R24, R10, R27 ;  /* 0x0000001b0a187221 */ /* 0x020fe20000010000 */
[--C-:B------:R-:W-:Y:S01]  /*2e70*/  FFMA.FTZ R13, R45, UR23, -R21.reuse ;  /* 0x000000172d0d7c23 */ /* 0x100fe20008010815 */
[--C-:B------:R-:W-:Y:S01]  /*2e80*/  FFMA.FTZ R136, R48, UR23, -R21.reuse ;  /* 0x0000001730887c23 */ /* 0x100fe20008010815 */
[--C-:B------:R-:W-:Y:S01]  /*2e90*/  FFMA.FTZ R15, R49, UR23, -R21.reuse ;  /* 0x00000017310f7c23 */ /* 0x100fe20008010815 */
[----:B0-----:R-:W-:Y:S01]  /*2ea0*/  FADD.FTZ R29, R147, R24 ;  /* 0x00000018931d7221 */ /* 0x001fe20000010000 */
[----:B------:R-:W0:Y:S01]  /*2eb0*/  MUFU.EX2 R150, R150 ;  /* 0x0000009600967308 */ /* 0x000e220000000800 */
[--C-:B------:R-:W-:Y:S01]  /*2ec0*/  FFMA.FTZ R138, R52, UR23, -R21.reuse ;  /* 0x00000017348a7c23 */ /* 0x100fe20008010815 */
[----:B------:R-:W-:Y:S01]  /*2ed0*/  FFMA.FTZ R25, R53, UR23, -R21 ;  /* 0x0000001735197c23 */ /* 0x000fe20008010815 */
[----:B------:R-:W-:Y:S01]  /*2ee0*/  FADD.FTZ R24, R14, R29 ;  /* 0x0000001d0e187221 */ /* 0x000fe20000010000 */
[--C-:B------:R-:W-:Y:S01]  /*2ef0*/  FFMA.FTZ R132, R56, UR23, -R21.reuse ;  /* 0x0000001738847c23 */ /* 0x100fe20008010815 */
[--C-:B------:R-:W-:Y:S01]  /*2f00*/  FFMA.FTZ R27, R57, UR23, -R21.reuse ;  /* 0x00000017391b7c23 */ /* 0x100fe20008010815 */
[----:B------:R-:W-:Y:S01]  /*2f10*/  FFMA.FTZ R134, R60, UR23, -R21 ;  /* 0x000000173c867c23 */ /* 0x000fe20008010815 */
[----:B------:R-:W-:Y:S01]  /*2f20*/  FADD.FTZ R29, R141, R24 ;  /* 0x000000188d1d7221 */ /* 0x000fe20000010000 */
[----:B------:R-:W2:Y:S01]  /*2f30*/  MUFU.EX2 R5, R5 ;  /* 0x0000000500057308 */ /* 0x000ea20000000800 */
[----:B-1----:R-:W-:Y:S01]  /*2f40*/  FADD.FTZ R31, R148, R3 ;  /* 0x00000003941f7221 */ /* 0x002fe20000010000 */
[----:B------:R-:W-:Y:S01]  /*2f50*/  FFMA.FTZ R128, R64, UR23, -R21 ;  /* 0x0000001740807c23 */ /* 0x000fe20008010815 */
[----:B------:R-:W-:Y:S01]  /*2f60*/  FADD.FTZ R28, R20, R29 ;  /* 0x0000001d141c7221 */ /* 0x000fe20000010000 */
[--C-:B------:R-:W-:Y:S01]  /*2f70*/  FFMA.FTZ R29, R61, UR23, -R21.reuse ;  /* 0x000000173d1d7c23 */ /* 0x100fe20008010815 */
[----:B------:R-:W-:Y:S01]  /*2f80*/  FFMA.FTZ R130, R68, UR23, -R21 ;  /* 0x0000001744827c23 */ /* 0x000fe20008010815 */
[----:B------:R-:W-:Y:S01]  /*2f90*/  F2FP.BF16.F32.PACK_AB R149, R4, R149 ;  /* 0x000000950495723e */ /* 0x000fe200000010ff */
[----:B------:R-:W-:Y:S01]  /*2fa0*/  FADD.FTZ R33, R143, R28 ;  /* 0x0000001c8f217221 */ /* 0x000fe20000010000 */
[----:B------:R-:W1:Y:S01]  /*2fb0*/  MUFU.EX2 R144, R144 ;  /* 0x0000009000907308 */ /* 0x000e620000000800 */
[----:B0-----:R-:W-:Y:S01]  /*2fc0*/  FADD.FTZ R24, R150, R31 ;  /* 0x0000001f96187221 */ /* 0x001fe20000010000 */
[----:B------:R-:W-:Y:S01]  /*2fd0*/  FFMA.FTZ R69, R69, UR23, -R21 ;  /* 0x0000001745457c23 */ /* 0x000fe20008010815 */
[----:B------:R-:W-:Y:S01]  /*2fe0*/  FADD.FTZ R28, R26, R33 ;  /* 0x000000211a1c7221 */ /* 0x000fe20000010000 */
[--C-:B------:R-:W-:Y:S01]  /*2ff0*/  FFMA.FTZ R72, R72, UR23, -R21.reuse ;  /* 0x0000001748487c23 */ /* 0x100fe20008010815 */
[--C-:B------:R-:W-:Y:S01]  /*3000*/  FFMA.FTZ R73, R73, UR23, -R21.reuse ;  /* 0x0000001749497c23 */ /* 0x100fe20008010815 */
[--C-:B------:R-:W-:Y:S01]  /*3010*/  FFMA.FTZ R76, R76, UR23, -R21.reuse ;  /* 0x000000174c4c7c23 */ /* 0x100fe20008010815 */
[--C-:B------:R-:W-:Y:S01]  /*3020*/  FFMA.FTZ R77, R77, UR23, -R21.reuse ;  /* 0x000000174d4d7c23 */ /* 0x100fe20008010815 */
[----:B------:R-:W0:Y:S01]  /*3030*/  MUFU.EX2 R7, R7 ;  /* 0x0000000700077308 */ /* 0x000e220000000800 */
[----:B--2---:R-:W-:Y:S01]  /*3040*/  FADD.FTZ R31, R5, R24 ;  /* 0x00000018051f7221 */ /* 0x004fe20000010000 */
[--C-:B------:R-:W-:Y:S01]  /*3050*/  FFMA.FTZ R80, R80, UR23, -R21.reuse ;  /* 0x0000001750507c23 */ /* 0x100fe20008010815 */
[--C-:B------:R-:W-:Y:S01]  /*3060*/  FFMA.FTZ R81, R81, UR23, -R21.reuse ;  /* 0x0000001751517c23 */ /* 0x100fe20008010815 */
[----:B------:R-:W-:Y:S01]  /*3070*/  FFMA.FTZ R84, R84, UR23, -R21 ;  /* 0x0000001754547c23 */ /* 0x000fe20008010815 */
[----:B------:R-:W-:-:S02]  /*3080*/  F2FP.BF16.F32.PACK_AB R148, R3, R148 ;  /* 0x000000940394723e */ /* 0x000fc400000010ff */
[----:B------:R-:W-:Y:S01]  /*3090*/  F2FP.BF16.F32.PACK_AB R151, R8, R151 ;  /* 0x000000970897723e */ /* 0x000fe200000010ff */
[----:B------:R-:W2:Y:S01]  /*30a0*/  MUFU.EX2 R146, R146 ;  /* 0x0000009200927308 */ /* 0x000ea20000000800 */
[----:B-1----:R-:W-:Y:S01]  /*30b0*/  FADD.FTZ R24, R144, R31 ;  /* 0x0000001f90187221 */ /* 0x002fe20000010000 */
[----:B------:R-:W-:Y:S01]  /*30c0*/  FADD.FTZ R31, R137, R28 ;  /* 0x0000001c891f7221 */ /* 0x000fe20000010000 */
[----:B------:R-:W-:Y:S02]  /*30d0*/  F2FP.BF16.F32.PACK_AB R145, R10, R145 ;  /* 0x000000910a91723e */ /* 0x000fe400000010ff */
[----:B------:R-:W-:Y:S01]  /*30e0*/  F2FP.BF16.F32.PACK_AB R147, R14, R147 ;  /* 0x000000930e93723e */ /* 0x000fe200000010ff */
[----:B------:R-:W-:Y:S01]  /*30f0*/  FADD.FTZ R28, R30, R31 ;  /* 0x0000001f1e1c7221 */ /* 0x000fe20000010000 */
[--C-:B------:R-:W-:Y:S01]  /*3100*/  FFMA.FTZ R31, R65, UR23, -R21.reuse ;  /* 0x00000017411f7c23 */ /* 0x100fe20008010815 */
[----:B------:R-:W1:Y:S01]  /*3110*/  MUFU.EX2 R9, R9 ;  /* 0x0000000900097308 */ /* 0x000e620000000800 */
[----:B0-----:R-:W-:Y:S01]  /*3120*/  FADD.FTZ R33, R7, R24 ;  /* 0x0000001807217221 */ /* 0x001fe20000010000 */
[----:B------:R-:W-:Y:S01]  /*3130*/  FADD.FTZ R35, R139, R28 ;  /* 0x0000001c8b237221 */ /* 0x000fe20000010000 */
[----:B------:R-:W-:Y:S01]  /*3140*/  FFMA.FTZ R21, R85, UR23, -R21 ;  /* 0x0000001755157c23 */ /* 0x000fe20008010815 */
[----:B------:R-:W-:-:S02]  /*3150*/  F2FP.BF16.F32.PACK_AB R141, R20, R141 ;  /* 0x0000008d148d723e */ /* 0x000fc400000010ff */
[----:B------:R-:W-:Y:S02]  /*3160*/  F2FP.BF16.F32.PACK_AB R143, R26, R143 ;  /* 0x0000008f1a8f723e */ /* 0x000fe400000010ff */
[----:B------:R-:W0:Y:S01]  /*3170*/  MUFU.EX2 R140, R140 ;  /* 0x0000008c008c7308 */ /* 0x000e220000000800 */
[----:B--2---:R-:W-:Y:S01]  /*3180*/  FADD.FTZ R24, R146, R33 ;  /* 0x0000002192187221 */ /* 0x004fe20000010000 */
[----:B------:R-:W-:Y:S02]  /*3190*/  F2FP.BF16.F32.PACK_AB R137, R30, R137 ;  /* 0x000000891e89723e */ /* 0x000fe400000010ff */
[C---:B------:R-:W-:Y:S02]  /*31a0*/  F2FP.BF16.F32.PACK_AB R139, R34.reuse, R139 ;  /* 0x0000008b228b723e */ /* 0x040fe400000010ff */
[----:B------:R-:W-:Y:S02]  /*31b0*/  F2FP.BF16.F32.PACK_AB R150, R5, R150 ;  /* 0x000000960596723e */ /* 0x000fe400000010ff */
[----:B------:R-:W2:Y:S01]  /*31c0*/  MUFU.EX2 R11, R11 ;  /* 0x0000000b000b7308 */ /* 0x000ea20000000800 */
[----:B-1----:R-:W-:Y:S01]  /*31d0*/  FADD.FTZ R33, R9, R24 ;  /* 0x0000001809217221 */ /* 0x002fe20000010000 */
[----:B------:R-:W-:Y:S01]  /*31e0*/  FADD.FTZ R24, R34, R35 ;  /* 0x0000002322187221 */ /* 0x000fe20000010000 */
[----:B------:R-:W-:-:S02]  /*31f0*/  F2FP.BF16.F32.PACK_AB R144, R7, R144 ;  /* 0x000000900790723e */ /* 0x000fc400000010ff */
[----:B------:R-:W-:Y:S01]  /*3200*/  F2FP.BF16.F32.PACK_AB R146, R9, R146 ;  /* 0x000000920992723e */ /* 0x000fe200000010ff */
[----:B------:R-:W-:Y:S01]  /*3210*/  FADD.FTZ R35, R133, R24 ;  /* 0x0000001885237221 */ /* 0x000fe20000010000 */
[----:B------:R-:W-:Y:S01]  /*3220*/  F2FP.BF16.F32.PACK_AB R133, R38, R133 ;  /* 0x000000852685723e */ /* 0x000fe200000010ff */
[----:B------:R-:W1:Y:S01]  /*3230*/  MUFU.EX2 R142, R142 ;  /* 0x0000008e008e7308 */ /* 0x000e620000000800 */
[----:B0-----:R-:W-:Y:S01]  /*3240*/  FADD.FTZ R2, R140, R33 ;  /* 0x000000218c027221 */ /* 0x001fe20000010000 */
[----:B------:R-:W-:-:S04]  /*3250*/  FADD.FTZ R24, R38, R35 ;  /* 0x0000002326187221 */ /* 0x000fc80000010000 */
[----:B------:R-:W-:Y:S01]  /*3260*/  FADD.FTZ R35, R135, R24 ;  /* 0x0000001887237221 */ /* 0x000fe20000010000 */
[C---:B------:R-:W-:Y:S01]  /*3270*/  F2FP.BF16.F32.PACK_AB R135, R42.reuse, R135 ;  /* 0x000000872a87723e */ /* 0x040fe200000010ff */
[----:B------:R-:W0:Y:S01]  /*3280*/  MUFU.EX2 R13, R13 ;  /* 0x0000000d000d7308 */ /* 0x000e220000000800 */
[C---:B--2---:R-:W-:Y:S01]  /*3290*/  FADD.FTZ R33, R11.reuse, R2 ;  /* 0x000000020b217221 */ /* 0x044fe20000010000 */
[----:B------:R-:W-:Y:S01]  /*32a0*/  FADD.FTZ R24, R42, R35 ;  /* 0x000000232a187221 */ /* 0x000fe20000010000 */
[----:B------:R-:W-:-:S03]  /*32b0*/  F2FP.BF16.F32.PACK_AB R140, R11, R140 ;  /* 0x0000008c0b8c723e */ /* 0x000fc600000010ff */
[----:B------:R-:W-:Y:S01]  /*32c0*/  FADD.FTZ R35, R129, R24 ;  /* 0x0000001881237221 */ /* 0x000fe20000010000 */
[----:B------:R-:W-:Y:S01]  /*32d0*/  F2FP.BF16.F32.PACK_AB R129, R46, R129 ;  /* 0x000000812e81723e */ /* 0x000fe200000010ff */
[----:B------:R-:W2:Y:S01]  /*32e0*/  MUFU.EX2 R136, R136 ;  /* 0x0000008800887308 */ /* 0x000ea20000000800 */
[----:B-1----:R-:W-:Y:S01]  /*32f0*/  FADD.FTZ R2, R142, R33 ;  /* 0x000000218e027221 */ /* 0x002fe20000010000 */
[----:B------:R-:W-:-:S04]  /*3300*/  FADD.FTZ R24, R46, R35 ;  /* 0x000000232e187221 */ /* 0x000fc80000010000 */
[----:B------:R-:W-:Y:S01]  /*3310*/  FADD.FTZ R35, R131, R24 ;  /* 0x0000001883237221 */ /* 0x000fe20000010000 */
[C---:B------:R-:W-:Y:S01]  /*3320*/  F2FP.BF16.F32.PACK_AB R131, R50.reuse, R131 ;  /* 0x000000833283723e */ /* 0x040fe200000010ff */
[----:B------:R-:W1:Y:S01]  /*3330*/  MUFU.EX2 R15, R15 ;  /* 0x0000000f000f7308 */ /* 0x000e620000000800 */
[C---:B0-----:R-:W-:Y:S01]  /*3340*/  FADD.FTZ R33, R13.reuse, R2 ;  /* 0x000000020d217221 */ /* 0x041fe20000010000 */
[----:B------:R-:W-:Y:S01]  /*3350*/  FADD.FTZ R4, R50, R35 ;  /* 0x0000002332047221 */ /* 0x000fe20000010000 */
[----:B------:R-:W-:-:S03]  /*3360*/  F2FP.BF16.F32.PACK_AB R142, R13, R142 ;  /* 0x0000008e0d8e723e */ /* 0x000fc600000010ff */
[----:B------:R-:W-:Y:S01]  /*3370*/  FADD.FTZ R35, R125, R4 ;  /* 0x000000047d237221 */ /* 0x000fe20000010000 */
[----:B------:R-:W-:Y:S01]  /*3380*/  F2FP.BF16.F32.PACK_AB R125, R54, R125 ;  /* 0x0000007d367d723e */ /* 0x000fe200000010ff */
[----:B------:R-:W0:Y:S01]  /*3390*/  MUFU.EX2 R138, R138 ;  /* 0x0000008a008a7308 */ /* 0x000e220000000800 */
[----:B--2---:R-:W-:Y:S01]  /*33a0*/  FADD.FTZ R2, R136, R33 ;  /* 0x0000002188027221 */ /* 0x004fe20000010000 */
[----:B------:R-:W-:-:S04]  /*33b0*/  FADD.FTZ R4, R54, R35 ;  /* 0x0000002336047221 */ /* 0x000fc80000010000 */
[----:B------:R-:W-:Y:S01]  /*33c0*/  FADD.FTZ R35, R127, R4 ;  /* 0x000000047f237221 */ /* 0x000fe20000010000 */
[C---:B------:R-:W-:Y:S01]  /*33d0*/  F2FP.BF16.F32.PACK_AB R127, R58.reuse, R127 ;  /* 0x0000007f3a7f723e */ /* 0x040fe200000010ff */
        /* <DEDUP_REMOVED lines=8> */
[----:B------:R-:W-:-:S04]  /*3460*/  FADD.FTZ R4, R62, R35 ;  /* 0x000000233e047221 */ /* 0x000fc80000010000 */
[----:B------:R-:W-:Y:S01]  /*3470*/  FADD.FTZ R35, R123, R4 ;  /* 0x000000047b237221 */ /* 0x000fe20000010000 */
[----:B------:R-:W-:Y:S01]  /*3480*/  F2FP.BF16.F32.PACK_AB R123, R12, R123 ;  /* 0x0000007b0c7b723e */ /* 0x000fe200000010ff */
        /* <DEDUP_REMOVED lines=22> */
[----:B------:R-:W-:Y:S01]  /*35f0*/  FADD.FTZ R2, R12, R35 ;  /* 0x000000230c027221 */ /* 0x000fe20000010000 */
[----:B------:R-:W-:-:S05]  /*3600*/  F2FP.BF16.F32.PACK_AB R130, R69, R130 ;  /* 0x000000824582723e */ /* 0x000fca00000010ff */
        /* <DEDUP_REMOVED lines=14> */
[----:B------:R-:W-:-:S03]  /*36f0*/  F2FP.BF16.F32.PACK_AB R120, R81, R80 ;  /* 0x000000505178723e */ /* 0x000fc600000010ff */
[----:B--2---:R-:W-:-:S04]  /*3700*/  FADD.FTZ R4, R84, R3 ;  /* 0x0000000354047221 */ /* 0x004fc80000010000 */
[C---:B-1----:R-:W-:Y:S01]  /*3710*/  FADD.FTZ R3, R21.reuse, R4 ;  /* 0x0000000415037221 */ /* 0x042fe20000010000 */
[----:B------:R-:W-:Y:S01]  /*3720*/  F2FP.BF16.F32.PACK_AB R122, R21, R84 ;  /* 0x00000054157a723e */ /* 0x000fe200000010ff */
[----:B------:R-:W-:Y:S06]  /*3730*/  @!P3 BRA `(.L_x_1816) ;  /* 0x00000024008cb947 */ /* 0x000fec0003800000 */
[----:B------:R-:W-:Y:S01]  /*3740*/  IMAD.MOV.U32 R5, RZ, RZ, R0 ;  /* 0x000000ffff057224 */ /* 0x000fe200078e0000 */
[----:B------:R-:W-:Y:S01]  /*3750*/  UMOV UR26, UR37 ;  /* 0x00000025001a7c82 */ /* 0x000fe20008000000 */
[----:B------:R-:W-:Y:S01]  /*3760*/  IMAD.MOV.U32 R4, RZ, RZ, R6 ;  /* 0x000000ffff047224 */ /* 0x000fe200078e0006 */
[----:B------:R-:W-:Y:S01]  /*3770*/  UMOV UR22, UR39 ;  /* 0x0000002700167c82 */ /* 0x000fe20008000000 */
[----:B------:R-:W-:Y:S01]  /*3780*/  IMAD.MOV.U32 R119, RZ, RZ, RZ ;  /* 0x000000ffff777224 */ /* 0x000fe200078e00ff */
[----:B------:R-:W-:Y:S01]  /*3790*/  ULDC UR24, c[0x0][0x288] ;  /* 0x0000a20000187ab9 */ /* 0x000fe20000000800 */
[----:B------:R-:W-:-:S05]  /*37a0*/  ULDC UR23, c[0x0][0x988] ;  /* 0x0002620000177ab9 */ /* 0x000fca0000000800 */
.L_x_1825:
        /* <DEDUP_REMOVED lines=9> */
.L_x_1818:
[----:B------:R-:W-:Y:S01]  /*3840*/  ULEA UR6, UR39, UR45, 0x3 ;  /* 0x0000002d27067291 */ /* 0x000fe2000f8e183f */
[----:B------:R-:W-:-:S05]  /*3850*/  IMAD.U32 R0, RZ, RZ, UR37 ;  /* 0x00000025ff007e24 */ /* 0x000fca000f8e00ff */
[----:B------:R-:W-:-:S04]  /*3860*/  SHF.L.U32 R0, R0, 0x1f, RZ ;  /* 0x0000001f00007819 */ /* 0x000fc800000006ff */
[----:B------:R0:W1:Y:S01]  /*3870*/  SYNCS.PHASECHK.TRANS64.TRYWAIT P3, [UR6+0x16830], R0 ;  /* 0x01683000ff0075a7 */ /* 0x0000620008060146 */
[----:B------:R-:W-:Y:S05]  /*3880*/  @!P0 BRA `(.L_x_1819) ;  /* 0x0000000000048947 */ /* 0x000fea0003800000 */
[----:B------:R-:W-:Y:S01]  /*3890*/  BPT.TRAP 0x1 ;  /* 0x000000040000795c */ /* 0x000fe20000300000 */
.L_x_1819:
[----:B-1----:R-:W-:Y:S05]  /*38a0*/  @P3 BRA `(.L_x_1817) ;  /* 0x0000000000083947 */ /* 0x002fea0003800000 */
[----:B------:R-:W1:Y:S02]  /*38b0*/  SYNCS.PHASECHK.TRANS64.TRYWAIT P3, [UR6+0x16830], R0 ;  /* 0x01683000ff0075a7 */ /* 0x000e640008060146 */
[----:B-1----:R-:W-:Y:S05]  /*38c0*/  @!P3 BRA `(.L_x_1820) ;  /* 0x0000009800f4b947 */ /* 0x002fea0003800000 */
.L_x_1817:
        /* <DEDUP_REMOVED lines=25> */
.L_x_1822:
[----:B------:R-:W-:Y:S01]  /*3a60*/  ULEA UR6, UR22, UR45, 0x3 ;  /* 0x0000002d16067291 */ /* 0x000fe2000f8e183f */
[----:B------:R-:W-:-:S05]  /*3a70*/  IMAD.U32 R0, RZ, RZ, UR26 ;  /* 0x0000001aff007e24 */ /* 0x000fca000f8e00ff */
[----:B------:R-:W-:-:S04]  /*3a80*/  SHF.L.U32 R0, R0, 0x1f, RZ ;  /* 0x0000001f00007819 */ /* 0x000fc800000006ff */
[----:B------:R0:W1:Y:S01]  /*3a90*/  SYNCS.PHASECHK.TRANS64.TRYWAIT P3, [UR6+0x16850], R0 ;  /* 0x01685000ff0075a7 */ /* 0x0000620008060146 */
[----:B------:R-:W-:Y:S05]  /*3aa0*/  @!P0 BRA `(.L_x_1823) ;  /* 0x0000000000048947 */ /* 0x000fea0003800000 */
[----:B------:R-:W-:Y:S01]  /*3ab0*/  BPT.TRAP 0x1 ;  /* 0x000000040000795c */ /* 0x000fe20000300000 */
.L_x_1823:
[----:B-1----:R-:W-:Y:S05]  /*3ac0*/  @P3 BRA `(.L_x_1821) ;  /* 0x0000000000083947 */ /* 0x002fea0003800000 */
[----:B------:R-:W1:Y:S02]  /*3ad0*/  SYNCS.PHASECHK.TRANS64.TRYWAIT P3, [UR6+0x16850], R0 ;  /* 0x01685000ff0075a7 */ /* 0x000e640008060146 */
[----:B-1----:R-:W-:Y:S05]  /*3ae0*/  @!P3 BRA `(.L_x_1824) ;  /* 0x000000980084b947 */ /* 0x002fea0003800000 */
.L_x_1821:
[----:B------:R-:W-:Y:S01]  /*3af0*/  UIADD3 UR6, UR45, 0x400, URZ ;  /* 0x000004002d067890 */ /* 0x000fe2000fffe03f */
[----:B------:R-:W-:Y:S01]  /*3b00*/  WARPGROUP.ARRIVE ;  /* 0x00000000000079c5 */ /* 0x000fe20000000000 */
[----:B------:R-:W-:Y:S01]  /*3b10*/  UMOV UR7, 0x40000040 ;  /* 0x4000004000077882 */ /* 0x000fe20000000000 */
[----:B-1----:R-:W-:Y:S01]  /*3b20*/  VIADD R7, R17, UR41 ;  /* 0x0000002911077c36 */ /* 0x002fe20008000000 */
[----:B------:R-:W-:Y:S01]  /*3b30*/  USHF.R.U32.HI UR6, URZ, 0x4, UR6 ;  /* 0x000000043f067899 */ /* 0x000fe20008011606 */
[----:B------:R-:W1:Y:S01]  /*3b40*/  LDC R11, c[0x0][0x2f0] ;  /* 0x0000bc00ff0b7b82 */ /* 0x000e620000000800 */
[----:B------:R-:W-:Y:S02]  /*3b50*/  UISETP.GT.AND UP1, UPT, UR25, UR21, UPT ;  /* 0x000000151900728c */ /* 0x000fe4000bf24270 */
[----:B------:R-:W-:Y:S01]  /*3b60*/  ULOP3.LUT UR6, UR6, 0x3fff, URZ, 0xc0, !UPT ;  /* 0x00003fff06067892 */ /* 0x000fe2000f8ec03f */
[----:B------:R-:W-:-:S03]  /*3b70*/  UMOV UR26, UR37 ;  /* 0x00000025001a7c82 */ /* 0x000fc60008000000 */
[----:B------:R-:W-:-:S07]  /*3b80*/  ULEA UR10, UR22, UR6, 0xa ;  /* 0x00000006160a7291 */ /* 0x000fce000f8e503f */
[----:B------:R-:W-:Y:S02]  /*3b90*/  UMOV UR6, UR10 ;  /* 0x0000000a00067c82 */ /* 0x000fe40008000000 */
[----:B------:R-:W-:Y:S01]  /*3ba0*/  HGMMA.64x64x16.F32.BF16 R88, R148, gdesc[UR4].tnspB, R88, gsb0 ;  /* 0x40e0000494587df0 */ /* 0x000fe20008001858 */
[----:B------:R-:W-:Y:S01]  /*3bb0*/  @UP0 ULDC UR6, c[0x0][0x44c] ;  /* 0x0001130000060ab9 */ /* 0x000fe20000000800 */
[----:B------:R-:W-:Y:S01]  /*3bc0*/  UMOV UR7, 0x40000040 ;  /* 0x4000004000077882 */ /* 0x000fe20000000000 */
[----:B0-----:R-:W-:Y:S01]  /*3bd0*/  @P2 IMAD.HI.U32 R0, R7, UR6, RZ ;  /* 0x0000000607002c27 */ /* 0x001fe2000f8e00ff */
[----:B------:R-:W-:-:S04]  /*3be0*/  @UP0 ULDC UR6, c[0x0][0x450] ;  /* 0x0001140000060ab9 */ /* 0x000fc80000000800 */
[----:B------:R-:W-:Y:S01]  /*3bf0*/  @P2 SHF.R.U32.HI R7, RZ, UR6, R0 ;  /* 0x00000006ff072c19 */ /* 0x000fe20008011600 */
[----:B------:R-:W-:Y:S02]  /*3c00*/  UMOV UR6, 0xffffff80 ;  /* 0xffffff8000067882 */ /* 0x000fe40000000000 */
[----:B------:R-:W-:Y:S02]  /*3c10*/  UIMAD UR6, UR25, UR6, 0x1 ;  /* 0x00000001190674a4 */ /* 0x000fe4000f8e0206 */
[----:B------:R-:W0:Y:S01]  /*3c20*/  SHFL.IDX PT, R9, R7, 0x1, 0x1c1f ;  /* 0x003c1f0007097f89 */ /* 0x000e2200000e0000 */
[----:B------:R-:W-:-:S03]  /*3c30*/  UIADD3 UR25, UR25, -0x1, URZ ;  /* 0xffffffff19197890 */ /* 0x000fc6000fffe03f */
[----:B------:R-:W-:Y:S01]  /*3c40*/  IMAD.U32 R13, RZ, RZ, UR6 ;  /* 0x00000006ff0d7e24 */ /* 0x000fe2000f8e00ff */
[----:B------:R-:W-:Y:S01]  /*3c50*/  UIADD3 UR6, UR10, 0x80, URZ ;  /* 0x000000800a067890 */ /* 0x000fe2000fffe03f */
[----:B------:R-:W2:Y:S02]  /*3c60*/  SHFL.IDX PT, R7, R7, RZ, 0x1c1f ;  /* 0x001c1fff07077589 */ /* 0x000ea400000e0000 */
[----:B------:R-:W-:-:S04]  /*3c70*/  IMAD R6, R16, -0x2, R13 ;  /* 0xfffffffe10067824 */ /* 0x000fc800078e020d */
[----:B-1----:R-:W-:-:S05]  /*3c80*/  IMAD R6, R11, UR48, R6 ;  /* 0x000000300b067c24 */ /* 0x002fca000f8e0206 */
[----:B0-----:R-:W-:-:S04]  /*3c90*/  IADD3 R0, R9, -UR24, R6 ;  /* 0x8000001809007c10 */ /* 0x001fc8000fffe006 */
[C---:B------:R-:W-:Y:S02]  /*3ca0*/  ISETP.GT.AND P3, PT, R0.reuse, RZ, PT ;  /* 0x000000ff0000720c */ /* 0x040fe40003f64270 */
[----:B------:R-:W-:Y:S02]  /*3cb0*/  ISETP.GT.AND P4, PT, R0, 0x1, PT ;  /* 0x000000010000780c */ /* 0x000fe40003f84270 */
[----:B------:R-:W-:Y:S02]  /*3cc0*/  FSEL R26, R26, -INF , P3 ;  /* 0xff8000001a1a7808 */ /* 0x000fe40001800000 */
[----:B------:R-:W-:Y:S02]  /*3cd0*/  ISETP.GT.AND P3, PT, R0, 0x8, PT ;  /* 0x000000080000780c */ /* 0x000fe40003f64270 */
[----:B------:R-:W-:Y:S02]  /*3ce0*/  FSEL R27, R27, -INF , P4 ;  /* 0xff8000001b1b7808 */ /* 0x000fe40002000000 */
[----:B------:R-:W-:-:S02]  /*3cf0*/  FMNMX.FTZ R8, R26, R5, !PT ;  /* 0x000000051a087209 */ /* 0x000fc40007810000 */
[----:B------:R-:W-:Y:S02]  /*3d00*/  ISETP.GT.AND P4, PT, R0, 0x9, PT ;  /* 0x000000090000780c */ /* 0x000fe40003f84270 */
[----:B------:R-:W-:Y:S02]  /*3d10*/  FSEL R30, R30, -INF , P3 ;  /* 0xff8000001e1e7808 */ /* 0x000fe40001800000 */
[----:B------:R-:W-:Y:S02]  /*3d20*/  FMNMX.FTZ R9, R27, R8, !PT ;  /* 0x000000081b097209 */ /* 0x000fe40007810000 */
        /* <DEDUP_REMOVED lines=9> */
[----:B------:R-:W-:Y:S01]  /*3dc0*/  ISETP.GT.AND P4, PT, R0, 0x19, PT ;  /* 0x000000190000780c */ /* 0x000fe20003f84270 */
[----:B------:R-:W-:Y:S02]  /*3dd0*/  WARPGROUP.DEPBAR.LE gsb0, 0x0 ;  /* 0x00008000000079c5 */ /* 0x000fe40000010000 */
[----:B------:R-:W-:Y:S01]  /*3de0*/  WARPGROUP.ARRIVE ;  /* 0x00000000000079c5 */ /* 0x000fe20000000000 */
[----:B------:R-:W-:Y:S02]  /*3df0*/  FSEL R38, R38, -INF , P3 ;  /* 0xff80000026267808 */ /* 0x000fe40001800000 */
[----:B------:R-:W-:Y:S02]  /*3e00*/  FMNMX.FTZ R9, R35, R8, !PT ;  /* 0x0000000823097209 */ /* 0x000fe40007810000 */
[----:B------:R-:W-:Y:S01]  /*3e10*/  ISETP.GT.AND P3, PT, R0, 0x20, PT ;  /* 0x000000200000780c */ /* 0x000fe20003f64270 */
[----:B------:R-:W-:Y:S01]  /*3e20*/  HGMMA.64x64x16.F32.BF16 R88, R144, gdesc[UR4].tnspB, R88, gsb0 ;  /* 0x40e0000490587df0 */ /* 0x000fe20008001858 */
[----:B------:R-:W-:Y:S01]  /*3e30*/  UIADD3 UR6, UR10, 0x100, URZ ;  /* 0x000001000a067890 */ /* 0x000fe2000fffe03f */
[----:B------:R-:W-:Y:S01]  /*3e40*/  FSEL R39, R39, -INF , P4 ;  /* 0xff80000027277808 */ /* 0x000fe20002000000 */
[----:B------:R-:W-:Y:S01]  /*3e50*/  UMOV UR7, 0x40000040 ;  /* 0x4000004000077882 */ /* 0x000fe20000000000 */
        /* <DEDUP_REMOVED lines=36> */
[----:B------:R-:W-:Y:S01]  /*40a0*/  FMNMX.FTZ R8, R62, R9, !PT ;  /* 0x000000093e087209 */ /* 0x000fe20007810000 */
[----:B------:R-:W-:-:S02]  /*40b0*/  WARPGROUP.DEPBAR.LE gsb0, 0x0 ;  /* 0x00008000000079c5 */ /* 0x000fc40000010000 */
[----:B------:R-:W-:Y:S01]  /*40c0*/  WARPGROUP.ARRIVE ;  /* 0x00000000000079c5 */ /* 0x000fe20000000000 */
[----:B------:R-:W-:Y:S02]  /*40d0*/  ISETP.GT.AND P4, PT, R0, 0x51, PT ;  /* 0x000000510000780c */ /* 0x000fe40003f84270 */
[----:B------:R-:W-:Y:S02]  /*40e0*/  FSEL R66, R66, -INF , P3 ;  /* 0xff80000042427808 */ /* 0x000fe40001800000 */
[----:B------:R-:W-:Y:S01]  /*40f0*/  FMNMX.FTZ R9, R63, R8, !PT ;  /* 0x000000083f097209 */ /* 0x000fe20007810000 */
[----:B------:R-:W-:Y:S01]  /*4100*/  HGMMA.64x64x16.F32.BF16 R88, R140, gdesc[UR4].tnspB, R88, gsb0 ;  /* 0x40e000048c587df0 */ /* 0x000fe20008001858 */
[----:B------:R-:W-:Y:S01]  /*4110*/  UIADD3 UR6, UR10, 0x180, URZ ;  /* 0x000001800a067890 */ /* 0x000fe2000fffe03f */
[----:B------:R-:W-:Y:S01]  /*4120*/  ISETP.GT.AND P3, PT, R0, 0x58, PT ;  /* 0x000000580000780c */ /* 0x000fe20003f64270 */
[----:B------:R-:W-:Y:S01]  /*4130*/  UMOV UR7, 0x40000040 ;  /* 0x4000004000077882 */ /* 0x000fe20000000000 */
[----:B------:R-:W-:-:S02]  /*4140*/  FSEL R67, R67, -INF , P4 ;  /* 0xff80000043437808 */ /* 0x000fc40002000000 */
[----:B------:R-:W-:Y:S02]  /*4150*/  FMNMX.FTZ R8, R66, R9, !PT ;  /* 0x0000000942087209 */ /* 0x000fe40007810000 */
[----:B------:R-:W-:Y:S02]  /*4160*/  ISETP.GT.AND P4, PT, R0, 0x59, PT ;  /* 0x000000590000780c */ /* 0x000fe40003f84270 */
[----:B------:R-:W-:Y:S02]  /*4170*/  FSEL R70, R70, -INF , P3 ;  /* 0xff80000046467808 */ /* 0x000fe40001800000 */
[----:B------:R-:W-:Y:S02]  /*4180*/  FMNMX.FTZ R9, R67, R8, !PT ;  /* 0x0000000843097209 */ /* 0x000fe40007810000 */
[----:B------:R-:W-:Y:S02]  /*4190*/  ISETP.GT.AND P3, PT, R0, 0x60, PT ;  /* 0x000000600000780c */ /* 0x000fe40003f64270 */
        /* <DEDUP_REMOVED lines=23> */
[----:B------:R-:W-:Y:S02]  /*4310*/  FSEL R87, R87, -INF , P4 ;  /* 0xff80000057577808 */ /* 0x000fe40002000000 */
[----:B------:R-:W-:-:S02]  /*4320*/  FMNMX.FTZ R0, R86, R9, !PT ;  /* 0x0000000956007209 */ /* 0x000fc40007810000 */
[----:B--2---:R-:W-:Y:S02]  /*4330*/  IADD3 R6, R7, -UR24, R6 ;  /* 0x8000001807067c10 */ /* 0x004fe4000fffe006 */
[----:B------:R-:W-:Y:S02]  /*4340*/  FMNMX.FTZ R8, R87, R0, !PT ;  /* 0x0000000057087209 */ /* 0x000fe40007810000 */
[C---:B------:R-:W-:Y:S02]  /*4350*/  ISETP.GT.AND P4, PT, R6.reuse, RZ, PT ;  /* 0x000000ff0600720c */ /* 0x040fe40003f84270 */
[----:B------:R-:W-:Y:S01]  /*4360*/  ISETP.GT.AND P5, PT, R6, 0x1, PT ;  /* 0x000000010600780c */ /* 0x000fe20003fa4270 */
[----:B------:R-:W0:Y:S01]  /*4370*/  SHFL.BFLY PT, R9, R8, 0x2, 0x1f ;  /* 0x0c401f0008097f89 */ /* 0x000e2200000e0000 */
[----:B------:R-:W-:Y:S02]  /*4380*/  FSEL R7, R24, -INF , P4 ;  /* 0xff80000018077808 */ /* 0x000fe40002000000 */
[----:B------:R-:W-:Y:S01]  /*4390*/  ISETP.GT.AND P4, PT, R6, 0x8, PT ;  /* 0x000000080600780c */ /* 0x000fe20003f84270 */
[----:B------:R-:W-:-:S02]  /*43a0*/  WARPGROUP.DEPBAR.LE gsb0, 0x0 ;  /* 0x00008000000079c5 */ /* 0x000fc40000010000 */
        /* <DEDUP_REMOVED lines=8> */
[----:B------:R-:W-:-:S02]  /*4430*/  ISETP.GT.AND P4, PT, R6, 0x10, PT ;  /* 0x000000100600780c */ /* 0x000fc40003f84270 */
[----:B------:R-:W-:Y:S02]  /*4440*/  FSEL R29, R29, -INF , P5 ;  /* 0xff8000001d1d7808 */ /* 0x000fe40002800000 */
[----:B------:R-:W-:Y:S02]  /*4450*/  ISETP.GT.AND P5, PT, R6, 0x11, PT ;  /* 0x000000110600780c */ /* 0x000fe40003fa4270 */
[----:B------:R-:W-:Y:S02]  /*4460*/  FSEL R32, R32, -INF , P4 ;  /* 0xff80000020207808 */ /* 0x000fe40002000000 */
[----:B0-----:R-:W-:Y:S02]  /*4470*/  FMNMX.FTZ R9, R8, R9, !PT ;  /* 0x0000000908097209 */ /* 0x001fe40007810000 */
[C---:B------:R-:W-:Y:S02]  /*4480*/  ISETP.GT.AND P4, PT, R6.reuse, 0x18, PT ;  /* 0x000000180600780c */ /* 0x040fe40003f84270 */
[----:B------:R-:W-:Y:S01]  /*4490*/  FSEL R33, R33, -INF , P5 ;  /* 0xff80000021217808 */ /* 0x000fe20002800000 */
[----:B------:R-:W0:Y:S01]  /*44a0*/  SHFL.BFLY PT, R0, R9, 0x1, 0x1f ;  /* 0x0c201f0009007f89 */ /* 0x000e2200000e0000 */
[----:B------:R-:W-:-:S02]  /*44b0*/  ISETP.GT.AND P5, PT, R6, 0x19, PT ;  /* 0x000000190600780c */ /* 0x000fc40003fa4270 */
[----:B------:R-:W-:Y:S02]  /*44c0*/  FSEL R36, R36, -INF , P4 ;  /* 0xff80000024247808 */ /* 0x000fe40002000000 */
[C---:B------:R-:W-:Y:S02]  /*44d0*/  ISETP.GT.AND P4, PT, R6.reuse, 0x20, PT ;  /* 0x000000200600780c */ /* 0x040fe40003f84270 */
[----:B------:R-:W-:Y:S02]  /*44e0*/  FSEL R37, R37, -INF , P5 ;  /* 0xff80000025257808 */ /* 0x000fe40002800000 */
[----:B------:R-:W-:Y:S02]  /*44f0*/  ISETP.GT.AND P5, PT, R6, 0x21, PT ;  /* 0x000000210600780c */ /* 0x000fe40003fa4270 */
[----:B------:R-:W-:Y:S02]  /*4500*/  FSEL R40, R40, -INF , P4 ;  /* 0xff80000028287808 */ /* 0x000fe40002000000 */
[----:B------:R-:W-:-:S02]  /*4510*/  ISETP.GT.AND P4, PT, R6, 0x28, PT ;  /* 0x000000280600780c */ /* 0x000fc40003f84270 */
[----:B------:R-:W-:Y:S02]  /*4520*/  FSEL R41, R41, -INF , P5 ;  /* 0xff80000029297808 */ /* 0x000fe40002800000 */
[----:B------:R-:W-:Y:S02]  /*4530*/  ISETP.GT.AND P5, PT, R6, 0x29, PT ;  /* 0x000000290600780c */ /* 0x000fe40003fa4270 */
[----:B------:R-:W-:Y:S02]  /*4540*/  FSEL R44, R44, -INF , P4 ;  /* 0xff8000002c2c7808 */ /* 0x000fe40002000000 */
[----:B------:R-:W-:Y:S02]  /*4550*/  ISETP.GT.AND P4, PT, R6, 0x30, PT ;  /* 0x000000300600780c */ /* 0x000fe40003f84270 */
[----:B------:R-:W-:Y:S02]  /*4560*/  FSEL R45, R45, -INF , P5 ;  /* 0xff8000002d2d7808 */ /* 0x000fe40002800000 */
[----:B0-----:R-:W-:-:S02]  /*4570*/  FMNMX.FTZ R0, R9, R0, !PT ;  /* 0x0000000009007209 */ /* 0x001fc40007810000 */
[----:B------:R-:W-:Y:S02]  /*4580*/  FMNMX.FTZ R9, R25, R12, !PT ;  /* 0x0000000c19097209 */ /* 0x000fe40007810000 */
[----:B------:R-:W-:Y:S01]  /*4590*/  ISETP.GT.AND P5, PT, R6, 0x31, PT ;  /* 0x000000310600780c */ /* 0x000fe20003fa4270 */
[----:B------:R-:W-:Y:S01]  /*45a0*/  FMUL.FTZ R10, R0, UR23 ;  /* 0x00000017000a7c20 */ /* 0x000fe20008410000 */
[----:B------:R-:W-:Y:S02]  /*45b0*/  FMNMX.FTZ R12, R28, R9, !PT ;  /* 0x000000091c0c7209 */ /* 0x000fe40007810000 */
[----:B------:R-:W-:Y:S02]  /*45c0*/  FSEL R48, R48, -INF , P4 ;  /* 0xff80000030307808 */ /* 0x000fe40002000000 */
[----:B------:R-:W-:Y:S02]  /*45d0*/  FMNMX.FTZ R9, R29, R12, !PT ;  /* 0x0000000c1d097209 */ /* 0x000fe40007810000 */
[----:B------:R-:W-:-:S02]  /*45e0*/  ISETP.GT.AND P4, PT, R6, 0x38, PT ;  /* 0x000000380600780c */ /* 0x000fc40003f84270 */
[----:B------:R-:W-:Y:S02]  /*45f0*/  FMNMX.FTZ R14, R32, R9, !PT ;  /* 0x00000009200e7209 */ /* 0x000fe40007810000 */
[----:B------:R-:W-:Y:S02]  /*4600*/  FSEL R49, R49, -INF , P5 ;  /* 0xff80000031317808 */ /* 0x000fe40002800000 */
[----:B------:R-:W-:Y:S02]  /*4610*/  FMNMX.FTZ R9, R33, R14, !PT ;  /* 0x0000000e21097209 */ /* 0x000fe40007810000 */
[----:B------:R-:W-:Y:S02]  /*4620*/  ISETP.GT.AND P5, PT, R6, 0x39, PT ;  /* 0x000000390600780c */ /* 0x000fe40003fa4270 */
[----:B------:R-:W-:Y:S02]  /*4630*/  FMNMX.FTZ R14, R36, R9, !PT ;  /* 0x00000009240e7209 */ /* 0x000fe40007810000 */
[----:B------:R-:W-:-:S02]  /*4640*/  FSEL R52, R52, -INF , P4 ;  /* 0xff80000034347808 */ /* 0x000fc40002000000 */
[----:B------:R-:W-:Y:S02]  /*4650*/  FMNMX.FTZ R9, R37, R14, !PT ;  /* 0x0000000e25097209 */ /* 0x000fe40007810000 */
[----:B------:R-:W-:Y:S02]  /*4660*/  FSETP.NEU.FTZ.AND P3, PT, R0, -INF , PT ;  /* 0xff8000000000780b */ /* 0x000fe40003f7d000 */
[----:B------:R-:W-:Y:S02]  /*4670*/  FMNMX.FTZ R20, R40, R9, !PT ;  /* 0x0000000928147209 */ /* 0x000fe40007810000 */
[----:B------:R-:W-:Y:S02]  /*4680*/  ISETP.GT.AND P4, PT, R6, 0x40, PT ;  /* 0x000000400600780c */ /* 0x000fe40003f84270 */
[----:B------:R-:W-:Y:S01]  /*4690*/  FMNMX.FTZ R9, R41, R20, !PT ;  /* 0x0000001429097209 */ /* 0x000fe20007810000 */
[----:B------:R-:W-:Y:S02]  /*46a0*/  WARPGROUP.DEPBAR.LE gsb0, 0x0 ;  /* 0x00008000000079c5 */ /* 0x000fe40000010000 */
[----:B------:R-:W-:Y:S01]  /*46b0*/  WARPGROUP.ARRIVE ;  /* 0x00000000000079c5 */ /* 0x000fe20000000000 */
[----:B------:R-:W-:-:S02]  /*46c0*/  FMNMX.FTZ R20, R44, R9, !PT ;  /* 0x000000092c147209 */ /* 0x000fc40007810000 */
[----:B------:R-:W-:Y:S02]  /*46d0*/  FSEL R53, R53, -INF , P5 ;  /* 0xff80000035357808 */ /* 0x000fe40002800000 */
[----:B------:R-:W-:Y:S01]  /*46e0*/  FMNMX.FTZ R9, R45, R20, !PT ;  /* 0x000000142d097209 */ /* 0x000fe20007810000 */
[----:B------:R-:W-:Y:S01]  /*46f0*/  HGMMA.64x64x16.F32.BF16 R88, R132, gdesc[UR4].tnspB, R88, gsb0 ;  /* 0x40e0000484587df0 */ /* 0x000fe20008001858 */
[----:B------:R-:W-:Y:S01]  /*4700*/  UIADD3 UR6, UR10, 0x280, URZ ;  /* 0x000002800a067890 */ /* 0x000fe2000fffe03f */
[----:B------:R-:W-:Y:S01]  /*4710*/  FSEL R8, R10, RZ, P3 ;  /* 0x000000ff0a087208 */ /* 0x000fe20001800000 */
[----:B------:R-:W-:Y:S01]  /*4720*/  UMOV UR7, 0x40000040 ;  /* 0x4000004000077882 */ /* 0x000fe20000000000 */
[----:B------:R-:W-:Y:S02]  /*4730*/  FMNMX.FTZ R24, R48, R9, !PT ;  /* 0x0000000930187209 */ /* 0x000fe40007810000 */
[----:B------:R-:W-:Y:S01]  /*4740*/  ISETP.GT.AND P5, PT, R6, 0x41, PT ;  /* 0x000000410600780c */ /* 0x000fe20003fa4270 */
[--C-:B------:R-:W-:Y:S01]  /*4750*/  FFMA.FTZ R149, R26, UR23, -R8.reuse ;  /* 0x000000171a957c23 */ /* 0x100fe20008010808 */
[----:B------:R-:W-:Y:S01]  /*4760*/  FMNMX.FTZ R9, R49, R24, !PT ;  /* 0x0000001831097209 */ /* 0x000fe20007810000 */
[--C-:B------:R-:W-:Y:S01]  /*4770*/  FFMA.FTZ R151, R30, UR23, -R8.reuse ;  /* 0x000000171e977c23 */ /* 0x100fe20008010808 */
[----:B------:R-:W-:Y:S01]  /*4780*/  FSEL R56, R56, -INF , P4 ;  /* 0xff80000038387808 */ /* 0x000fe20002000000 */
[--C-:B------:R-:W-:Y:S01]  /*4790*/  FFMA.FTZ R145, R34, UR23, -R8.reuse ;  /* 0x0000001722917c23 */ /* 0x100fe20008010808 */
[----:B------:R-:W-:Y:S01]  /*47a0*/  FMNMX.FTZ R24, R52, R9, !PT ;  /* 0x0000000934187209 */ /* 0x000fe20007810000 */
[--C-:B------:R-:W-:Y:S01]  /*47b0*/  FFMA.FTZ R147, R38, UR23, -R8.reuse ;  /* 0x0000001726937c23 */ /* 0x100fe20008010808 */
[----:B------:R-:W-:Y:S01]  /*47c0*/  ISETP.GT.AND P4, PT, R6, 0x48, PT ;  /* 0x000000480600780c */ /* 0x000fe20003f84270 */
[--C-:B------:R-:W-:Y:S01]  /*47d0*/  FFMA.FTZ R10, R27, UR23, -R8.reuse ;  /* 0x000000171b0a7c23 */ /* 0x100fe20008010808 */
[----:B------:R-:W-:Y:S01]  /*47e0*/  FMNMX.FTZ R9, R53, R24, !PT ;  /* 0x0000001835097209 */ /* 0x000fe20007810000 */
[----:B------:R-:W-:Y:S01]  /*47f0*/  MUFU.EX2 R149, R149 ;  /* 0x0000009500957308 */ /* 0x000fe20000000800 */
        /* <DEDUP_REMOVED lines=9> */
[--C-:B------:R-:W-:Y:S01]  /*4890*/  FFMA.FTZ R39, R39, UR23, -R8.reuse ;  /* 0x0000001727277c23 */ /* 0x100fe20008010808 */
[----:B------:R-:W-:Y:S01]  /*48a0*/  ISETP.GT.AND P4, PT, R6, 0x50, PT ;  /* 0x000000500600780c */ /* 0x000fe20003f84270 */
[--C-:B------:R-:W-:Y:S01]  /*48b0*/  FFMA.FTZ R141, R42, UR23, -R8.reuse ;  /* 0x000000172a8d7c23 */ /* 0x100fe20008010808 */
[----:B------:R-:W-:Y:S01]  /*48c0*/  FSEL R61, R61, -INF , P5 ;  /* 0xff8000003d3d7808 */ /* 0x000fe20002800000 */
[--C-:B------:R-:W-:Y:S01]  /*48d0*/  FFMA.FTZ R143, R46, UR23, -R8.reuse ;  /* 0x000000172e8f7c23 */ /* 0x100fe20008010808 */
[----:B------:R-:W-:Y:S01]  /*48e0*/  FMNMX.FTZ R26, R60, R9, !PT ;  /* 0x000000093c1a7209 */ /* 0x000fe20007810000 */
[----:B------:R-:W-:Y:S01]  /*48f0*/  MUFU.EX2 R151, R151 ;  /* 0x0000009700977308 */ /* 0x000fe20000000800 */
[----:B------:R-:W-:Y:S01]  /*4900*/  ISETP.GT.AND P5, PT, R6, 0x51, PT ;  /* 0x000000510600780c */ /* 0x000fe20003fa4270 */
[--C-:B------:R-:W-:Y:S01]  /*4910*/  FFMA.FTZ R47, R47, UR23, -R8.reuse ;  /* 0x000000172f2f7c23 */ /* 0x100fe20008010808 */
[----:B------:R-:W-:Y:S01]  /*4920*/  FSEL R64, R64, -INF , P4 ;  /* 0xff80000040407808 */ /* 0x000fe20002000000 */
[--C-:B------:R-:W-:Y:S01]  /*4930*/  FFMA.FTZ R137, R50, UR23, -R8.reuse ;  /* 0x0000001732897c23 */ /* 0x100fe20008010808 */
[----:B------:R-:W-:Y:S01]  /*4940*/  FMNMX.FTZ R9, R61, R26, !PT ;  /* 0x0000001a3d097209 */ /* 0x000fe20007810000 */
[--C-:B------:R-:W-:Y:S01]  /*4950*/  FFMA.FTZ R51, R51, UR23, -R8.reuse ;  /* 0x0000001733337c23 */ /* 0x100fe20008010808 */
[----:B------:R-:W-:Y:S01]  /*4960*/  ISETP.GT.AND P4, PT, R6, 0x58, PT ;  /* 0x000000580600780c */ /* 0x000fe20003f84270 */
[----:B------:R0:W-:Y:S01]  /*4970*/  MUFU.EX2 R12, R31 ;  /* 0x0000001f000c7308 */ /* 0x0001e20000000800 */
        /* <DEDUP_REMOVED lines=21> */
[----:B------:R-:W-:Y:S01]  /*4ad0*/  FFMA.FTZ R27, R86, UR23, -R8 ;  /* 0x00000017561b7c23 */ /* 0x000fe20008010808 */
        /* <DEDUP_REMOVED lines=8> */
[----:B------:R-:W-:Y:S01]  /*4b60*/  ISETP.GT.AND P4, PT, R6, 0x70, PT ;  /* 0x000000700600780c */ /* 0x000fe20003f84270 */
[----:B------:R-:W-:Y:S02]  /*4b70*/  WARPGROUP.DEPBAR.LE gsb0, 0x0 ;  /* 0x00008000000079c5 */ /* 0x000fe40000010000 */
[----:B------:R-:W-:Y:S01]  /*4b80*/  WARPGROUP.ARRIVE ;  /* 0x00000000000079c5 */ /* 0x000fe20000000000 */
[----:B------:R-:W-:-:S05]  /*4b90*/  FSEL R77, R77, -INF , P5 ;  /* 0xff8000004d4d7808 */ /* 0x000fca0002800000 */
[----:B------:R-:W1:Y:S01]  /*4ba0*/  S2R R134, SR_TID.X ;  /* 0x0000000000867919 */ /* 0x000e620000002100 */
[----:B------:R-:W-:Y:S01]  /*4bb0*/  FMNMX.FTZ R34, R76, R9, !PT ;  /* 0x000000094c227209 */ /* 0x000fe20007810000 */
[----:B------:R2:W-:Y:S01]  /*4bc0*/  MUFU.EX2 R20, R39 ;  /* 0x0000002700147308 */ /* 0x0005e20000000800 */
[----:B------:R-:W-:Y:S01]  /*4bd0*/  ISETP.GT.AND P5, PT, R6, 0x71, PT ;  /* 0x000000710600780c */ /* 0x000fe20003fa4270 */
[----:B------:R-:W-:Y:S01]  /*4be0*/  HGMMA.64x64x16.F32.BF16 R88, R128, gdesc[UR4].tnspB, R88, gsb0 ;  /* 0x40e0000480587df0 */ /* 0x000fe20008001858 */
[----:B------:R-:W-:Y:S01]  /*4bf0*/  UIADD3 UR6, UR10, 0x300, URZ ;  /* 0x000003000a067890 */ /* 0x000fe2000fffe03f */
[----:B------:R-:W-:Y:S01]  /*4c00*/  FSEL R80, R80, -INF , P4 ;  /* 0xff80000050507808 */ /* 0x000fe20002000000 */
[----:B------:R-:W-:Y:S01]  /*4c10*/  UMOV UR7, 0x40000040 ;  /* 0x4000004000077882 */ /* 0x000fe20000000000 */
[----:B------:R-:W-:Y:S01]  /*4c20*/  FMNMX.FTZ R9, R77, R34, !PT ;  /* 0x000000224d097209 */ /* 0x000fe20007810000 */
[--C-:B------:R-:W-:Y:S01]  /*4c30*/  FFMA.FTZ R133, R58, UR23, -R8.reuse ;  /* 0x000000173a857c23 */ /* 0x100fe20008010808 */
[----:B------:R-:W-:Y:S01]  /*4c40*/  ISETP.GT.AND P4, PT, R6, 0x78, PT ;  /* 0x000000780600780c */ /* 0x000fe20003f84270 */
        /* <DEDUP_REMOVED lines=10> */
[----:B------:R-:W-:Y:S01]  /*4cf0*/  FFMA.FTZ R38, R59, UR23, -R8 ;  /* 0x000000173b267c23 */ /* 0x000fe20008010808 */
[----:B------:R-:W-:-:S02]  /*4d00*/  FSEL R85, R85, -INF , P5 ;  /* 0xff80000055557808 */ /* 0x000fc40002800000 */
[----:B------:R-:W-:Y:S01]  /*4d10*/  FMNMX.FTZ R6, R84, R9, !PT ;  /* 0x0000000954067209 */ /* 0x000fe20007810000 */
[----:B------:R-:W-:Y:S02]  /*4d20*/  FFMA.FTZ R9, R66, UR23, -R8 ;  /* 0x0000001742097c23 */ /* 0x000fe40008010808 */
[----:B------:R-:W-:Y:S01]  /*4d30*/  MUFU.EX2 R26, R47 ;  /* 0x0000002f001a7308 */ /* 0x000fe20000000800 */
[----:B------:R-:W-:-:S05]  /*4d40*/  FMNMX.FTZ R6, R85, R6, !PT ;  /* 0x0000000655067209 */ /* 0x000fca0007810000 */
[----:B------:R-:W3:Y:S02]  /*4d50*/  SHFL.BFLY PT, R13, R6, 0x2, 0x1f ;  /* 0x0c401f00060d7f89 */ /* 0x000ee400000e0000 */
[----:B------:R-:W-:Y:S08]  /*4d60*/  MUFU.EX2 R137, R137 ;  /* 0x0000008900897308 */ /* 0x000ff00000000800 */
[----:B------:R-:W-:Y:S08]  /*4d70*/  MUFU.EX2 R30, R51 ;  /* 0x00000033001e7308 */ /* 0x000ff00000000800 */
[----:B------:R-:W-:Y:S01]  /*4d80*/  MUFU.EX2 R139, R139 ;  /* 0x0000008b008b7308 */ /* 0x000fe20000000800 */
[----:B---3--:R-:W-:Y:S01]  /*4d90*/  FMNMX.FTZ R21, R6, R13, !PT ;  /* 0x0000000d06157209 */ /* 0x008fe20007810000 */
[----:B------:R-:W-:-:S06]  /*4da0*/  FFMA.FTZ R13, R74, UR23, -R8 ;  /* 0x000000174a0d7c23 */ /* 0x000fcc0008010808 */
[----:B------:R-:W-:Y:S01]  /*4db0*/  MUFU.EX2 R34, R55 ;  /* 0x0000003700227308 */ /* 0x000fe20000000800 */
[----:B------:R-:W3:Y:S07]  /*4dc0*/  SHFL.BFLY PT, R6, R21, 0x1, 0x1f ;  /* 0x0c201f0015067f89 */ /* 0x000eee00000e0000 */
[----:B------:R-:W-:Y:S08]  /*4dd0*/  MUFU.EX2 R133, R133 ;  /* 0x0000008500857308 */ /* 0x000ff00000000800 */
[----:B------:R-:W-:Y:S01]  /*4de0*/  MUFU.EX2 R38, R38 ;  /* 0x0000002600267308 */ /* 0x000fe20000000800 */
[----:B------:R-:W-:-:S02]  /*4df0*/  WARPGROUP.DEPBAR.LE gsb0, 0x0 ;  /* 0x00008000000079c5 */ /* 0x000fc40000010000 */
[----:B------:R-:W-:-:S05]  /*4e00*/  WARPGROUP.ARRIVE ;  /* 0x00000000000079c5 */ /* 0x000fca0000000000 */
[----:B------:R-:W-:Y:S01]  /*4e10*/  MUFU.EX2 R135, R135 ;  /* 0x0000008700877308 */ /* 0x000fe20000000800 */
[----:B---3--:R-:W-:Y:S01]  /*4e20*/  FMNMX.FTZ R6, R21, R6, !PT ;  /* 0x0000000615067209 */ /* 0x008fe20007810000 */
[--C-:B------:R-:W-:Y:S01]  /*4e30*/  FFMA.FTZ R21, R82, UR23, -R8.reuse ;  /* 0x0000001752157c23 */ /* 0x100fe20008010808 */
[----:B------:R-:W-:Y:S01]  /*4e40*/  FFMA.FTZ R8, R87, UR23, -R8 ;  /* 0x0000001757087c23 */ /* 0x000fe20008010808 */
[----:B------:R-:W-:Y:S01]  /*4e50*/  HGMMA.64x64x16.F32.BF16 R88, R124, gdesc[UR4].tnspB, R88, gsb0 ;  /* 0x40e000047c587df0 */ /* 0x000fe20008001858 */
[----:B------:R-:W-:Y:S01]  /*4e60*/  UIADD3 UR6, UR10, 0x380, URZ ;  /* 0x000003800a067890 */ /* 0x000fe2000fffe03f */
[C---:B------:R-:W-:Y:S01]  /*4e70*/  FMUL.FTZ R66, R6.reuse, UR23 ;  /* 0x0000001706427c20 */ /* 0x040fe20008410000 */
[----:B------:R-:W-:Y:S01]  /*4e80*/  UMOV UR7, 0x40000040 ;  /* 0x4000004000077882 */ /* 0x000fe20000000000 */
[----:B------:R-:W-:Y:S01]  /*4e90*/  FSETP.NEU.FTZ.AND P4, PT, R6, -INF , PT ;  /* 0xff8000000600780b */ /* 0x000fe20003f9d000 */
[----:B------:R-:W-:Y:S03]  /*4ea0*/  MUFU.EX2 R42, R42 ;  /* 0x0000002a002a7308 */ /* 0x000fe60000000800 */
[----:B------:R-:W-:-:S05]  /*4eb0*/  FSEL R66, R66, RZ, P4 ;  /* 0x000000ff42427208 */ /* 0x000fca0002000000 */
[--C-:B------:R-:W-:Y:S01]  /*4ec0*/  FFMA.FTZ R150, R28, UR23, -R66.reuse ;  /* 0x000000171c967c23 */ /* 0x100fe20008010842 */
[----:B------:R-:W-:Y:S01]  /*4ed0*/  FSEL R28, R0, RZ, P3 ;  /* 0x000000ff001c7208 */ /* 0x000fe20001800000 */
[--C-:B------:R-:W-:Y:S01]  /*4ee0*/  FFMA.FTZ R144, R32, UR23, -R66.reuse ;  /* 0x0000001720907c23 */ /* 0x100fe20008010842 */
[--C-:B------:R-:W-:Y:S01]  /*4ef0*/  FFMA.FTZ R7, R7, UR23, -R66.reuse ;  /* 0x0000001707077c23 */ /* 0x100fe20008010842 */
[--C-:B------:R-:W-:Y:S01]  /*4f00*/  FFMA.FTZ R148, R25, UR23, -R66.reuse ;  /* 0x0000001719947c23 */ /* 0x100fe20008010842 */
[--C-:B------:R-:W-:Y:S01]  /*4f10*/  FFMA.FTZ R29, R29, UR23, -R66.reuse ;  /* 0x000000171d1d7c23 */ /* 0x100fe20008010842 */
[----:B------:R-:W-:Y:S01]  /*4f20*/  FADD.FTZ R28, -R28, R5 ;  /* 0x000000051c1c7221 */ /* 0x000fe20000010100 */
[----:B------:R-:W-:Y:S01]  /*4f30*/  FSEL R5, R6, RZ, P4 ;  /* 0x000000ff06057208 */ /* 0x000fe20002000000 */
[----:B------:R-:W-:Y:S01]  /*4f40*/  MUFU.EX2 R150, R150 ;  /* 0x0000009600967308 */ /* 0x000fe20000000800 */
[----:B0-----:R-:W-:Y:S01]  /*4f50*/  FFMA.FTZ R31, R33, UR23, -R66 ;  /* 0x00000017211f7c23 */ /* 0x001fe20008010842 */
[----:B------:R-:W-:Y:S01]  /*4f60*/  FMUL.FTZ R32, R28, UR23 ;  /* 0x000000171c207c20 */ /* 0x000fe20008410000 */
[----:B-1----:R-:W-:Y:S01]  /*4f70*/  ISETP.GE.U32.AND P3, PT, R134, 0x180, PT ;  /* 0x000001808600780c */ /* 0x002fe20003f66070 */
[----:B------:R-:W-:Y:S01]  /*4f80*/  FADD.FTZ R5, -R5, R4 ;  /* 0x0000000405057221 */ /* 0x000fe20000010100 */
[--C-:B------:R-:W-:Y:S01]  /*4f90*/  FFMA.FTZ R33, R41, UR23, -R66.reuse ;  /* 0x0000001729217c23 */ /* 0x100fe20008010842 */
[--C-:B------:R-:W-:Y:S01]  /*4fa0*/  FFMA.FTZ R146, R36, UR23, -R66.reuse ;  /* 0x0000001724927c23 */ /* 0x100fe20008010842 */
[----:B------:R-:W-:Y:S01]  /*4fb0*/  FFMA.FTZ R25, R37, UR23, -R66 ;  /* 0x0000001725197c23 */ /* 0x000fe20008010842 */
[----:B------:R-:W-:Y:S01]  /*4fc0*/  FMUL.FTZ R28, R5, UR23 ;  /* 0x00000017051c7c20 */ /* 0x000fe20008410000 */
[----:B------:R-:W-:Y:S01]  /*4fd0*/  MUFU.EX2 R7, R7 ;  /* 0x0000000700077308 */ /* 0x000fe20000000800 */
[----:B------:R-:W-:-:S02]  /*4fe0*/  VIADD R5, R23, 0x9 ;  /* 0x0000000917057836 */ /* 0x000fc40000000000 */
[--C-:B------:R-:W-:Y:S01]  /*4ff0*/  FFMA.FTZ R140, R40, UR23, -R66.reuse ;  /* 0x00000017288c7c23 */ /* 0x100fe20008010842 */
[--C-:B------:R-:W-:Y:S01]  /*5000*/  FFMA.FTZ R142, R44, UR23, -R66.reuse ;  /* 0x000000172c8e7c23 */ /* 0x100fe20008010842 */
[--C-:B--2---:R-:W-:Y:S01]  /*5010*/  FFMA.FTZ R39, R45, UR23, -R66.reuse ;  /* 0x000000172d277c23 */ /* 0x104fe20008010842 */
        /* <DEDUP_REMOVED lines=10> */
[----:B------:R-:W-:Y:S01]  /*50c0*/  IMAD.U32 R36, RZ, RZ, UR39 ;  /* 0x00000027ff247e24 */ /* 0x000fe2000f8e00ff */
[----:B------:R1:W2:Y:S01]  /*50d0*/  MUFU.EX2 R4, R32 ;  /* 0x0000002000047308 */ /* 0x0002a20000000800 */
[--C-:B------:R-:W-:Y:S01]  /*50e0*/  FFMA.FTZ R77, R77, UR23, -R66.reuse ;  /* 0x000000174d4d7c23 */ /* 0x100fe20008010842 */
[--C-:B------:R-:W-:Y:S01]  /*50f0*/  FFMA.FTZ R80, R80, UR23, -R66.reuse ;  /* 0x0000001750507c23 */ /* 0x100fe20008010842 */
[--C-:B------:R-:W-:Y:S01]  /*5100*/  FFMA.FTZ R81, R81, UR23, -R66.reuse ;  /* 0x0000001751517c23 */ /* 0x100fe20008010842 */
[----:B------:R-:W-:Y:S01]  /*5110*/  @!P1 LEA R36, R36, UR45, 0x3 ;  /* 0x0000002d24249c11 */ /* 0x000fe2000f8e18ff */
[----:B------:R-:W-:-:S03]  /*5120*/  FFMA.FTZ R84, R84, UR23, -R66 ;  /* 0x0000001754547c23 */ /* 0x000fc60008010842 */
[----:B------:R-:W3:Y:S01]  /*5130*/  MUFU.EX2 R148, R148 ;  /* 0x0000009400947308 */ /* 0x000ee20000000800 */
[----:B0-----:R-:W-:Y:S01]  /*5140*/  FFMA.FTZ R41, R28, R3, R7 ;  /* 0x000000031c297223 */ /* 0x001fe20000010007 */
[----:B-1----:R-:W-:Y:S01]  /*5150*/  SEL R32, R5, 0x9, !P3 ;  /* 0x0000000905207807 */ /* 0x002fe20005800000 */
[----:B------:R-:W-:Y:S01]  /*5160*/  FFMA.FTZ R3, R61, UR23, -R66 ;  /* 0x000000173d037c23 */ /* 0x000fe20008010842 */
[----:B------:R-:W-:Y:S01]  /*5170*/  @!P1 VIADD R36, R36, 0x16840 ;  /* 0x0001684024249836 */ /* 0x000fe20000000000 */
[----:B------:R-:W-:-:S03]  /*5180*/  PLOP3.LUT P3, PT, PT, PT, UP1, 0x80, 0x0 ;  /* 0x000000000000781c */ /* 0x000fc60003f6f018 */
[----:B------:R-:W0:Y:S01]  /*5190*/  MUFU.EX2 R29, R29 ;  /* 0x0000001d001d7308 */ /* 0x000e220000000800 */
[----:B--2---:R-:W-:Y:S01]  /*51a0*/  FFMA.FTZ R43, R4, R2, R149 ;  /* 0x00000002042b7223 */ /* 0x004fe20000010095 */
[C---:B------:R-:W-:Y:S02]  /*51b0*/  F2FP.BF16.F32.PACK_AB R149, R10.reuse, R149 ;  /* 0x000000950a95723e */ /* 0x040fe400000010ff */
[----:B------:R-:W-:Y:S01]  /*51c0*/  @!P1 PRMT R36, RZ, 0x654, R36 ;  /* 0x00000654ff249816 */ /* 0x000fe20000000024 */
[----:B------:R-:W-:-:S03]  /*51d0*/  FADD.FTZ R2, R10, R43 ;  /* 0x0000002b0a027221 */ /* 0x000fc60000010000 */
[----:B------:R-:W1:Y:S01]  /*51e0*/  MUFU.EX2 R144, R144 ;  /* 0x0000009000907308 */ /* 0x000e620000000800 */
[C---:B---3--:R-:W-:Y:S01]  /*51f0*/  FADD.FTZ R41, R148.reuse, R41 ;  /* 0x0000002994297221 */ /* 0x048fe20000010000 */
[----:B------:R-:W-:Y:S01]  /*5200*/  F2FP.BF16.F32.PACK_AB R148, R148, R7 ;  /* 0x000000079494723e */ /* 0x000fe200000010ff */
[----:B------:R-:W-:Y:S02]  /*5210*/  WARPGROUP.DEPBAR.LE gsb0, 0x0 ;  /* 0x00008000000079c5 */ /* 0x000fe40000010000 */
[----:B------:R-:W-:-:S03]  /*5220*/  WARPGROUP.ARRIVE ;  /* 0x00000000000079c5 */ /* 0x000fc60000000000 */
[----:B------:R-:W2:Y:S01]  /*5230*/  MUFU.EX2 R31, R31 ;  /* 0x0000001f001f7308 */ /* 0x000ea20000000800 */
[--C-:B------:R-:W-:Y:S01]  /*5240*/  FFMA.FTZ R124, R72, UR23, -R66.reuse ;  /* 0x00000017487c7c23 */ /* 0x100fe20008010842 */
[----:B------:R-:W-:Y:S01]  /*5250*/  FFMA.FTZ R126, R76, UR23, -R66 ;  /* 0x000000174c7e7c23 */ /* 0x000fe20008010842 */
[----:B------:R-:W-:Y:S05]  /*5260*/  HGMMA.64x64x16.F32.BF16 R88, R120, gdesc[UR4].tnspB, R88, gsb0 ;  /* 0x40e0000478587df0 */ /* 0x000fea0008001858 */
[----:B------:R-:W3:Y:S08]  /*5270*/  MUFU.EX2 R146, R146 ;  /* 0x0000009200927308 */ /* 0x000ef00000000800 */
[----:B------:R-:W4:Y:S08]  /*5280*/  MUFU.EX2 R25, R25 ;  /* 0x0000001900197308 */ /* 0x000f300000000800 */
[----:B------:R-:W5:Y:S08]  /*5290*/  MUFU.EX2 R140, R140 ;  /* 0x0000008c008c7308 */ /* 0x000f700000000800 */
[----:B------:R-:W5:Y:S08]  /*52a0*/  MUFU.EX2 R33, R33 ;  /* 0x0000002100217308 */ /* 0x000f700000000800 */
[----:B------:R-:W5:Y:S08]  /*52b0*/  MUFU.EX2 R142, R142 ;  /* 0x0000008e008e7308 */ /* 0x000f700000000800 */
[----:B------:R-:W5:Y:S08]  /*52c0*/  MUFU.EX2 R39, R39 ;  /* 0x0000002700277308 */ /* 0x000f700000000800 */
[----:B------:R-:W5:Y:S08]  /*52d0*/  MUFU.EX2 R136, R136 ;  /* 0x0000008800887308 */ /* 0x000f700000000800 */
[----:B------:R-:W5:Y:S08]  /*52e0*/  MUFU.EX2 R35, R35 ;  /* 0x0000002300237308 */ /* 0x000f700000000800 */
[----:B------:R-:W5:Y:S08]  /*52f0*/  MUFU.EX2 R138, R138 ;  /* 0x0000008a008a7308 */ /* 0x000f700000000800 */
[----:B------:R-:W5:Y:S01]  /*5300*/  MUFU.EX2 R37, R37 ;  /* 0x0000002500257308 */ /* 0x000f620000000800 */
[----:B------:R-:W-:-:S02]  /*5310*/  WARPGROUP.DEPBAR.LE gsb0, 0x0 ;  /* 0x00008000000079c5 */ /* 0x000fc40000010000 */
[----:B------:R0:W-:Y:S06]  /*5320*/  BAR.ARV R32, 0x100 ;  /* 0x000400200000751d */ /* 0x0001ec0000002000 */
[----:B------:R-:W5:Y:S01]  /*5330*/  MUFU.EX2 R132, R132 ;  /* 0x0000008400847308 */ /* 0x000f620000000800 */
[----:B------:R2:W-:Y:S01]  /*5340*/  @!P1 SYNCS.ARRIVE.TRANS64.RED.A1T0 RZ, [R36+URZ], RZ ;  /* 0x000000ff24ff99a7 */ /* 0x0005e2000810043f */
[----:B0-----:R-:W-:Y:S01]  /*5350*/  FADD.FTZ R32, R150, R41 ;  /* 0x0000002996207221 */ /* 0x001fe20000010000 */
[----:B------:R-:W-:Y:S01]  /*5360*/  FADD.FTZ R41, R151, R2 ;  /* 0x0000000297297221 */ /* 0x000fe20000010000 */
[C---:B------:R-:W-:Y:S01]  /*5370*/  F2FP.BF16.F32.PACK_AB R150, R29.reuse, R150 ;  /* 0x000000961d96723e */ /* 0x040fe200000010ff */
[----:B------:R-:W-:Y:S01]  /*5380*/  FMUL.FTZ R90, R90, R4 ;  /* 0x000000045a5a7220 */ /* 0x000fe20000410000 */
[----:B------:R-:W-:Y:S01]  /*5390*/  FADD.FTZ R43, R29, R32 ;  /* 0x000000201d2b7221 */ /* 0x000fe20000010000 */
[----:B------:R-:W-:Y:S01]  /*53a0*/  FADD.FTZ R2, R12, R41 ;  /* 0x000000290c027221 */ /* 0x000fe20000010000 */
[----:B------:R-:W0:Y:S01]  /*53b0*/  MUFU.EX2 R5, R57 ;  /* 0x0000003900057308 */ /* 0x000e220000000800 */
[----:B------:R-:W-:Y:S01]  /*53c0*/  FFMA.FTZ R41, R65, UR23, -R66 ;  /* 0x0000001741297c23 */ /* 0x000fe20008010842 */
[----:B-1----:R-:W-:Y:S01]  /*53d0*/  FADD.FTZ R32, R144, R43 ;  /* 0x0000002b90207221 */ /* 0x002fe20000010000 */
[----:B------:R-:W-:Y:S01]  /*53e0*/  FADD.FTZ R43, R145, R2 ;  /* 0x00000002912b7221 */ /* 0x000fe20000010000 */
[----:B--2---:R-:W-:Y:S01]  /*53f0*/  IMAD.U32 R36, RZ, RZ, UR22 ;  /* 0x00000016ff247e24 */ /* 0x004fe2000f8e00ff */
[----:B------:R-:W-:Y:S01]  /*5400*/  UMOV UR22, UR39 ;  /* 0x0000002700167c82 */ /* 0x000fe20008000000 */
[----:B------:R-:W-:Y:S01]  /*5410*/  FADD.FTZ R45, R31, R32 ;  /* 0x000000201f2d7221 */ /* 0x000fe20000010000 */
[----:B------:R-:W-:Y:S01]  /*5420*/  FADD.FTZ R2, R14, R43 ;  /* 0x0000002b0e027221 */ /* 0x000fe20000010000 */
[----:B------:R-:W1:Y:S01]  /*5430*/  MUFU.EX2 R134, R134 ;  /* 0x0000008600867308 */ /* 0x000e620000000800 */
[----:B------:R-:W-:Y:S01]  /*5440*/  FFMA.FTZ R43, R69, UR23, -R66 ;  /* 0x00000017452b7c23 */ /* 0x000fe20008010842 */
[----:B---3--:R-:W-:Y:S01]  /*5450*/  FADD.FTZ R32, R146, R45 ;  /* 0x0000002d92207221 */ /* 0x008fe20000010000 */
[----:B------:R-:W-:Y:S01]  /*5460*/  FADD.FTZ R45, R147, R2 ;  /* 0x00000002932d7221 */ /* 0x000fe20000010000 */
[----:B----4-:R-:W-:Y:S01]  /*5470*/  F2FP.BF16.F32.PACK_AB R146, R25, R146 ;  /* 0x000000921992723e */ /* 0x010fe200000010ff */
[-C--:B------:R-:W-:Y:S01]  /*5480*/  FMUL.FTZ R91, R91, R4.reuse ;  /* 0x000000045b5b7220 */ /* 0x080fe20000410000 */
[----:B------:R-:W-:Y:S01]  /*5490*/  FADD.FTZ R47, R25, R32 ;  /* 0x00000020192f7221 */ /* 0x000fe20000010000 */
[----:B------:R-:W-:Y:S01]  /*54a0*/  FADD.FTZ R2, R20, R45 ;  /* 0x0000002d14027221 */ /* 0x000fe20000010000 */
[----:B------:R-:W2:Y:S01]  /*54b0*/  MUFU.EX2 R3, R3 ;  /* 0x0000000300037308 */ /* 0x000ea20000000800 */
[----:B------:R-:W-:Y:S01]  /*54c0*/  FFMA.FTZ R45, R73, UR23, -R66 ;  /* 0x00000017492d7c23 */ /* 0x000fe20008010842 */
[----:B-----5:R-:W-:Y:S01]  /*54d0*/  FADD.FTZ R32, R140, R47 ;  /* 0x0000002f8c207221 */ /* 0x020fe20000010000 */
[----:B------:R-:W-:Y:S01]  /*54e0*/  FADD.FTZ R47, R141, R2 ;  /* 0x000000028d2f7221 */ /* 0x000fe20000010000 */
[----:B------:R-:W-:Y:S01]  /*54f0*/  FFMA.FTZ R66, R85, UR23, -R66 ;  /* 0x0000001755427c23 */ /* 0x000fe20008010842 */
[----:B------:R-:W-:Y:S01]  /*5500*/  @!P1 LEA R36, R36, UR45, 0x3 ;  /* 0x0000002d24249c11 */ /* 0x000fe2000f8e18ff */
[----:B------:R-:W-:Y:S01]  /*5510*/  FADD.FTZ R49, R33, R32 ;  /* 0x0000002021317221 */ /* 0x000fe20000010000 */
[----:B------:R-:W-:Y:S01]  /*5520*/  FADD.FTZ R2, R24, R47 ;  /* 0x0000002f18027221 */ /* 0x000fe20000010000 */
[----:B------:R-:W3:Y:S01]  /*5530*/  MUFU.EX2 R128, R128 ;  /* 0x0000008000807308 */ /* 0x000ee20000000800 */
[----:B------:R-:W-:Y:S01]  /*5540*/  FMUL.FTZ R94, R94, R4 ;  /* 0x000000045e5e7220 */ /* 0x000fe20000410000 */
[----:B------:R-:W-:Y:S01]  /*5550*/  FADD.FTZ R32, R142, R49 ;  /* 0x000000318e207221 */ /* 0x000fe20000010000 */
[----:B------:R-:W-:Y:S01]  /*5560*/  FADD.FTZ R47, R143, R2 ;  /* 0x000000028f2f7221 */ /* 0x000fe20000010000 */
[----:B------:R-:W-:-:S02]  /*5570*/  @!P1 VIADD R36, R36, 0x16860 ;  /* 0x0001686024249836 */ /* 0x000fc40000000000 */
[-C--:B------:R-:W-:Y:S01]  /*5580*/  FMUL.FTZ R95, R95, R4.reuse ;  /* 0x000000045f5f7220 */ /* 0x080fe20000410000 */
[----:B------:R-:W-:Y:S01]  /*5590*/  FADD.FTZ R49, R39, R32 ;  /* 0x0000002027317221 */ /* 0x000fe20000010000 */
[----:B------:R-:W-:Y:S01]  /*55a0*/  FADD.FTZ R2, R26, R47 ;  /* 0x0000002f1a027221 */ /* 0x000fe20000010000 */
[----:B------:R-:W4:Y:S01]  /*55b0*/  MUFU.EX2 R9, R9 ;  /* 0x0000000900097308 */ /* 0x000f220000000800 */
[----:B------:R-:W-:Y:S01]  /*55c0*/  @!P1 PRMT R36, RZ, 0x654, R36 ;  /* 0x00000654ff249816 */ /* 0x000fe20000000024 */
[----:B------:R-:W-:Y:S01]  /*55d0*/  FADD.FTZ R32, R136, R49 ;  /* 0x0000003188207221 */ /* 0x000fe20000010000 */
[----:B------:R-:W-:Y:S01]  /*55e0*/  FADD.FTZ R47, R137, R2 ;  /* 0x00000002892f7221 */ /* 0x000fe20000010000 */
[-C--:B------:R-:W-:Y:S01]  /*55f0*/  FMUL.FTZ R98, R98, R4.reuse ;  /* 0x0000000462627220 */ /* 0x080fe20000410000 */
[----:B------:R0:W-:Y:S01]  /*5600*/  @!P1 SYNCS.ARRIVE.TRANS64.RED.A1T0 RZ, [R36+URZ], RZ ;  /* 0x000000ff24ff99a7 */ /* 0x0001e2000810043f */
[----:B------:R-:W-:Y:S01]  /*5610*/  FADD.FTZ R49, R35, R32 ;  /* 0x0000002023317221 */ /* 0x000fe20000010000 */
[----:B------:R-:W-:Y:S01]  /*5620*/  FADD.FTZ R2, R30, R47 ;  /* 0x0000002f1e027221 */ /* 0x000fe20000010000 */
[----:B------:R-:W5:Y:S01]  /*5630*/  MUFU.EX2 R41, R41 ;  /* 0x0000002900297308 */ /* 0x000f620000000800 */
[-C--:B------:R-:W-:Y:S01]  /*5640*/  FMUL.FTZ R99, R99, R4.reuse ;  /* 0x0000000463637220 */ /* 0x080fe20000410000 */
[----:B------:R-:W-:Y:S01]  /*5650*/  FADD.FTZ R10, R138, R49 ;  /* 0x000000318a0a7221 */ /* 0x000fe20000010000 */
[----:B------:R-:W-:Y:S01]  /*5660*/  FADD.FTZ R7, R139, R2 ;  /* 0x000000028b077221 */ /* 0x000fe20000010000 */
[-C--:B------:R-:W-:Y:S01]  /*5670*/  FMUL.FTZ R102, R102, R4.reuse ;  /* 0x0000000466667220 */ /* 0x080fe20000410000 */
[-C--:B------:R-:W-:Y:S01]  /*5680*/  FMUL.FTZ R103, R103, R4.reuse ;  /* 0x0000000467677220 */ /* 0x080fe20000410000 */
[----:B------:R-:W-:Y:S01]  /*5690*/  FADD.FTZ R29, R37, R10 ;  /* 0x0000000a251d7221 */ /* 0x000fe20000010000 */
[----:B------:R-:W-:Y:S01]  /*56a0*/  FADD.FTZ R2, R34, R7 ;  /* 0x0000000722027221 */ /* 0x000fe20000010000 */
[----:B------:R-:W5:Y:S01]  /*56b0*/  MUFU.EX2 R46, R46 ;  /* 0x0000002e002e7308 */ /* 0x000f620000000800 */
[----:B------:R-:W-:Y:S01]  /*56c0*/  FMUL.FTZ R106, R106, R4 ;  /* 0x000000046a6a7220 */ /* 0x000fe20000410000 */
[----:B------:R-:W-:Y:S01]  /*56d0*/  FADD.FTZ R10, R132, R29 ;  /* 0x0000001d840a7221 */ /* 0x000fe20000010000 */
[----:B------:R-:W-:Y:S01]  /*56e0*/  FADD.FTZ R7, R133, R2 ;  /* 0x0000000285077221 */ /* 0x000fe20000010000 */
[----:B0-----:R-:W-:Y:S01]  /*56f0*/  F2FP.BF16.F32.PACK_AB R132, R5, R132 ;  /* 0x000000840584723e */ /* 0x001fe200000010ff */
[-C--:B------:R-:W-:Y:S01]  /*5700*/  FMUL.FTZ R107, R107, R4.reuse ;  /* 0x000000046b6b7220 */ /* 0x080fe20000410000 */
[----:B------:R-:W-:Y:S01]  /*5710*/  FADD.FTZ R25, R5, R10 ;  /* 0x0000000a05197221 */ /* 0x000fe20000010000 */
[----:B------:R-:W-:Y:S01]  /*5720*/  FADD.FTZ R2, R38, R7 ;  /* 0x0000000726027221 */ /* 0x000fe20000010000 */
[----:B------:R-:W0:Y:S01]  /*5730*/  MUFU.EX2 R130, R130 ;  /* 0x0000008200827308 */ /* 0x000e220000000800 */
[----:B------:R-:W-:Y:S01]  /*5740*/  FMUL.FTZ R110, R110, R4 ;  /* 0x000000046e6e7220 */ /* 0x000fe20000410000 */
[----:B-1----:R-:W-:Y:S01]  /*5750*/  FADD.FTZ R10, R134, R25 ;  /* 0x00000019860a7221 */ /* 0x002fe20000010000 */
[----:B------:R-:W-:Y:S01]  /*5760*/  FADD.FTZ R7, R135, R2 ;  /* 0x0000000287077221 */ /* 0x000fe20000010000 */
[----:B--2---:R-:W-:Y:S01]  /*5770*/  F2FP.BF16.F32.PACK_AB R134, R3, R134 ;  /* 0x000000860386723e */ /* 0x004fe200000010ff */
[-C--:B------:R-:W-:Y:S01]  /*5780*/  FMUL.FTZ R111, R111, R4.reuse ;  /* 0x000000046f6f7220 */ /* 0x080fe20000410000 */
[----:B------:R-:W-:Y:S01]  /*5790*/  FADD.FTZ R25, R3, R10 ;  /* 0x0000000a03197221 */ /* 0x000fe20000010000 */
[----:B------:R-:W-:Y:S01]  /*57a0*/  FADD.FTZ R2, R42, R7 ;  /* 0x000000072a027221 */ /* 0x000fe20000010000 */
[----:B------:R-:W1:Y:S01]  /*57b0*/  MUFU.EX2 R11, R11 ;  /* 0x0000000b000b7308 */ /* 0x000e620000000800 */
[-C--:B------:R-:W-:Y:S01]  /*57c0*/  FMUL.FTZ R114, R114, R4.reuse ;  /* 0x0000000472727220 */ /* 0x080fe20000410000 */
[----:B---3--:R-:W-:Y:S01]  /*57d0*/  FADD.FTZ R10, R128, R25 ;  /* 0x00000019800a7221 */ /* 0x008fe20000010000 */
[----:B----4-:R-:W-:Y:S01]  /*57e0*/  FADD.FTZ R7, R9, R2 ;  /* 0x0000000209077221 */ /* 0x010fe20000010000 */
[-C--:B------:R-:W-:Y:S01]  /*57f0*/  FMUL.FTZ R115, R115, R4.reuse ;  /* 0x0000000473737220 */ /* 0x080fe20000410000 */
[-C--:B------:R-:W-:Y:S01]  /*5800*/  FMUL.FTZ R118, R118, R4.reuse ;  /* 0x0000000476767220 */ /* 0x080fe20000410000 */
[----:B-----5:R-:W-:Y:S01]  /*5810*/  FADD.FTZ R25, R41, R10 ;  /* 0x0000000a29197221 */ /* 0x020fe20000010000 */
[----:B------:R-:W-:Y:S01]  /*5820*/  FADD.FTZ R2, R46, R7 ;  /* 0x000000072e027221 */ /* 0x000fe20000010000 */
[----:B------:R-:W2:Y:S01]  /*5830*/  MUFU.EX2 R43, R43 ;  /* 0x0000002b002b7308 */ /* 0x000ea20000000800 */
[----:B------:R-:W-:Y:S01]  /*5840*/  FMUL.FTZ R119, R119, R4 ;  /* 0x0000000477777220 */ /* 0x000fe20000410000 */
[----:B0-----:R-:W-:Y:S01]  /*5850*/  FADD.FTZ R10, R130, R25 ;  /* 0x00000019820a7221 */ /* 0x001fe20000010000 */
[----:B------:R-:W-:Y:S01]  /*5860*/  F2FP.BF16.F32.PACK_AB R151, R12, R151 ;  /* 0x000000970c97723e */ /* 0x000fe200000010ff */
[----:B------:R-:W-:Y:S01]  /*5870*/  FMUL.FTZ R88, R88, R28 ;  /* 0x0000001c58587220 */ /* 0x000fe20000410000 */
[----:B------:R-:W-:Y:S01]  /*5880*/  F2FP.BF16.F32.PACK_AB R144, R31, R144 ;  /* 0x000000901f90723e */ /* 0x000fe200000010ff */
[-C--:B------:R-:W-:Y:S01]  /*5890*/  FMUL.FTZ R89, R89, R28.reuse ;  /* 0x0000001c59597220 */ /* 0x080fe20000410000 */
[----:B------:R-:W-:Y:S01]  /*58a0*/  F2FP.BF16.F32.PACK_AB R145, R14, R145 ;  /* 0x000000910e91723e */ /* 0x000fe200000010ff */
[----:B------:R-:W0:Y:S01]  /*58b0*/  MUFU.EX2 R50, R50 ;  /* 0x0000003200327308 */ /* 0x000e220000000800 */
[----:B-1----:R-:W-:Y:S01]  /*58c0*/  FADD.FTZ R7, R11, R2 ;  /* 0x000000020b077221 */ /* 0x002fe20000010000 */
[----:B------:R-:W-:Y:S01]  /*58d0*/  F2FP.BF16.F32.PACK_AB R147, R20, R147 ;  /* 0x000000931493723e */ /* 0x000fe200000010ff */
[----:B------:R-:W-:Y:S01]  /*58e0*/  FMUL.FTZ R92, R92, R28 ;  /* 0x0000001c5c5c7220 */ /* 0x000fe20000410000 */
[----:B------:R-:W-:Y:S01]  /*58f0*/  F2FP.BF16.F32.PACK_AB R140, R33, R140 ;  /* 0x0000008c218c723e */ /* 0x000fe200000010ff */
[-C--:B------:R-:W-:Y:S01]  /*5900*/  FMUL.FTZ R93, R93, R28.reuse ;  /* 0x0000001c5d5d7220 */ /* 0x080fe20000410000 */
[----:B------:R-:W-:Y:S01]  /*5910*/  F2FP.BF16.F32.PACK_AB R141, R24, R141 ;  /* 0x0000008d188d723e */ /* 0x000fe200000010ff */
[----:B------:R-:W-:Y:S01]  /*5920*/  FMUL.FTZ R96, R96, R28 ;  /* 0x0000001c60607220 */ /* 0x000fe20000410000 */
[----:B------:R-:W1:Y:S01]  /*5930*/  MUFU.EX2 R124, R124 ;  /* 0x0000007c007c7308 */ /* 0x000e620000000800 */
[----:B--2---:R-:W-:Y:S01]  /*5940*/  FADD.FTZ R5, R43, R10 ;  /* 0x0000000a2b057221 */ /* 0x004fe20000010000 */
[----:B------:R-:W-:Y:S01]  /*5950*/  F2FP.BF16.F32.PACK_AB R142, R39, R142 ;  /* 0x0000008e278e723e */ /* 0x000fe200000010ff */
[-C--:B------:R-:W-:Y:S01]  /*5960*/  FMUL.FTZ R97, R97, R28.reuse ;  /* 0x0000001c61617220 */ /* 0x080fe20000410000 */
[----:B------:R-:W-:Y:S01]  /*5970*/  F2FP.BF16.F32.PACK_AB R143, R26, R143 ;  /* 0x0000008f1a8f723e */ /* 0x000fe200000010ff */
[----:B------:R-:W-:Y:S01]  /*5980*/  FMUL.FTZ R100, R100, R28 ;  /* 0x0000001c64647220 */ /* 0x000fe20000410000 */
[----:B------:R-:W-:Y:S01]  /*5990*/  F2FP.BF16.F32.PACK_AB R136, R35, R136 ;  /* 0x000000882388723e */ /* 0x000fe200000010ff */
[-C--:B------:R-:W-:Y:S01]  /*59a0*/  FMUL.FTZ R101, R101, R28.reuse ;  /* 0x0000001c65657220 */ /* 0x080fe20000410000 */
[----:B------:R-:W2:Y:S01]  /*59b0*/  MUFU.EX2 R13, R13 ;  /* 0x0000000d000d7308 */ /* 0x000ea20000000800 */
[----:B0-----:R-:W-:Y:S01]  /*59c0*/  FADD.FTZ R2, R50, R7 ;  /* 0x0000000732027221 */ /* 0x001fe20000010000 */
[----:B------:R-:W-:Y:S01]  /*59d0*/  F2FP.BF16.F32.PACK_AB R137, R30, R137 ;  /* 0x000000891e89723e */ /* 0x000fe200000010ff */
[----:B------:R-:W-:Y:S01]  /*59e0*/  FMUL.FTZ R104, R104, R28 ;  /* 0x0000001c68687220 */ /* 0x000fe20000410000 */
[----:B------:R-:W-:Y:S01]  /*59f0*/  F2FP.BF16.F32.PACK_AB R138, R37, R138 ;  /* 0x0000008a258a723e */ /* 0x000fe200000010ff */
[-C--:B------:R-:W-:Y:S01]  /*5a00*/  FMUL.FTZ R105, R105, R28.reuse ;  /* 0x0000001c69697220 */ /* 0x080fe20000410000 */
[----:B------:R-:W-:Y:S01]  /*5a10*/  F2FP.BF16.F32.PACK_AB R139, R34, R139 ;  /* 0x0000008b228b723e */ /* 0x000fe200000010ff */
[-C--:B------:R-:W-:Y:S01]  /*5a20*/  FMUL.FTZ R108, R108, R28.reuse ;  /* 0x0000001c6c6c7220 */ /* 0x080fe20000410000 */
[----:B------:R-:W0:Y:S01]  /*5a30*/  MUFU.EX2 R45, R45 ;  /* 0x0000002d002d7308 */ /* 0x000e220000000800 */
[----:B-1----:R-:W-:Y:S01]  /*5a40*/  FADD.FTZ R10, R124, R5 ;  /* 0x000000057c0a7221 */ /* 0x002fe20000010000 */
[----:B------:R-:W-:Y:S01]  /*5a50*/  F2FP.BF16.F32.PACK_AB R133, R38, R133 ;  /* 0x000000852685723e */ /* 0x000fe200000010ff */
[-C--:B------:R-:W-:Y:S01]  /*5a60*/  FMUL.FTZ R109, R109, R28.reuse ;  /* 0x0000001c6d6d7220 */ /* 0x080fe20000410000 */
[----:B------:R-:W-:Y:S01]  /*5a70*/  F2FP.BF16.F32.PACK_AB R135, R42, R135 ;  /* 0x000000872a87723e */ /* 0x000fe200000010ff */
[----:B------:R-:W-:Y:S01]  /*5a80*/  FMUL.FTZ R112, R112, R28 ;  /* 0x0000001c70707220 */ /* 0x000fe20000410000 */
[----:B------:R-:W-:Y:S01]  /*5a90*/  F2FP.BF16.F32.PACK_AB R128, R41, R128 ;  /* 0x000000802980723e */ /* 0x000fe200000010ff */
[-C--:B------:R-:W-:Y:S01]  /*5aa0*/  FMUL.FTZ R113, R113, R28.reuse ;  /* 0x0000001c71717220 */ /* 0x080fe20000410000 */
[----:B------:R-:W1:Y:S01]  /*5ab0*/  MUFU.EX2 R54, R54 ;  /* 0x0000003600367308 */ /* 0x000e620000000800 */
[----:B--2---:R-:W-:Y:S01]  /*5ac0*/  FADD.FTZ R3, R13, R2 ;  /* 0x000000020d037221 */ /* 0x004fe20000010000 */
[----:B------:R-:W-:Y:S01]  /*5ad0*/  F2FP.BF16.F32.PACK_AB R129, R46, R9 ;  /* 0x000000092e81723e */ /* 0x000fe200000010ff */
[----:B------:R-:W-:Y:S01]  /*5ae0*/  FMUL.FTZ R116, R116, R28 ;  /* 0x0000001c74747220 */ /* 0x000fe20000410000 */
[----:B------:R-:W-:Y:S01]  /*5af0*/  F2FP.BF16.F32.PACK_AB R130, R43, R130 ;  /* 0x000000822b82723e */ /* 0x000fe200000010ff */
[----:B------:R-:W-:Y:S01]  /*5b00*/  FMUL.FTZ R117, R117, R28 ;  /* 0x0000001c75757220 */ /* 0x000fe20000410000 */
[----:B------:R-:W-:Y:S01]  /*5b10*/  F2FP.BF16.F32.PACK_AB R131, R50, R11 ;  /* 0x0000000b3283723e */ /* 0x000fe200000010ff */
[----:B------:R-:W-:Y:S01]  /*5b20*/  IMAD.MOV.U32 R4, RZ, RZ, R6 ;  /* 0x000000ffff047224 */ /* 0x000fe200078e0006 */
        /* <DEDUP_REMOVED lines=29> */
[----:B--2---:R-:W-:Y:S01]  /*5d00*/  FADD.FTZ R2, R27, R2 ;  /* 0x000000021b027221 */ /* 0x004fe20000010000 */
[C---:B0-----:R-:W-:Y:S01]  /*5d10*/  FADD.FTZ R3, R66.reuse, R5 ;  /* 0x0000000542037221 */ /* 0x041fe20000010000 */
[----:B------:R-:W-:Y:S01]  /*5d20*/  F2FP.BF16.F32.PACK_AB R122, R66, R84 ;  /* 0x00000054427a723e */ /* 0x000fe200000010ff */
[----:B------:R-:W-:Y:S02]  /*5d30*/  IMAD.MOV.U32 R5, RZ, RZ, R0 ;  /* 0x000000ffff057224 */ /* 0x000fe400078e0000 */
[C---:B-1----:R-:W-:Y:S01]  /*5d40*/  FADD.FTZ R2, R8.reuse, R2 ;  /* 0x0000000208027221 */ /* 0x042fe20000010000 */
[----:B------:R-:W-:Y:S01]  /*5d50*/  F2FP.BF16.F32.PACK_AB R123, R8, R27 ;  /* 0x0000001b087b723e */ /* 0x000fe200000010ff */
[----:B------:R-:W-:Y:S06]  /*5d60*/  @P3 BRA `(.L_x_1825) ;  /* 0xffffffd800903947 */ /* 0x000fec000383ffff */
.L_x_1816:
[----:B------:R-:W-:-:S13]  /*5d70*/  ISETP.LE.AND P2, PT, RZ, UR25, PT ;  /* 0x00000019ff007c0c */ /* 0x000fda000bf43270 */
[----:B------:R-:W-:Y:S05]  /*5d80*/  @!P2 BRA `(.L_x_1826) ;  /* 0x0000001c0030a947 */ /* 0x000fea0003800000 */
[----:B------:R-:W-:Y:S01]  /*5d90*/  IMAD.MOV.U32 R5, RZ, RZ, R0 ;  /* 0x000000ffff057224 */ /* 0x000fe200078e0000 */
[----:B------:R-:W-:Y:S01]  /*5da0*/  UMOV UR22, UR37 ;  /* 0x0000002500167c82 */ /* 0x000fe20008000000 */
[----:B------:R-:W-:Y:S01]  /*5db0*/  IMAD.MOV.U32 R7, RZ, RZ, R6 ;  /* 0x000000ffff077224 */ /* 0x000fe200078e0006 */
[----:B------:R-:W-:Y:S01]  /*5dc0*/  UMOV UR21, UR39 ;  /* 0x0000002700157c82 */ /* 0x000fe20008000000 */
[----:B------:R-:W-:-:S05]  /*5dd0*/  ULDC UR23, c[0x0][0x988] ;  /* 0x0002620000177ab9 */ /* 0x000fca0000000800 */
.L_x_1835:
        /* <DEDUP_REMOVED lines=9> */
.L_x_1828:
[----:B------:R-:W-:Y:S01]  /*5e70*/  ULEA UR6, UR39, UR45, 0x3 ;  /* 0x0000002d27067291 */ /* 0x000fe2000f8e183f */
[----:B------:R-:W-:-:S05]  /*5e80*/  IMAD.U32 R0, RZ, RZ, UR37 ;  /* 0x00000025ff007e24 */ /* 0x000fca000f8e00ff */
[----:B------:R-:W-:-:S04]  /*5e90*/  SHF.L.U32 R0, R0, 0x1f, RZ ;  /* 0x0000001f00007819 */ /* 0x000fc800000006ff */
[----:B------:R0:W1:Y:S01]  /*5ea0*/  SYNCS.PHASECHK.TRANS64.TRYWAIT P2, [UR6+0x16830], R0 ;  /* 0x01683000ff0075a7 */ /* 0x0000620008040146 */
[----:B------:R-:W-:Y:S05]  /*5eb0*/  @!P0 BRA `(.L_x_1829) ;  /* 0x0000000000048947 */ /* 0x000fea0003800000 */
[----:B------:R-:W-:Y:S01]  /*5ec0*/  BPT.TRAP 0x1 ;  /* 0x000000040000795c */ /* 0x000fe20000300000 */
.L_x_1829:
[----:B-1----:R-:W-:Y:S05]  /*5ed0*/  @P2 BRA `(.L_x_1827) ;  /* 0x0000000000082947 */ /* 0x002fea0003800000 */
[----:B------:R-:W1:Y:S02]  /*5ee0*/  SYNCS.PHASECHK.TRANS64.TRYWAIT P2, [UR6+0x16830], R0 ;  /* 0x01683000ff0075a7 */ /* 0x000e640008040146 */
[----:B-1----:R-:W-:Y:S05]  /*5ef0*/  @!P2 BRA `(.L_x_1830) ;  /* 0x000000740098a947 */ /* 0x002fea0003800000 */
.L_x_1827:
        /* <DEDUP_REMOVED lines=25> */
.L_x_1832:
[----:B------:R-:W-:Y:S01]  /*6090*/  ULEA UR6, UR21, UR45, 0x3 ;  /* 0x0000002d15067291 */ /* 0x000fe2000f8e183f */
[----:B------:R-:W-:-:S05]  /*60a0*/  IMAD.U32 R0, RZ, RZ, UR22 ;  /* 0x00000016ff007e24 */ /* 0x000fca000f8e00ff */
[----:B------:R-:W-:-:S04]  /*60b0*/  SHF.L.U32 R0, R0, 0x1f, RZ ;  /* 0x0000001f00007819 */ /* 0x000fc800000006ff */
[----:B------:R0:W1:Y:S01]  /*60c0*/  SYNCS.PHASECHK.TRANS64.TRYWAIT P2, [UR6+0x16850], R0 ;  /* 0x01685000ff0075a7 */ /* 0x0000620008040146 */
[----:B------:R-:W-:Y:S05]  /*60d0*/  @!P0 BRA `(.L_x_1833) ;  /* 0x0000000000048947 */ /* 0x000fea0003800000 */
[----:B------:R-:W-:Y:S01]  /*60e0*/  BPT.TRAP 0x1 ;  /* 0x000000040000795c */ /* 0x000fe20000300000 */
.L_x_1833:
[----:B-1----:R-:W-:Y:S05]  /*60f0*/  @P2 BRA `(.L_x_1831) ;  /* 0x0000000000082947 */ /* 0x002fea0003800000 */
[----:B------:R-:W1:Y:S02]  /*6100*/  SYNCS.PHASECHK.TRANS64.TRYWAIT P2, [UR6+0x16850], R0 ;  /* 0x01685000ff0075a7 */ /* 0x000e640008040146 */
[----:B-1----:R-:W-:Y:S05]  /*6110*/  @!P2 BRA `(.L_x_1834) ;  /* 0x000000740028a947 */ /* 0x002fea0003800000 */
.L_x_1831:
        /* <DEDUP_REMOVED lines=74> */
[--C-:B------:R-:W-:Y:S01]  /*65c0*/  FFMA.FTZ R53, R53, UR23, -R7.reuse ;  /* 0x0000001735357c23 */ /* 0x100fe20008010807 */
[----:B------:R-:W-:Y:S01]  /*65d0*/  MUFU.EX2 R11, R33 ;  /* 0x00000021000b7308 */ /* 0x000fe20000000800 */
[--C-:B------:R-:W-:Y:S01]  /*65e0*/  FFMA.FTZ R24, R24, UR23, -R7.reuse ;  /* 0x0000001718187c23 */ /* 0x100fe20008010807 */
        /* <DEDUP_REMOVED lines=22> */
[----:B------:R0:W-:Y:S01]  /*6750*/  MUFU.EX2 R21, R41 ;  /* 0x0000002900157308 */ /* 0x0001e20000000800 */
[--C-:B------:R-:W-:Y:S01]  /*6760*/  FFMA.FTZ R20, R80, UR23, -R7.reuse ;  /* 0x0000001750147c23 */ /* 0x100fe20008010807 */
[----:B------:R-:W-:Y:S01]  /*6770*/  FMNMX.FTZ R25, R59, R0, !PT ;  /* 0x000000003b197209 */ /* 0x000fe20007810000 */
[--C-:B------:R-:W-:Y:S01]  /*6780*/  FFMA.FTZ R84, R84, UR23, -R7.reuse ;  /* 0x0000001754547c23 */ /* 0x100fe20008010807 */
[----:B------:R-:W-:-:S02]  /*6790*/  FFMA.FTZ R85, R85, UR23, -R7 ;  /* 0x0000001755557c23 */ /* 0x000fc40008010807 */
[----:B------:R-:W-:Y:S02]  /*67a0*/  FMNMX.FTZ R0, R62, R25, !PT ;  /* 0x000000193e007209 */ /* 0x000fe40007810000 */
[----:B------:R1:W-:Y:S01]  /*67b0*/  MUFU.EX2 R25, R49 ;  /* 0x0000003100197308 */ /* 0x0003e20000000800 */
[----:B0-----:R-:W-:Y:S01]  /*67c0*/  FFMA.FTZ R41, R65, UR23, -R7 ;  /* 0x0000001741297c23 */ /* 0x001fe20008010807 */
[----:B------:R-:W-:-:S04]  /*67d0*/  FMNMX.FTZ R33, R63, R0, !PT ;  /* 0x000000003f217209 */ /* 0x000fc80007810000 */
[----:B------:R-:W-:Y:S02]  /*67e0*/  FMNMX.FTZ R0, R66, R33, !PT ;  /* 0x0000002142007209 */ /* 0x000fe40007810000 */
[----:B------:R-:W0:Y:S01]  /*67f0*/  MUFU.EX2 R4, R4 ;  /* 0x0000000400047308 */ /* 0x000e220000000800 */
[----:B-1----:R-:W-:Y:S01]  /*6800*/  FFMA.FTZ R49, R69, UR23, -R7 ;  /* 0x0000001745317c23 */ /* 0x002fe20008010807 */
[----:B------:R-:W-:-:S04]  /*6810*/  FMNMX.FTZ R33, R67, R0, !PT ;  /* 0x0000000043217209 */ /* 0x000fc80007810000 */
[----:B------:R-:W-:Y:S02]  /*6820*/  FMNMX.FTZ R0, R70, R33, !PT ;  /* 0x0000002146007209 */ /* 0x000fe40007810000 */
[----:B------:R-:W-:Y:S02]  /*6830*/  MUFU.EX2 R33, R53 ;  /* 0x0000003500217308 */ /* 0x000fe40000000800 */
[----:B------:R-:W-:-:S04]  /*6840*/  FMNMX.FTZ R37, R71, R0, !PT ;  /* 0x0000000047257209 */ /* 0x000fc80007810000 */
[----:B------:R-:W-:Y:S02]  /*6850*/  FMNMX.FTZ R0, R74, R37, !PT ;  /* 0x000000254a007209 */ /* 0x000fe40007810000 */
[----:B------:R-:W1:Y:S01]  /*6860*/  MUFU.EX2 R148, R148 ;  /* 0x0000009400947308 */ /* 0x000e620000000800 */
[----:B0-----:R-:W-:Y:S01]  /*6870*/  FFMA.FTZ R3, R4, R3, R9 ;  /* 0x0000000304037223 */ /* 0x001fe20000010009 */
[----:B------:R-:W-:-:S04]  /*6880*/  FMNMX.FTZ R37, R75, R0, !PT ;  /* 0x000000004b257209 */ /* 0x000fc80007810000 */
[----:B------:R-:W-:Y:S01]  /*6890*/  FMNMX.FTZ R0, R78, R37, !PT ;  /* 0x000000254e007209 */ /* 0x000fe20007810000 */
[----:B------:R-:W-:Y:S02]  /*68a0*/  WARPGROUP.DEPBAR.LE gsb0, 0x0 ;  /* 0x00008000000079c5 */ /* 0x000fe40000010000 */
[----:B------:R-:W-:Y:S01]  /*68b0*/  WARPGROUP.ARRIVE ;  /* 0x00000000000079c5 */ /* 0x000fe20000000000 */
[----:B------:R-:W-:Y:S01]  /*68c0*/  FMNMX.FTZ R37, R79, R0, !PT ;  /* 0x000000004f257209 */ /* 0x000fe20007810000 */
[--C-:B------:R-:W-:Y:S01]  /*68d0*/  FFMA.FTZ R142, R44, UR23, -R7.reuse ;  /* 0x000000172c8e7c23 */ /* 0x100fe20008010807 */
[----:B------:R-:W-:-:S03]  /*68e0*/  FFMA.FTZ R140, R40, UR23, -R7 ;  /* 0x00000017288c7c23 */ /* 0x000fc60008010807 */
[----:B------:R-:W0:Y:S01]  /*68f0*/  S2R R44, SR_TID.X ;  /* 0x00000000002c7919 */ /* 0x000e220000002100 */
[----:B------:R-:W-:Y:S01]  /*6900*/  FMNMX.FTZ R0, R82, R37, !PT ;  /* 0x0000002552007209 */ /* 0x000fe20007810000 */
[----:B------:R-:W-:Y:S01]  /*6910*/  HGMMA.64x64x16.F32.BF16 R88, R136, gdesc[UR4].tnspB, R88, gsb0 ;  /* 0x40e0000488587df0 */ /* 0x000fe20008001858 */
[----:B------:R-:W-:Y:S01]  /*6920*/  UIADD3 UR6, UR10, 0x200, URZ ;  /* 0x000002000a067890 */ /* 0x000fe2000fffe03f */
[----:B------:R-:W2:Y:S01]  /*6930*/  MUFU.EX2 R150, R150 ;  /* 0x0000009600967308 */ /* 0x000ea20000000800 */
[----:B------:R-:W-:Y:S01]  /*6940*/  UMOV UR7, 0x40000040 ;  /* 0x4000004000077882 */ /* 0x000fe20000000000 */
[----:B------:R-:W-:Y:S01]  /*6950*/  FMNMX.FTZ R37, R83, R0, !PT ;  /* 0x0000000053257209 */ /* 0x000fe20007810000 */
[C---:B-1----:R-:W-:Y:S01]  /*6960*/  FADD.FTZ R3, R148.reuse, R3 ;  /* 0x0000000394037221 */ /* 0x042fe20000010000 */
[----:B------:R-:W-:Y:S02]  /*6970*/  F2FP.BF16.F32.PACK_AB R148, R148, R9 ;  /* 0x000000099494723e */ /* 0x000fe400000010ff */
[----:B------:R-:W-:-:S02]  /*6980*/  FMNMX.FTZ R0, R86, R37, !PT ;  /* 0x0000002556007209 */ /* 0x000fc40007810000 */
[----:B------:R1:W-:Y:S02]  /*6990*/  MUFU.EX2 R37, R61 ;  /* 0x0000003d00257308 */ /* 0x0003e40000000800 */
[----:B------:R-:W-:-:S05]  /*69a0*/  FMNMX.FTZ R0, R87, R0, !PT ;  /* 0x0000000057007209 */ /* 0x000fca0007810000 */
[----:B------:R-:W3:Y:S01]  /*69b0*/  SHFL.BFLY PT, R53, R0, 0x2, 0x1f ;  /* 0x0c401f0000357f89 */ /* 0x000ee200000e0000 */
[----:B------:R-:W4:Y:S01]  /*69c0*/  MUFU.EX2 R13, R13 ;  /* 0x0000000d000d7308 */ /* 0x000f220000000800 */
[----:B-1----:R-:W-:-:S07]  /*69d0*/  FFMA.FTZ R61, R81, UR23, -R7 ;  /* 0x00000017513d7c23 */ /* 0x002fce0008010807 */
[----:B------:R-:W-:Y:S01]  /*69e0*/  MUFU.EX2 R144, R144 ;  /* 0x0000009000907308 */ /* 0x000fe20000000800 */
[----:B0-----:R-:W-:-:S07]  /*69f0*/  ISETP.GE.U32.AND P2, PT, R44, 0x180, PT ;  /* 0x000001802c00780c */ /* 0x001fce0003f46070 */
[----:B------:R-:W-:Y:S01]  /*6a00*/  MUFU.EX2 R146, R146 ;  /* 0x0000009200927308 */ /* 0x000fe20000000800 */
[----:B---3--:R-:W-:Y:S01]  /*6a10*/  FMNMX.FTZ R24, R0, R53, !PT ;  /* 0x0000003500187209 */ /* 0x008fe20007810000 */
[----:B------:R-:W-:-:S06]  /*6a20*/  FFMA.FTZ R53, R73, UR23, -R7 ;  /* 0x0000001749357c23 */ /* 0x000fcc0008010807 */
[----:B------:R-:W-:Y:S01]  /*6a30*/  MUFU.EX2 R140, R140 ;  /* 0x0000008c008c7308 */ /* 0x000fe20000000800 */
[----:B------:R-:W0:Y:S07]  /*6a40*/  SHFL.BFLY PT, R65, R24, 0x1, 0x1f ;  /* 0x0c201f0018417f89 */ /* 0x000e2e00000e0000 */
[----:B------:R-:W-:Y:S08]  /*6a50*/  MUFU.EX2 R142, R142 ;  /* 0x0000008e008e7308 */ /* 0x000ff00000000800 */
[----:B------:R-:W-:Y:S08]  /*6a60*/  MUFU.EX2 R29, R29 ;  /* 0x0000001d001d7308 */ /* 0x000ff00000000800 */
[----:B------:R-:W-:Y:S01]  /*6a70*/  MUFU.EX2 R45, R45 ;  /* 0x0000002d002d7308 */ /* 0x000fe20000000800 */
[----:B0-----:R-:W-:-:S05]  /*6a80*/  FMNMX.FTZ R0, R24, R65, !PT ;  /* 0x0000004118007209 */ /* 0x001fca0007810000 */
[----:B------:R-:W-:Y:S02]  /*6a90*/  FMUL.FTZ R28, R0, UR23 ;  /* 0x00000017001c7c20 */ /* 0x000fe40008410000 */
[----:B------:R-:W-:Y:S01]  /*6aa0*/  MUFU.EX2 R8, R8 ;  /* 0x0000000800087308 */ /* 0x000fe20000000800 */
[----:B------:R-:W-:Y:S02]  /*6ab0*/  WARPGROUP.DEPBAR.LE gsb0, 0x0 ;  /* 0x00008000000079c5 */ /* 0x000fe40000010000 */
[----:B------:R-:W-:Y:S01]  /*6ac0*/  WARPGROUP.ARRIVE ;  /* 0x00000000000079c5 */ /* 0x000fe20000000000 */
[--C-:B------:R-:W-:Y:S01]  /*6ad0*/  FFMA.FTZ R136, R48, UR23, -R7.reuse ;  /* 0x0000001730887c23 */ /* 0x100fe20008010807 */
[----:B------:R-:W-:Y:S01]  /*6ae0*/  FFMA.FTZ R138, R52, UR23, -R7 ;  /* 0x00000017348a7c23 */ /* 0x000fe20008010807 */
[--C-:B------:R-:W-:Y:S01]  /*6af0*/  FFMA.FTZ R151, R30, UR23, -R28.reuse ;  /* 0x000000171e977c23 */ /* 0x100fe2000801081c */
        /* <DEDUP_REMOVED lines=8> */
[----:B------:R-:W-:Y:S01]  /*6b80*/  VIADD R27, R23, 0x9 ;  /* 0x00000009171b7836 */ /* 0x000fe20000000000 */
[----:B------:R-:W-:Y:S01]  /*6b90*/  MUFU.EX2 R151, R151 ;  /* 0x0000009700977308 */ /* 0x000fe20000000800 */
[----:B------:R-:W-:Y:S01]  /*6ba0*/  FFMA.FTZ R145, R34, UR23, -R28 ;  /* 0x0000001722917c23 */ /* 0x000fe2000801081c */
[----:B------:R-:W-:-:S02]  /*6bb0*/  @!P1 VIADD R31, R31, 0x16840 ;  /* 0x000168401f1f9836 */ /* 0x000fc40000000000 */
[--C-:B------:R-:W-:Y:S01]  /*6bc0*/  FFMA.FTZ R32, R35, UR23, -R28.reuse ;  /* 0x0000001723207c23 */ /* 0x100fe2000801081c */
[----:B------:R-:W-:Y:S01]  /*6bd0*/  SEL R27, R27, 0x9, !P2 ;  /* 0x000000091b1b7807 */ /* 0x000fe20005000000 */
[--C-:B------:R-:W-:Y:S01]  /*6be0*/  FFMA.FTZ R147, R38, UR23, -R28.reuse ;  /* 0x0000001726937c23 */ /* 0x100fe2000801081c */
[--C-:B------:R-:W-:Y:S01]  /*6bf0*/  FFMA.FTZ R143, R46, UR23, -R28.reuse ;  /* 0x000000172e8f7c23 */ /* 0x100fe2000801081c */
[----:B------:R-:W-:Y:S01]  /*6c00*/  @!P1 PRMT R31, RZ, 0x654, R31 ;  /* 0x00000654ff1f9816 */ /* 0x000fe2000000001f */
[----:B------:R-:W-:Y:S01]  /*6c10*/  MUFU.EX2 R26, R26 ;  /* 0x0000001a001a7308 */ /* 0x000fe20000000800 */
[--C-:B------:R-:W-:Y:S01]  /*6c20*/  FFMA.FTZ R34, R39, UR23, -R28.reuse ;  /* 0x0000001727227c23 */ /* 0x100fe2000801081c */
[----:B--2---:R-:W-:Y:S01]  /*6c30*/  FADD.FTZ R48, R150, R3 ;  /* 0x0000000396307221 */ /* 0x004fe20000010000 */
        /* <DEDUP_REMOVED lines=16> */
[----:B------:R-:W-:-:S02]  /*6d40*/  ISETP.LT.AND P2, PT, RZ, UR25, PT ;  /* 0x00000019ff007c0c */ /* 0x000fc4000bf41270 */
[----:B----4-:R-:W-:-:S03]  /*6d50*/  F2FP.BF16.F32.PACK_AB R150, R13, R150 ;  /* 0x000000960d96723e */ /* 0x010fc600000010ff */
        /* <DEDUP_REMOVED lines=81> */
[----:B------:R-:W-:Y:S01]  /*7270*/  FFMA.FTZ R125, R74, UR23, -R28 ;  /* 0x000000174a7d7c23 */ /* 0x000fe2000801081c */
[----:B------:R-:W-:Y:S02]  /*7280*/  F2FP.BF16.F32.PACK_AB R129, R46, R129 ;  /* 0x000000812e81723e */ /* 0x000fe400000010ff */
[----:B------:R-:W1:Y:S02]  /*7290*/  MUFU.EX2 R49, R49 ;  /* 0x0000003100317308 */ /* 0x000e640000000800 */
[----:B------:R-:W-:Y:S01]  /*72a0*/  HGMMA.64x64x16.F32.BF16 R88, R120, gdesc[UR4].tnspB, R88, gsb0 ;  /* 0x40e0000478587df0 */ /* 0x000fe20008001858 */
[----:B------:R-:W-:-:S05]  /*72b0*/  UIADD3 UR6, UR25, -0x1, URZ ;  /* 0xffffffff19067890 */ /* 0x000fca000fffe03f */
[----:B------:R-:W-:Y:S01]  /*72c0*/  MUFU.EX2 R12, R12 ;  /* 0x0000000c000c7308 */ /* 0x000fe20000000800 */
[----:B0-----:R-:W-:Y:S01]  /*72d0*/  FADD.FTZ R3, R131, R30 ;  /* 0x0000001e83037221 */ /* 0x001fe20000010000 */
[----:B------:R-:W-:-:S06]  /*72e0*/  UMOV UR25, UR6 ;  /* 0x0000000600197c82 */ /* 0x000fcc0008000000 */
[----:B------:R-:W-:Y:S01]  /*72f0*/  MUFU.EX2 R125, R125 ;  /* 0x0000007d007d7308 */ /* 0x000fe20000000800 */
[----:B-1----:R-:W-:-:S07]  /*7300*/  F2FP.BF16.F32.PACK_AB R130, R49, R10 ;  /* 0x0000000a3182723e */ /* 0x002fce00000010ff */
[----:B------:R-:W0:Y:S08]  /*7310*/  MUFU.EX2 R53, R53 ;  /* 0x0000003500357308 */ /* 0x000e300000000800 */
[----:B------:R-:W-:Y:S08]  /*7320*/  MUFU.EX2 R14, R14 ;  /* 0x0000000e000e7308 */ /* 0x000ff00000000800 */
[----:B------:R-:W-:Y:S01]  /*7330*/  MUFU.EX2 R78, R78 ;  /* 0x0000004e004e7308 */ /* 0x000fe20000000800 */
[----:B0-----:R-:W-:-:S07]  /*7340*/  F2FP.BF16.F32.PACK_AB R124, R53, R12 ;  /* 0x0000000c357c723e */ /* 0x001fce00000010ff */
[----:B------:R-:W0:Y:S08]  /*7350*/  MUFU.EX2 R57, R57 ;  /* 0x0000003900397308 */ /* 0x000e300000000800 */
[----:B------:R-:W1:Y:S08]  /*7360*/  MUFU.EX2 R79, R79 ;  /* 0x0000004f004f7308 */ /* 0x000e700000000800 */
[----:B------:R-:W-:Y:S01]  /*7370*/  MUFU.EX2 R20, R20 ;  /* 0x0000001400147308 */ /* 0x000fe20000000800 */
[----:B0-----:R-:W-:-:S07]  /*7380*/  F2FP.BF16.F32.PACK_AB R126, R57, R14 ;  /* 0x0000000e397e723e */ /* 0x001fce00000010ff */
[----:B------:R-:W-:Y:S01]  /*7390*/  MUFU.EX2 R82, R82 ;  /* 0x0000005200527308 */ /* 0x000fe20000000800 */
[----:B-1----:R-:W-:Y:S01]  /*73a0*/  F2FP.BF16.F32.PACK_AB R127, R79, R78 ;  /* 0x0000004e4f7f723e */ /* 0x002fe200000010ff */
[----:B------:R-:W-:Y:S02]  /*73b0*/  WARPGROUP.DEPBAR.LE gsb0, 0x0 ;  /* 0x00008000000079c5 */ /* 0x000fe40000010000 */
[----:B------:R0:W-:Y:S06]  /*73c0*/  BAR.ARV R27, 0x100 ;  /* 0x0004001b0000751d */ /* 0x0001ec0000002000 */
[----:B------:R1:W-:Y:S01]  /*73d0*/  @!P1 SYNCS.ARRIVE.TRANS64.RED.A1T0 RZ, [R31+URZ], RZ ;  /* 0x000000ff1fff99a7 */ /* 0x0003e2000810043f */
[----:B------:R-:W2:Y:S01]  /*73e0*/  MUFU.EX2 R61, R61 ;  /* 0x0000003d003d7308 */ /* 0x000ea20000000800 */
[-C--:B------:R-:W-:Y:S01]  /*73f0*/  FMUL.FTZ R90, R90, R7.reuse ;  /* 0x000000075a5a7220 */ /* 0x080fe20000410000 */
[-C--:B------:R-:W-:Y:S01]  /*7400*/  FMUL.FTZ R91, R91, R7.reuse ;  /* 0x000000075b5b7220 */ /* 0x080fe20000410000 */
[-C--:B------:R-:W-:Y:S01]  /*7410*/  FMUL.FTZ R94, R94, R7.reuse ;  /* 0x000000075e5e7220 */ /* 0x080fe20000410000 */
[-C--:B------:R-:W-:Y:S01]  /*7420*/  FMUL.FTZ R95, R95, R7.reuse ;  /* 0x000000075f5f7220 */ /* 0x080fe20000410000 */
[-C--:B------:R-:W-:Y:S01]  /*7430*/  FMUL.FTZ R98, R98, R7.reuse ;  /* 0x0000000762627220 */ /* 0x080fe20000410000 */
[-C--:B------:R-:W-:Y:S01]  /*7440*/  FMUL.FTZ R99, R99, R7.reuse ;  /* 0x0000000763637220 */ /* 0x080fe20000410000 */
[----:B-1----:R-:W-:Y:S01]  /*7450*/  IMAD.U32 R31, RZ, RZ, UR21 ;  /* 0x00000015ff1f7e24 */ /* 0x002fe2000f8e00ff */
[----:B------:R-:W1:Y:S01]  /*7460*/  MUFU.EX2 R83, R83 ;  /* 0x0000005300537308 */ /* 0x000e620000000800 */
        /* <DEDUP_REMOVED lines=8> */
[----:B0-----:R-:W-:-:S02]  /*74f0*/  @!P1 VIADD R27, R31, 0x16860 ;  /* 0x000168601f1b9836 */ /* 0x001fc40000000000 */
[-C--:B------:R-:W-:Y:S01]  /*7500*/  FMUL.FTZ R111, R111, R7.reuse ;  /* 0x000000076f6f7220 */ /* 0x080fe20000410000 */
[-C--:B------:R-:W-:Y:S01]  /*7510*/  FMUL.FTZ R114, R114, R7.reuse ;  /* 0x0000000772727220 */ /* 0x080fe20000410000 */
[-C--:B------:R-:W-:Y:S01]  /*7520*/  FMUL.FTZ R115, R115, R7.reuse ;  /* 0x0000000773737220 */ /* 0x080fe20000410000 */
[-C--:B------:R-:W-:Y:S01]  /*7530*/  FMUL.FTZ R118, R118, R7.reuse ;  /* 0x0000000776767220 */ /* 0x080fe20000410000 */
[----:B------:R-:W-:Y:S01]  /*7540*/  @!P1 PRMT R31, RZ, 0x654, R27 ;  /* 0x00000654ff1f9816 */ /* 0x000fe2000000001b */
[----:B------:R-:W-:Y:S01]  /*7550*/  FADD.FTZ R27, R13, R48 ;  /* 0x000000300d1b7221 */ /* 0x000fe20000010000 */
[----:B------:R-:W-:Y:S01]  /*7560*/  MUFU.EX2 R86, R86 ;  /* 0x0000005600567308 */ /* 0x000fe20000000800 */
[----:B------:R-:W-:Y:S01]  /*7570*/  FMUL.FTZ R119, R119, R7 ;  /* 0x0000000777777220 */ /* 0x000fe20000410000 */
[----:B------:R0:W-:Y:S01]  /*7580*/  @!P1 SYNCS.ARRIVE.TRANS64.RED.A1T0 RZ, [R31+URZ], RZ ;  /* 0x000000ff1fff99a7 */ /* 0x0001e2000810043f */
[----:B------:R-:W-:Y:S01]  /*7590*/  FADD.FTZ R48, R144, R27 ;  /* 0x0000001b90307221 */ /* 0x000fe20000010000 */
[----:B------:R-:W-:Y:S01]  /*75a0*/  F2FP.BF16.F32.PACK_AB R144, R11, R144 ;  /* 0x000000900b90723e */ /* 0x000fe200000010ff */
[----:B------:R-:W-:Y:S01]  /*75b0*/  FMUL.FTZ R88, R88, R4 ;  /* 0x0000000458587220 */ /* 0x000fe20000410000 */
[----:B--2---:R-:W-:Y:S01]  /*75c0*/  F2FP.BF16.F32.PACK_AB R120, R61, R20 ;  /* 0x000000143d78723e */ /* 0x004fe200000010ff */
[----:B------:R-:W-:Y:S01]  /*75d0*/  FADD.FTZ R27, R11, R48 ;  /* 0x000000300b1b7221 */ /* 0x000fe20000010000 */
[--C-:B------:R-:W-:Y:S01]  /*75e0*/  FFMA.FTZ R48, R71, UR23, -R28.reuse ;  /* 0x0000001747307c23 */ /* 0x100fe2000801081c */
[----:B------:R-:W-:Y:S01]  /*75f0*/  FFMA.FTZ R28, R87, UR23, -R28 ;  /* 0x00000017571c7c23 */ /* 0x000fe2000801081c */
[----:B------:R-:W2:Y:S01]  /*7600*/  MUFU.EX2 R5, R85 ;  /* 0x0000005500057308 */ /* 0x000ea20000000800 */
[----:B------:R-:W-:Y:S01]  /*7610*/  FADD.FTZ R52, R146, R27 ;  /* 0x0000001b92347221 */ /* 0x000fe20000010000 */
[----:B------:R-:W-:Y:S01]  /*7620*/  F2FP.BF16.F32.PACK_AB R146, R15, R146 ;  /* 0x000000920f92723e */ /* 0x000fe200000010ff */
[----:B------:R-:W-:Y:S01]  /*7630*/  FMUL.FTZ R89, R89, R4 ;  /* 0x0000000459597220 */ /* 0x000fe20000410000 */
[----:B-1----:R-:W-:Y:S01]  /*7640*/  F2FP.BF16.F32.PACK_AB R121, R83, R82 ;  /* 0x000000525379723e */ /* 0x002fe200000010ff */
[----:B------:R-:W-:Y:S01]  /*7650*/  FADD.FTZ R27, R15, R52 ;  /* 0x000000340f1b7221 */ /* 0x000fe20000010000 */
[-C--:B------:R-:W-:Y:S01]  /*7660*/  FMUL.FTZ R92, R92, R4.reuse ;  /* 0x000000045c5c7220 */ /* 0x080fe20000410000 */
[----:B------:R-:W-:Y:S01]  /*7670*/  FMUL.FTZ R93, R93, R4 ;  /* 0x000000045d5d7220 */ /* 0x000fe20000410000 */
[----:B------:R-:W1:Y:S01]  /*7680*/  MUFU.EX2 R48, R48 ;  /* 0x0000003000307308 */ /* 0x000e620000000800 */
        /* <DEDUP_REMOVED lines=9> */
[----:B--2---:R-:W-:Y:S01]  /*7720*/  F2FP.BF16.F32.PACK_AB R122, R5, R24 ;  /* 0x00000018057a723e */ /* 0x004fe200000010ff */
[----:B------:R-:W-:Y:S01]  /*7730*/  FMUL.FTZ R104, R104, R4 ;  /* 0x0000000468687220 */ /* 0x000fe20000410000 */
[C---:B------:R-:W-:Y:S01]  /*7740*/  F2FP.BF16.F32.PACK_AB R142, R29.reuse, R142 ;  /* 0x0000008e1d8e723e */ /* 0x040fe200000010ff */
[----:B------:R-:W-:Y:S01]  /*7750*/  FADD.FTZ R27, R29, R52 ;  /* 0x000000341d1b7221 */ /* 0x000fe20000010000 */
[-C--:B------:R-:W-:Y:S01]  /*7760*/  FMUL.FTZ R105, R105, R4.reuse ;  /* 0x0000000469697220 */ /* 0x080fe20000410000 */
[-C--:B------:R-:W-:Y:S01]  /*7770*/  FMUL.FTZ R108, R108, R4.reuse ;  /* 0x000000046c6c7220 */ /* 0x080fe20000410000 */
[----:B------:R-:W-:Y:S01]  /*7780*/  FMUL.FTZ R109, R109, R4 ;  /* 0x000000046d6d7220 */ /* 0x000fe20000410000 */
[----:B------:R-:W-:Y:S01]  /*7790*/  FADD.FTZ R52, R136, R27 ;  /* 0x0000001b88347221 */ /* 0x000fe20000010000 */
[----:B-1----:R-:W-:Y:S01]  /*77a0*/  FADD.FTZ R30, R48, R3 ;  /* 0x00000003301e7221 */ /* 0x002fe20000010000 */
[C---:B------:R-:W-:Y:S01]  /*77b0*/  F2FP.BF16.F32.PACK_AB R136, R25.reuse, R136 ;  /* 0x000000881988723e */ /* 0x040fe200000010ff */
[-C--:B------:R-:W-:Y:S01]  /*77c0*/  FMUL.FTZ R112, R112, R4.reuse ;  /* 0x0000000470707220 */ /* 0x080fe20000410000 */
[----:B------:R-:W-:Y:S01]  /*77d0*/  FADD.FTZ R9, R25, R52 ;  /* 0x0000003419097221 */ /* 0x000fe20000010000 */
[----:B------:R-:W-:Y:S01]  /*77e0*/  FADD.FTZ R3, R125, R30 ;  /* 0x0000001e7d037221 */ /* 0x000fe20000010000 */
[----:B------:R-:W-:Y:S01]  /*77f0*/  F2FP.BF16.F32.PACK_AB R131, R48, R131 ;  /* 0x000000833083723e */ /* 0x000fe200000010ff */
[----:B------:R-:W-:Y:S01]  /*7800*/  FMUL.FTZ R113, R113, R4 ;  /* 0x0000000471717220 */ /* 0x000fe20000410000 */
[----:B------:R-:W-:Y:S01]  /*7810*/  FADD.FTZ R26, R138, R9 ;  /* 0x000000098a1a7221 */ /* 0x000fe20000010000 */
[----:B------:R-:W-:Y:S01]  /*7820*/  F2FP.BF16.F32.PACK_AB R138, R33, R138 ;  /* 0x0000008a218a723e */ /* 0x000fe200000010ff */
[-C--:B------:R-:W-:Y:S01]  /*7830*/  FMUL.FTZ R116, R116, R4.reuse ;  /* 0x0000000474747220 */ /* 0x080fe20000410000 */
[----:B------:R-:W-:Y:S01]  /*7840*/  FMUL.FTZ R117, R117, R4 ;  /* 0x0000000475757220 */ /* 0x000fe20000410000 */
[----:B------:R-:W-:Y:S01]  /*7850*/  FADD.FTZ R9, R33, R26 ;  /* 0x0000001a21097221 */ /* 0x000fe20000010000 */
[----:B------:R-:W-:Y:S01]  /*7860*/  IMAD.MOV.U32 R7, RZ, RZ, R6 ;  /* 0x000000ffff077224 */ /* 0x000fe200078e0006 */
[----:B------:R-:W1:Y:S02]  /*7870*/  MUFU.EX2 R26, R75 ;  /* 0x0000004b001a7308 */ /* 0x000e640000000800 */
[----:B------:R-:W-:Y:S01]  /*7880*/  FADD.FTZ R32, R132, R9 ;  /* 0x0000000984207221 */ /* 0x000fe20000010000 */
[----:B------:R-:W-:-:S03]  /*7890*/  F2FP.BF16.F32.PACK_AB R132, R45, R132 ;  /* 0x000000842d84723e */ /* 0x000fc600000010ff */
[----:B------:R-:W-:-:S04]  /*78a0*/  FADD.FTZ R9, R45, R32 ;  /* 0x000000202d097221 */ /* 0x000fc80000010000 */
[----:B------:R-:W-:Y:S01]  /*78b0*/  FADD.FTZ R32, R134, R9 ;  /* 0x0000000986207221 */ /* 0x000fe20000010000 */
[----:B------:R-:W-:-:S03]  /*78c0*/  F2FP.BF16.F32.PACK_AB R134, R37, R134 ;  /* 0x000000862586723e */ /* 0x000fc600000010ff */
[----:B------:R-:W-:Y:S01]  /*78d0*/  FADD.FTZ R9, R37, R32 ;  /* 0x0000002025097221 */ /* 0x000fe20000010000 */
[----:B-1----:R-:W-:-:S03]  /*78e0*/  FADD.FTZ R3, R26, R3 ;  /* 0x000000031a037221 */ /* 0x002fc60000010000 */
[----:B------:R-:W-:Y:S01]  /*78f0*/  FADD.FTZ R32, R8, R9 ;  /* 0x0000000908207221 */ /* 0x000fe20000010000 */
[----:B------:R-:W-:Y:S01]  /*7900*/  F2FP.BF16.F32.PACK_AB R125, R26, R125 ;  /* 0x0000007d1a7d723e */ /* 0x000fe200000010ff */
[----:B------:R-:W-:Y:S02]  /*7910*/  FADD.FTZ R3, R78, R3 ;  /* 0x000000034e037221 */ /* 0x000fe40000010000 */
[----:B------:R-:W-:Y:S02]  /*7920*/  FADD.FTZ R9, R41, R32 ;  /* 0x0000002029097221 */ /* 0x000fe40000010000 */
[----:B------:R-:W-:Y:S02]  /*7930*/  FADD.FTZ R3, R79, R3 ;  /* 0x000000034f037221 */ /* 0x000fe40000010000 */
[----:B------:R-:W-:Y:S02]  /*7940*/  FADD.FTZ R32, R10, R9 ;  /* 0x000000090a207221 */ /* 0x000fe40000010000 */
[----:B------:R-:W-:-:S02]  /*7950*/  FADD.FTZ R3, R82, R3 ;  /* 0x0000000352037221 */ /* 0x000fc40000010000 */
[----:B------:R-:W-:Y:S02]  /*7960*/  FADD.FTZ R9, R49, R32 ;  /* 0x0000002031097221 */ /* 0x000fe40000010000 */
[----:B------:R-:W-:Y:S02]  /*7970*/  FADD.FTZ R3, R83, R3 ;  /* 0x0000000353037221 */ /* 0x000fe40000010000 */
[----:B------:R-:W-:Y:S02]  /*7980*/  FADD.FTZ R32, R12, R9 ;  /* 0x000000090c207221 */ /* 0x000fe40000010000 */
[----:B------:R-:W-:Y:S02]  /*7990*/  FADD.FTZ R8, R86, R3 ;  /* 0x0000000356087221 */ /* 0x000fe40000010000 */
[----:B------:R-:W-:-:S04]  /*79a0*/  FADD.FTZ R9, R53, R32 ;  /* 0x0000002035097221 */ /* 0x000fc80000010000 */
[----:B------:R-:W-:-:S04]  /*79b0*/  FADD.FTZ R2, R14, R9 ;  /* 0x000000090e027221 */ /* 0x000fc80000010000 */
[----:B------:R-:W-:-:S04]  /*79c0*/  FADD.FTZ R9, R57, R2 ;  /* 0x0000000239097221 */ /* 0x000fc80000010000 */
[----:B------:R-:W-:-:S04]  /*79d0*/  FADD.FTZ R2, R20, R9 ;  /* 0x0000000914027221 */ /* 0x000fc80000010000 */
[----:B------:R-:W-:-:S04]  /*79e0*/  FADD.FTZ R9, R61, R2 ;  /* 0x000000023d097221 */ /* 0x000fc80000010000 */
[----:B------:R-:W-:-:S04]  /*79f0*/  FADD.FTZ R2, R24, R9 ;  /* 0x0000000918027221 */ /* 0x000fc80000010000 */
[----:B------:R-:W-:Y:S01]  /*7a00*/  FADD.FTZ R3, R5, R2 ;  /* 0x0000000205037221 */ /* 0x000fe20000010000 */
[C---:B------:R-:W-:Y:S01]  /*7a10*/  FADD.FTZ R2, R123.reuse, R8 ;  /* 0x000000087b027221 */ /* 0x040fe20000010000 */
[----:B------:R-:W-:Y:S01]  /*7a20*/  F2FP.BF16.F32.PACK_AB R123, R123, R86 ;  /* 0x000000567b7b723e */ /* 0x000fe200000010ff */
[----:B------:R-:W-:Y:S01]  /*7a30*/  IMAD.MOV.U32 R5, RZ, RZ, R0 ;  /* 0x000000ffff057224 */ /* 0x000fe200078e0000 */
[----:B0-----:R-:W-:Y:S06]  /*7a40*/  @P2 BRA `(.L_x_1835) ;  /* 0xffffffe000e42947 */ /* 0x001fec000383ffff */
.L_x_1826:
[----:B------:R-:W-:Y:S06]  /*7a50*/  BAR.ARV 0x8, 0x200 ;  /* 0x0208000000007b1d */ /* 0x000fec0000002000 */
[----:B------:R-:W-:Y:S05]  /*7a60*/  @!P0 BRA `(.L_x_1836) ;  /* 0x0000000000048947 */ /* 0x000fea0003800000 */
[----:B------:R-:W-:Y:S01]  /*7a70*/  BPT.TRAP 0x1 ;  /* 0x000000040000795c */ /* 0x000fe20000300000 */
.L_x_1836:
[----:B------:R-:W-:Y:S01]  /*7a80*/  ULEA UR5, UR39, UR45, 0x3 ;  /* 0x0000002d27057291 */ /* 0x000fe2000f8e183f */
[----:B------:R-:W-:-:S05]  /*7a90*/  IMAD.U32 R4, RZ, RZ, UR37 ;  /* 0x00000025ff047e24 */ /* 0x000fca000f8e00ff */
[----:B------:R-:W-:-:S04]  /*7aa0*/  SHF.L.U32 R4, R4, 0x1f, RZ ;  /* 0x0000001f04047819 */ /* 0x000fc800000006ff */
[----:B------:R0:W1:Y:S01]  /*7ab0*/  SYNCS.PHASECHK.TRANS64.TRYWAIT P2, [UR5+0x16850], R4 ;  /* 0x01685004ff0075a7 */ /* 0x0000620008040145 */
[----:B------:R-:W-:Y:S05]  /*7ac0*/  @!P0 BRA `(.L_x_1837) ;  /* 0x0000000000048947 */ /* 0x000fea0003800000 */
[----:B------:R-:W-:Y:S01]  /*7ad0*/  BPT.TRAP 0x1 ;  /* 0x000000040000795c */ /* 0x000fe20000300000 */
.L_x_1837:
[----:B-1----:R-:W-:Y:S05]  /*7ae0*/  @P2 BRA `(.L_x_1838) ;  /* 0x0000000000082947 */ /* 0x002fea0003800000 */
[----:B------:R-:W1:Y:S02]  /*7af0*/  SYNCS.PHASECHK.TRANS64.TRYWAIT P0, [UR5+0x16850], R4 ;  /* 0x01685004ff0075a7 */ /* 0x000e640008000145 */
[----:B-1----:R-:W-:Y:S05]  /*7b00*/  @!P0 BRA `(.L_x_1839) ;  /* 0x0000005800c48947 */ /* 0x002fea0003800000 */
.L_x_1838:
[----:B------:R-:W-:Y:S01]  /*7b10*/  UIADD3 UR45, UR45, 0x400, URZ ;  /* 0x000004002d2d7890 */ /* 0x000fe2000fffe03f */
[----:B------:R-:W-:Y:S01]  /*7b20*/  WARPGROUP.ARRIVE ;  /* 0x00000000000079c5 */ /* 0x000fe20000000000 */
[----:B------:R-:W-:Y:S01]  /*7b30*/  UMOV UR7, 0x40000040 ;  /* 0x4000004000077882 */ /* 0x000fe20000000000 */
[----:B01----:R-:W0:Y:S01]  /*7b40*/  SHFL.BFLY PT, R4, R3, 0x2, 0x1f ;  /* 0x0c401f0003047f89 */ /* 0x003e2200000e0000 */
[----:B------:R-:W-:Y:S01]  /*7b50*/  USHF.R.U32.HI UR45, URZ, 0x4, UR45 ;  /* 0x000000043f2d7899 */ /* 0x000fe2000801162d */
[----:B------:R-:W-:Y:S01]  /*7b60*/  IMAD.U32 R11, RZ, RZ, UR5 ;  /* 0x00000005ff0b7e24 */ /* 0x000fe2000f8e00ff */
[----:B------:R-:W-:Y:S01]  /*7b70*/  UIADD3 UR36, UR36, 0x1, URZ ;  /* 0x0000000124247890 */ /* 0x000fe2000fffe03f */
[----:B------:R-:W1:Y:S01]  /*7b80*/  SHFL.BFLY PT, R5, R2, 0x2, 0x1f ;  /* 0x0c401f0002057f89 */ /* 0x000e6200000e0000 */
[----:B------:R-:W-:Y:S01]  /*7b90*/  ULOP3.LUT UR4, UR45, 0x3fff, URZ, 0xc0, !UPT ;  /* 0x00003fff2d047892 */ /* 0x000fe2000f8ec03f */
[----:B------:R-:W-:Y:S02]  /*7ba0*/  IMAD.U32 R12, RZ, RZ, UR23 ;  /* 0x00000017ff0c7e24 */ /* 0x000fe4000f8e00ff */
[----:B------:R-:W-:Y:S01]  /*7bb0*/  IMAD.MOV.U32 R27, RZ, RZ, -0x800000 ;  /* 0xff800000ff1b7424 */ /* 0x000fe200078e00ff */
[----:B------:R-:W-:Y:S01]  /*7bc0*/  ULEA UR4, UR39, UR4, 0xa ;  /* 0x0000000427047291 */ /* 0x000fe2000f8e503f */
[----:B------:R-:W-:Y:S01]  /*7bd0*/  IMAD.MOV.U32 R26, RZ, RZ, -0x800000 ;  /* 0xff800000ff1a7424 */ /* 0x000fe200078e00ff */
[----:B------:R-:W-:-:S04]  /*7be0*/  UIADD3 UR39, UR39, 0x1, URZ ;  /* 0x0000000127277890 */ /* 0x000fc8000fffe03f */
[----:B------:R-:W-:Y:S01]  /*7bf0*/  UISETP.NE.AND UP0, UPT, UR39, 0x2, UPT ;  /* 0x000000022700788c */ /* 0x000fe2000bf05270 */
[----:B------:R-:W-:Y:S02]  /*7c00*/  UMOV UR6, UR4 ;  /* 0x0000000400067c82 */ /* 0x000fe40008000000 */
[----:B------:R-:W-:Y:S01]  /*7c10*/  HGMMA.64x64x16.F32.BF16 R88, R148, gdesc[UR4].tnspB, R88, gsb0 ;  /* 0x40e0000494587df0 */ /* 0x000fe20008001858 */
[----:B------:R-:W-:Y:S01]  /*7c20*/  UIADD3 UR6, UR4, 0x80, URZ ;  /* 0x0000008004067890 */ /* 0x000fe2000fffe03f */
[----:B------:R-:W-:Y:S01]  /*7c30*/  UMOV UR7, 0x40000040 ;  /* 0x4000004000077882 */ /* 0x000fe20000000000 */
[----:B------:R-:W-:Y:S01]  /*7c40*/  USEL UR39, UR39, URZ, UP0 ;  /* 0x0000003f27277287 */ /* 0x000fe20008000000 */
[----:B0-----:R-:W-:Y:S01]  /*7c50*/  FADD.FTZ R4, R4, R3 ;  /* 0x0000000304047221 */ /* 0x001fe20000010000 */
[----:B------:R-:W-:Y:S02]  /*7c60*/  IMAD.U32 R3, RZ, RZ, UR23 ;  /* 0x00000017ff037e24 */ /* 0x000fe4000f8e00ff */
[----:B-1----:R-:W-:Y:S01]  /*7c70*/  FADD.FTZ R7, R5, R2 ;  /* 0x0000000205077221 */ /* 0x002fe20000010000 */
[----:B------:R-:W-:Y:S01]  /*7c80*/  IMAD.MOV.U32 R2, RZ, RZ, RZ ;  /* 0x000000ffff027224 */ /* 0x000fe200078e00ff */
[----:B------:R-:W0:Y:S04]  /*7c90*/  SHFL.BFLY PT, R5, R4, 0x1, 0x1f ;  /* 0x0c201f0004057f89 */ /* 0x000e2800000e0000 */
[----:B------:R-:W1:Y:S01]  /*7ca0*/  SHFL.BFLY PT, R8, R7, 0x1, 0x1f ;  /* 0x0c201f0007087f89 */ /* 0x000e6200000e0000 */
[----:B0-----:R-:W-:Y:S01]  /*7cb0*/  FADD.FTZ R9, R4, R5 ;  /* 0x0000000504097221 */ /* 0x001fe20000010000 */
[----:B-1----:R-:W-:-:S04]  /*7cc0*/  FADD.FTZ R10, R7, R8 ;  /* 0x00000008070a7221 */ /* 0x002fc80000010000 */
[----:B------:R-:W-:Y:S01]  /*7cd0*/  FSETP.NE.FTZ.AND P0, PT, R9, RZ, PT ;  /* 0x000000ff0900720b */ /* 0x000fe20003f15000 */
[----:B------:R-:W-:Y:S01]  /*7ce0*/  IMAD.MOV.U32 R7, RZ, RZ, RZ ;  /* 0x000000ffff077224 */ /* 0x000fe200078e00ff */
[----:B------:R-:W-:-:S11]  /*7cf0*/  FSETP.NE.FTZ.AND P2, PT, R10, RZ, PT ;  /* 0x000000ff0a00720b */ /* 0x000fd60003f55000 */
[----:B------:R-:W0:Y:S01]  /*7d00*/  @P0 MUFU.LG2 R5, R9 ;  /* 0x0000000900050308 */ /* 0x000e220000000c00 */
[----:B------:R-:W-:Y:S01]  /*7d10*/  @P0 FMUL.FTZ R3, R3, 0.69314718246459960938 ;  /* 0x3f31721803030820 */ /* 0x000fe20000410000 */
[----:B------:R-:W-:-:S06]  /*7d20*/  @P2 FMUL.FTZ R12, R12, 0.69314718246459960938 ;  /* 0x3f3172180c0c2820 */ /* 0x000fcc0000410000 */
        /* <DEDUP_REMOVED lines=8> */
[----:B-1----:R-:W-:Y:S01]  /*7db0*/  @P2 FMUL.FTZ R5, R8, 0.69314718246459960938 ;  /* 0x3f31721808052820 */ /* 0x002fe20000410000 */
[----:B------:R-:W-:-:S03]  /*7dc0*/  @!P1 VIADD R8, R11, 0x16860 ;  /* 0x000168600b089836 */ /* 0x000fc60000000000 */
[----:B------:R-:W-:Y:S01]  /*7dd0*/  @P2 FFMA.FTZ R26, R12, R0, R5 ;  /* 0x000000000c1a2223 */ /* 0x000fe20000010005 */
[----:B------:R-:W-:Y:S01]  /*7de0*/  HGMMA.64x64x16.F32.BF16 R88, R144, gdesc[UR4].tnspB, R88, gsb0 ;  /* 0x40e0000490587df0 */ /* 0x000fe20008001858 */
[----:B------:R-:W-:Y:S01]  /*7df0*/  UIADD3 UR6, UR4, 0x100, URZ ;  /* 0x0000010004067890 */ /* 0x000fe2000fffe03f */
[----:B------:R-:W-:Y:S01]  /*7e00*/  @!P1 PRMT R8, RZ, 0x654, R8 ;  /* 0x00000654ff089816 */ /* 0x000fe20000000008 */
        /* <DEDUP_REMOVED lines=66> */
.L_x_1809:
        /* <DEDUP_REMOVED lines=9> */
[----:B------:R-:W0:Y:S01]  /*82c0*/  LDC R32, c[0x0][0xbe8] ;  /* 0x0002fa00ff207b82 */ /* 0x000e220000000800 */
[----:B------:R-:W1:Y:S01]  /*82d0*/  S2R R5, SR_SWINHI ;  /* 0x0000000000057919 */ /* 0x000e620000002f00 */
[----:B------:R-:W-:Y:S01]  /*82e0*/  USHF.R.S32.HI UR12, URZ, 0x1f, UR43 ;  /* 0x0000001f3f0c7899 */ /* 0x000fe2000801142b */
[----:B------:R-:W-:Y:S01]  /*82f0*/  VIADD R37, R17, UR41 ;  /* 0x0000002911257c36 */ /* 0x000fe20008000000 */
[----:B------:R-:W-:Y:S01]  /*8300*/  ULDC.64 UR8, c[0x0][0xb90] ;  /* 0x0002e40000087ab9 */ /* 0x000fe20000000a00 */
[----:B------:R-:W-:Y:S01]  /*8310*/  USHF.R.S32.HI UR13, URZ, 0x1f, UR42 ;  /* 0x0000001f3f0d7899 */ /* 0x000fe2000801142a */
[----:B------:R-:W-:Y:S01]  /*8320*/  F2FP.BF16.F32.PACK_AB R112, R113, R112 ;  /* 0x000000707170723e */ /* 0x000fe200000010ff */
[----:B------:R-:W-:Y:S01]  /*8330*/  UIMAD UR5, UR12, UR8, URZ ;  /* 0x000000080c0572a4 */ /* 0x000fe2000f8e023f */
[----:B------:R-:W-:Y:S01]  /*8340*/  IMAD.MOV.U32 R28, RZ, RZ, R37 ;  /* 0x000000ffff1c7224 */ /* 0x000fe200078e0025 */
        /* <DEDUP_REMOVED lines=13> */
[----:B------:R-:W-:Y:S01]  /*8420*/  F2FP.BF16.F32.PACK_AB R115, R119, R118 ;  /* 0x000000767773723e */ /* 0x000fe200000010ff */
[----:B------:R-:W-:Y:S01]  /*8430*/  ULDC UR5, c[0x0][0xa88] ;  /* 0x0002a20000057ab9 */ /* 0x000fe20000000800 */
[----:B------:R-:W-:Y:S01]  /*8440*/  BAR.SYNC.DEFER_BLOCKING 0x1, 0x180 ;  /* 0x0046000000007b1d */ /* 0x000fe20000010000 */
[----:B0-----:R-:W-:Y:S01]  /*8450*/  ISETP.NE.AND P1, PT, R32, 0x1, PT ;  /* 0x000000012000780c */ /* 0x001fe20003f25270 */
[----:B------:R-:W-:-:S04]  /*8460*/  IMAD.U32 R34, RZ, RZ, UR8 ;  /* 0x00000008ff227e24 */ /* 0x000fc8000f8e00ff */
[----:B------:R-:W-:Y:S01]  /*8470*/  ULDC.64 UR8, c[0x0][0xae8] ;  /* 0x0002ba0000087ab9 */ /* 0x000fe20000000a00 */
[----:B------:R-:W-:Y:S01]  /*8480*/  ULDC.64 UR10, c[0x0][0xaf0] ;  /* 0x0002bc00000a7ab9 */ /* 0x000fe20000000a00 */
[----:B------:R-:W-:Y:S02]  /*8490*/  MOV R2, R0 ;  /* 0x0000000000027202 */ /* 0x000fe40000000f00 */
[----:B-1----:R-:W-:Y:S01]  /*84a0*/  MOV R3, R5 ;  /* 0x0000000500037202 */ /* 0x002fe20000000f00 */
[----:B------:R-:W-:-:S03]  /*84b0*/  IMAD R5, R22, 0x40, R19 ;  /* 0x0000004016057824 */ /* 0x000fc600078e0213 */
[----:B------:R-:W0:Y:S01]  /*84c0*/  @P1 LDC R20, c[0x0][0xbec] ;  /* 0x0002fb00ff141b82 */ /* 0x000e220000000800 */
[----:B------:R-:W-:-:S04]  /*84d0*/  IMAD.WIDE R10, R155, 0x2, R2 ;  /* 0x000000029b0a7825 */ /* 0x000fc800078e0202 */
[----:B------:R-:W-:Y:S01]  /*84e0*/  IMAD.WIDE R2, R5, 0x2, R2 ;  /* 0x0000000205027825 */ /* 0x000fe200078e0202 */
[C---:B------:R-:W-:Y:S02]  /*84f0*/  LOP3.LUT R4, R10.reuse, 0x380, RZ, 0xc0, !PT ;  /* 0x000003800a047812 */ /* 0x040fe400078ec0ff */
[----:B------:R-:W1:Y:S01]  /*8500*/  @P1 LDC R35, c[0x0][0xbf0] ;  /* 0x0002fc00ff231b82 */ /* 0x000e620000000800 */
[----:B------:R-:W-:Y:S02]  /*8510*/  IADD3 R33, P0, R10, 0x60, RZ ;  /* 0x000000600a217810 */ /* 0x000fe40007f1e0ff */
[----:B------:R-:W-:Y:S02]  /*8520*/  SHF.R.U64 R5, R4, 0x3, RZ ;  /* 0x0000000304057819 */ /* 0x000fe400000012ff */
[----:B------:R-:W-:Y:S01]  /*8530*/  LOP3.LUT R4, R33, 0x380, RZ, 0xc0, !PT ;  /* 0x0000038021047812 */ /* 0x000fe200078ec0ff */
[----:B------:R-:W-:Y:S01]  /*8540*/  IMAD.X R9, RZ, RZ, R11, P0 ;  /* 0x000000ffff097224 */ /* 0x000fe200000e060b */
[----:B------:R-:W-:-:S02]  /*8550*/  IADD3 R31, P2, R10, 0x40, RZ ;  /* 0x000000400a1f7810 */ /* 0x000fc40007f5e0ff */
[----:B------:R-:W-:Y:S02]  /*8560*/  SHF.R.U64 R4, R4, 0x3, RZ ;  /* 0x0000000304047819 */ /* 0x000fe400000012ff */
[----:B------:R-:W-:Y:S01]  /*8570*/  IADD3 R29, P3, R10, 0x20, RZ ;  /* 0x000000200a1d7810 */ /* 0x000fe20007f7e0ff */
[----:B------:R-:W-:Y:S01]  /*8580*/  IMAD.X R7, RZ, RZ, R11, P2 ;  /* 0x000000ffff077224 */ /* 0x000fe200010e060b */
[----:B------:R-:W-:Y:S02]  /*8590*/  LOP3.LUT R6, R31, 0x380, RZ, 0xc0, !PT ;  /* 0x000003801f067812 */ /* 0x000fe400078ec0ff */
[----:B------:R-:W-:Y:S01]  /*85a0*/  LOP3.LUT R8, R4, R33, RZ, 0x3c, !PT ;  /* 0x0000002104087212 */ /* 0x000fe200078e3cff */
[----:B0-----:R-:W-:Y:S01]  /*85b0*/  @P1 IMAD.HI.U32 R20, R37, R20, RZ ;  /* 0x0000001425141227 */ /* 0x001fe200078e00ff */
[----:B------:R-:W-:Y:S02]  /*85c0*/  SHF.R.U64 R6, R6, 0x3, RZ ;  /* 0x0000000306067819 */ /* 0x000fe400000012ff */
[----:B------:R-:W-:-:S02]  /*85d0*/  LOP3.LUT R4, R29, 0x380, RZ, 0xc0, !PT ;  /* 0x000003801d047812 */ /* 0x000fc400078ec0ff */
[----:B------:R-:W-:Y:S02]  /*85e0*/  LOP3.LUT R6, R6, R31, RZ, 0x3c, !PT ;  /* 0x0000001f06067212 */ /* 0x000fe400078e3cff */
[----:B------:R-:W-:Y:S02]  /*85f0*/  SHF.R.U64 R4, R4, 0x3, RZ ;  /* 0x0000000304047819 */ /* 0x000fe400000012ff */
[----:B------:R-:W-:Y:S02]  /*8600*/  IADD3 R31, P2, R2, 0x3000, RZ ;  /* 0x00003000021f7810 */ /* 0x000fe40007f5e0ff */
[----:B------:R-:W-:Y:S02]  /*8610*/  LOP3.LUT R4, R4, R29, RZ, 0x3c, !PT ;  /* 0x0000001d04047212 */ /* 0x000fe400078e3cff */
[----:B------:R-:W-:Y:S01]  /*8620*/  LOP3.LUT R29, R31, 0x380, RZ, 0xc0, !PT ;  /* 0x000003801f1d7812 */ /* 0x000fe200078ec0ff */
[----:B------:R-:W-:Y:S01]  /*8630*/  IMAD.X R21, RZ, RZ, R3, P2 ;  /* 0x000000ffff157224 */ /* 0x000fe200010e0603 */
[----:B-1----:R-:W-:-:S02]  /*8640*/  @P1 SHF.R.U32.HI R28, RZ, R35, R20 ;  /* 0x00000023ff1c1219 */ /* 0x002fc40000011614 */
[----:B------:R-:W-:Y:S02]  /*8650*/  SHF.R.U64 R20, R29, 0x3, RZ ;  /* 0x000000031d147819 */ /* 0x000fe400000012ff */
[----:B------:R-:W-:Y:S01]  /*8660*/  LOP3.LUT R10, R5, R10, RZ, 0x3c, !PT ;  /* 0x0000000a050a7212 */ /* 0x000fe200078e3cff */
[--C-:B------:R-:W-:Y:S01]  /*8670*/  IMAD.MOV R29, RZ, RZ, -R28.reuse ;  /* 0x000000ffff1d7224 */ /* 0x100fe200078e0a1c */
[----:B------:R-:W-:Y:S01]  /*8680*/  LOP3.LUT R20, R20, R31, RZ, 0x3c, !PT ;  /* 0x0000001f14147212 */ /* 0x000fe200078e3cff */
[----:B------:R-:W-:Y:S01]  /*8690*/  IMAD.X R5, RZ, RZ, R11, P3 ;  /* 0x000000ffff057224 */ /* 0x000fe200018e060b */
[----:B------:R-:W-:Y:S01]  /*86a0*/  MOV R31, R10 ;  /* 0x0000000a001f7202 */ /* 0x000fe20000000f00 */
[----:B------:R-:W-:Y:S01]  /*86b0*/  IMAD R29, R32, R29, R37 ;  /* 0x0000001d201d7224 */ /* 0x000fe200078e0225 */
[----:B------:R-:W-:Y:S02]  /*86c0*/  SHF.R.S32.HI R11, RZ, 0x1f, R28 ;  /* 0x0000001fff0b7819 */ /* 0x000fe4000001141c */
[----:B------:R-:W-:-:S02]  /*86d0*/  IADD3 R10, P0, R28, UR6, RZ ;  /* 0x000000061c0a7c10 */ /* 0x000fc4000ff1e0ff */
[----:B------:R-:W-:Y:S02]  /*86e0*/  IADD3 R33, P3, R2, 0x1800, RZ ;  /* 0x0000180002217810 */ /* 0x000fe40007f7e0ff */
[----:B------:R-:W-:Y:S02]  /*86f0*/  SHF.R.S32.HI R30, RZ, 0x1f, R29 ;  /* 0x0000001fff1e7819 */ /* 0x000fe4000001141d */
[----:B------:R-:W-:Y:S01]  /*8700*/  IADD3.X R11, R11, UR7, R34, P0, !PT ;  /* 0x000000070b0b7c10 */ /* 0x000fe200087fe422 */
[----:B------:R-:W-:Y:S01]  /*8710*/  ULDC.64 UR6, c[0x0][0xb88] ;  /* 0x0002e20000067ab9 */ /* 0x000fe20000000a00 */
[----:B------:R-:W-:Y:S01]  /*8720*/  LOP3.LUT R24, R33, 0x380, RZ, 0xc0, !PT ;  /* 0x0000038021187812 */ /* 0x000fe200078ec0ff */
[----:B------:R-:W-:Y:S01]  /*8730*/  IMAD.X R25, RZ, RZ, R3, P3 ;  /* 0x000000ffff197224 */ /* 0x000fe200018e0603 */
[----:B------:R-:W-:Y:S01]  /*8740*/  MOV R28, R8 ;  /* 0x00000008001c7202 */ /* 0x000fe20000000f00 */
[----:B------:R-:W-:Y:S01]  /*8750*/  IMAD R8, R30, UR6, RZ ;  /* 0x000000061e087c24 */ /* 0x000fe2000f8e02ff */
[----:B------:R-:W-:Y:S01]  /*8760*/  MOV R30, R6 ;  /* 0x00000006001e7202 */ /* 0x000fe20000000f00 */
[----:B------:R-:W-:Y:S01]  /*8770*/  IMAD.WIDE.U32 R6, R29, UR6, R10 ;  /* 0x000000061d067c25 */ /* 0x000fe2000f8e000a */
[----:B------:R-:W-:-:S02]  /*8780*/  SHF.R.U64 R24, R24, 0x3, RZ ;  /* 0x0000000318187819 */ /* 0x000fc400000012ff */
[----:B------:R-:W-:Y:S01]  /*8790*/  LOP3.LUT P0, RZ, R152, 0x3, RZ, 0xc0, !PT ;  /* 0x0000000398ff7812 */ /* 0x000fe2000780c0ff */
[----:B------:R-:W-:Y:S01]  /*87a0*/  IMAD R29, R29, UR7, R8 ;  /* 0x000000071d1d7c24 */ /* 0x000fe2000f8e0208 */
[----:B------:R-:W-:Y:S01]  /*87b0*/  LOP3.LUT R24, R24, R33, RZ, 0x3c, !PT ;  /* 0x0000002118187212 */ /* 0x000fe200078e3cff */
[----:B------:R-:W-:Y:S01]  /*87c0*/  VIADD R10, R154, UR41 ;  /* 0x000000299a0a7c36 */ /* 0x000fe20008000000 */
[----:B------:R-:W-:Y:S01]  /*87d0*/  ULDC.64 UR6, c[0x0][0xb50] ;  /* 0x0002d40000067ab9 */ /* 0x000fe20000000a00 */
[----:B------:R-:W-:Y:S01]  /*87e0*/  IMAD R33, R32, UR5, RZ ;  /* 0x0000000520217c24 */ /* 0x000fe2000f8e02ff */
[----:B------:R-:W-:Y:S01]  /*87f0*/  LEA R34, P5, R6, UR6, 0x2 ;  /* 0x0000000606227c11 */ /* 0x000fe2000f8a10ff */
[----:B------:R-:W-:Y:S01]  /*8800*/  IMAD.IADD R7, R7, 0x1, R29 ;  /* 0x0000000107077824 */ /* 0x000fe200078e021d */
[----:B------:R-:W-:Y:S01]  /*8810*/  MOV R29, R4 ;  /* 0x00000004001d7202 */ /* 0x000fe20000000f00 */
[C---:B------:R-:W-:Y:S01]  /*8820*/  VIADD R8, R10.reuse, 0x8 ;  /* 0x000000080a087836 */ /* 0x040fe20000000000 */
[----:B------:R-:W-:Y:S01]  /*8830*/  ISETP.GE.OR P4, PT, R10, R33, P0 ;  /* 0x000000210a00720c */ /* 0x000fe20000786670 */
[----:B------:R-:W-:Y:S01]  /*8840*/  SHFL.IDX PT, R36, R34, RZ, 0x1c1f ;  /* 0x001c1fff22247589 */ /* 0x000fe200000e0000 */
[----:B------:R-:W-:-:S02]  /*8850*/  LEA.HI.X R35, R6, UR7, R7, 0x2, P5 ;  /* 0x0000000706237c11 */ /* 0x000fc4000a8f1407 */
[----:B------:R-:W-:Y:S01]  /*8860*/  ISETP.GE.OR P0, PT, R8, R33, P0 ;  /* 0x000000210800720c */ /* 0x000fe20000706670 */
[----:B------:R-:W-:Y:S01]  /*8870*/  SHFL.IDX PT, R38, R34, 0x1, 0x1c1f ;  /* 0x003c1f0022267f89 */ /* 0x000fe200000e0000 */
[----:B------:R-:W-:Y:S02]  /*8880*/  F2FP.BF16.F32.PACK_AB R4, R89, R88 ;  /* 0x000000585904723e */ /* 0x000fe400000010ff */
[----:B------:R-:W-:Y:S01]  /*8890*/  F2FP.BF16.F32.PACK_AB R5, R91, R90 ;  /* 0x0000005a5b05723e */ /* 0x000fe200000010ff */
[----:B------:R-:W0:Y:S01]  /*88a0*/  SHFL.IDX PT, R37, R35, RZ, 0x1c1f ;  /* 0x001c1fff23257589 */ /* 0x000e2200000e0000 */
[----:B------:R-:W-:Y:S02]  /*88b0*/  F2FP.BF16.F32.PACK_AB R6, R93, R92 ;  /* 0x0000005c5d06723e */ /* 0x000fe400000010ff */
[----:B------:R-:W-:Y:S01]  /*88c0*/  F2FP.BF16.F32.PACK_AB R7, R95, R94 ;  /* 0x0000005e5f07723e */ /* 0x000fe200000010ff */
[----:B------:R1:W2:Y:S01]  /*88d0*/  SHFL.IDX PT, R39, R35, 0x1, 0x1c1f ;  /* 0x003c1f0023277f89 */ /* 0x0002a200000e0000 */
[----:B------:R-:W-:-:S02]  /*88e0*/  F2FP.BF16.F32.PACK_AB R8, R97, R96 ;  /* 0x000000606108723e */ /* 0x000fc400000010ff */
[----:B------:R-:W-:Y:S01]  /*88f0*/  F2FP.BF16.F32.PACK_AB R9, R99, R98 ;  /* 0x000000626309723e */ /* 0x000fe200000010ff */
[----:B------:R3:W-:Y:S01]  /*8900*/  STSM.16.M88.4 [R31], R4 ;  /* 0x000000041f007844 */ /* 0x0007e20000000200 */
[----:B------:R-:W-:Y:S02]  /*8910*/  F2FP.BF16.F32.PACK_AB R10, R101, R100 ;  /* 0x00000064650a723e */ /* 0x000fe400000010ff */
[----:B------:R-:W-:Y:S02]  /*8920*/  F2FP.BF16.F32.PACK_AB R11, R103, R102 ;  /* 0x00000066670b723e */ /* 0x000fe400000010ff */
[----:B-1----:R-:W-:-:S03]  /*8930*/  LOP3.LUT R35, R2, 0x380, RZ, 0xc0, !PT ;  /* 0x0000038002237812 */ /* 0x002fc600078ec0ff */
[----:B------:R1:W-:Y:S01]  /*8940*/  STSM.16.M88.4 [R29], R8 ;  /* 0x000000081d007844 */ /* 0x0003e20000000200 */
[----:B------:R-:W-:-:S03]  /*8950*/  SHF.R.U64 R35, R35, 0x3, RZ ;  /* 0x0000000323237819 */ /* 0x000fc600000012ff */
[----:B------:R-:W-:Y:S01]  /*8960*/  STSM.16.M88.4 [R30], R12 ;  /* 0x0000000c1e007844 */ /* 0x000fe20000000200 */
[----:B------:R-:W-:Y:S01]  /*8970*/  LOP3.LUT R34, R35, R2, RZ, 0x3c, !PT ;  /* 0x0000000223227212 */ /* 0x000fe200078e3cff */
[----:B------:R-:W-:Y:S02]  /*8980*/  IMAD.MOV.U32 R35, RZ, RZ, R3 ;  /* 0x000000ffff237224 */ /* 0x000fe400078e0003 */
[----:B------:R-:W-:Y:S01]  /*8990*/  STSM.16.M88.4 [R28], R112 ;  /* 0x000000701c007844 */ /* 0x000fe20000000200 */
[----:B------:R-:W-:Y:S06]  /*89a0*/  BAR.SYNC.DEFER_BLOCKING 0x1, 0x180 ;  /* 0x0046000000007b1d */ /* 0x000fec0000010000 */
[----:B0-----:R0:W-:Y:S04]  /*89b0*/  @!P4 ST.E desc[UR46][R36.64], R27 ;  /* 0x0000001b2400c985 */ /* 0x0011e8000c10192e */
[----:B--2---:R2:W-:Y:S04]  /*89c0*/  @!P0 ST.E desc[UR46][R38.64], R26 ;  /* 0x0000001a26008985 */ /* 0x0045e8000c10192e */
[----:B---3--:R-:W3:Y:S04]  /*89d0*/  LD.E.128 R4, desc[UR46][R34.64] ;  /* 0x0000002e22047980 */ /* 0x008ee8000c101d00 */
[----:B-1----:R1:W4:Y:S01]  /*89e0*/  LD.E.128 R8, desc[UR46][R24.64] ;  /* 0x0000002e18087980 */ /* 0x002322000c101d00 */
[----:B0-----:R-:W0:Y:S03]  /*89f0*/  @P1 LDC R27, c[0x0][0xbf0] ;  /* 0x0002fc00ff1b1b82 */ /* 0x001e260000000800 */
[----:B------:R2:W4:Y:S01]  /*8a00*/  LD.E.128 R28, desc[UR46][R20.64] ;  /* 0x0000002e141c7980 */ /* 0x000522000c101d00 */
[----:B------:R-:W-:-:S04]  /*8a10*/  IADD3 R15, P0, R2, 0x4800, RZ ;  /* 0x00004800020f7810 */ /* 0x000fc80007f1e0ff */
[----:B------:R-:W-:Y:S01]  /*8a20*/  LOP3.LUT R2, R15, 0x380, RZ, 0xc0, !PT ;  /* 0x000003800f027812 */ /* 0x000fe200078ec0ff */
[----:B------:R-:W-:Y:S02]  /*8a30*/  IMAD.X R13, RZ, RZ, R3, P0 ;  /* 0x000000ffff0d7224 */ /* 0x000fe400000e0603 */
[----:B------:R-:W0:Y:S01]  /*8a40*/  @P1 LDC R3, c[0x0][0xbec] ;  /* 0x0002fb00ff031b82 */ /* 0x000e220000000800 */
[----:B------:R-:W-:Y:S01]  /*8a50*/  SHF.R.U64 R2, R2, 0x3, RZ ;  /* 0x0000000302027819 */ /* 0x000fe200000012ff */
[----:B------:R-:W-:-:S03]  /*8a60*/  UIMAD UR5, UR12, UR8, URZ ;  /* 0x000000080c0572a4 */ /* 0x000fc6000f8e023f */
[----:B------:R-:W-:Y:S01]  /*8a70*/  LOP3.LUT R12, R2, R15, RZ, 0x3c, !PT ;  /* 0x0000000f020c7212 */ /* 0x000fe200078e3cff */
[----:B------:R-:W-:Y:S01]  /*8a80*/  IMAD R2, R18, 0x30, R22 ;  /* 0x0000003012027824 */ /* 0x000fe200078e0216 */
[----:B------:R-:W-:-:S03]  /*8a90*/  UIMAD.WIDE.U32 UR6, UR43, UR8, URZ ;  /* 0x000000082b0672a5 */ /* 0x000fc6000f8e003f */
[----:B-1----:R-:W-:Y:S01]  /*8aa0*/  VIADD R24, R2, UR41 ;  /* 0x0000002902187c36 */ /* 0x002fe20008000000 */
[----:B------:R-:W-:Y:S01]  /*8ab0*/  UIMAD UR5, UR43, UR9, UR5 ;  /* 0x000000092b0572a4 */ /* 0x000fe2000f8e0205 */
[----:B------:R-:W5:Y:S01]  /*8ac0*/  LD.E.128 R12, desc[UR46][R12.64] ;  /* 0x0000002e0c0c7980 */ /* 0x000f62000c101d00 */
[----:B------:R-:W-:Y:S01]  /*8ad0*/  UIMAD UR8, UR13, UR10, URZ ;  /* 0x0000000a0d0872a4 */ /* 0x000fe2000f8e023f */
[----:B--2---:R-:W-:Y:S01]  /*8ae0*/  IMAD.MOV.U32 R21, RZ, RZ, R24 ;  /* 0x000000ffff157224 */ /* 0x004fe200078e0018 */
[----:B------:R-:W-:Y:S01]  /*8af0*/  UIADD3 UR7, UR7, UR5, URZ ;  /* 0x0000000507077290 */ /* 0x000fe2000fffe03f */
[----:B------:R-:W-:Y:S01]  /*8b00*/  @!PT LDS RZ, [RZ] ;  /* 0x00000000fffff984 */ /* 0x000fe20000000800 */
[----:B------:R-:W-:Y:S01]  /*8b10*/  @!PT LDS RZ, [RZ] ;  /* 0x00000000fffff984 */ /* 0x000fe20000000800 */
[----:B------:R-:W-:Y:S01]  /*8b20*/  @!PT LDS RZ, [RZ] ;  /* 0x00000000fffff984 */ /* 0x000fe20000000800 */
[----:B------:R-:W-:Y:S01]  /*8b30*/  @!PT LDS RZ, [RZ] ;  /* 0x00000000fffff984 */ /* 0x000fe20000000800 */
[----:B------:R1:W-:Y:S06]  /*8b40*/  MEMBAR.ALL.CTA ;  /* 0x0000000000007992 */ /* 0x0003ec0000008000 */
[----:B-1----:R-:W1:Y:S01]  /*8b50*/  FENCE.VIEW.ASYNC.S ;  /* 0x00000000000073c6 */ /* 0x002e620000000000 */
[----:B------:R-:W-:Y:S01]  /*8b60*/  UIMAD UR5, UR42, UR11, UR8 ;  /* 0x0000000b2a0572a4 */ /* 0x000fe2000f8e0208 */
[----:B------:R-:W-:Y:S01]  /*8b70*/  VIADD R0, R0, 0x16820 ;  /* 0x0001682000007836 */ /* 0x000fe20000000000 */
[----:B------:R-:W-:-:S03]  /*8b80*/  UIMAD.WIDE.U32 UR42, UR42, UR10, UR6 ;  /* 0x0000000a2a2a72a5 */ /* 0x000fc6000f8e0006 */
[----:B------:R-:W-:Y:S01]  /*8b90*/  ULDC.64 UR6, c[0x0][0xae0] ;  /* 0x0002b80000067ab9 */ /* 0x000fe20000000a00 */
[----:B------:R-:W-:Y:S01]  /*8ba0*/  UIADD3 UR5, UR43, UR5, URZ ;  /* 0x000000052b057290 */ /* 0x000fe2000fffe03f */
[----:B0-----:R-:W-:Y:S01]  /*8bb0*/  @P1 IMAD.HI.U32 R2, R24, R3, RZ ;  /* 0x0000000318021227 */ /* 0x001fe200078e00ff */
[----:B------:R-:W-:-:S03]  /*8bc0*/  PRMT R0, RZ, 0x654, R0 ;  /* 0x00000654ff007816 */ /* 0x000fc60000000000 */
[----:B------:R-:W-:Y:S01]  /*8bd0*/  IMAD.U32 R3, RZ, RZ, UR43 ;  /* 0x0000002bff037e24 */ /* 0x000fe2000f8e00ff */
[----:B------:R-:W-:Y:S01]  /*8be0*/  @P1 SHF.R.U32.HI R21, RZ, R27, R2 ;  /* 0x0000001bff151219 */ /* 0x000fe20000011602 */
[----:B------:R-:W-:Y:S02]  /*8bf0*/  IMAD.U32 R2, RZ, RZ, UR42 ;  /* 0x0000002aff027e24 */ /* 0x000fe4000f8e00ff */
[----:B------:R-:W-:Y:S01]  /*8c00*/  IMAD.U32 R3, RZ, RZ, UR5 ;  /* 0x00000005ff037e24 */ /* 0x000fe2000f8e00ff */
[--C-:B------:R-:W-:Y:S01]  /*8c10*/  SHF.R.S32.HI R20, RZ, 0x1f, R21.reuse ;  /* 0x0000001fff147819 */ /* 0x100fe20000011415 */
[----:B------:R-:W-:Y:S01]  /*8c20*/  IMAD.MOV R25, RZ, RZ, -R21 ;  /* 0x000000ffff197224 */ /* 0x000fe200078e0a15 */
[----:B------:R-:W-:Y:S01]  /*8c30*/  ULDC UR5, c[0x0][0xac8] ;  /* 0x0002b20000057ab9 */ /* 0x000fe20000000800 */
[----:B------:R-:W-:-:S04]  /*8c40*/  IMAD.WIDE.U32 R2, R21, UR6, R2 ;  /* 0x0000000615027c25 */ /* 0x000fc8000f8e0002 */
[----:B------:R-:W-:Y:S01]  /*8c50*/  IMAD R20, R20, UR6, RZ ;  /* 0x0000000614147c24 */ /* 0x000fe2000f8e02ff */
[----:B-1----:R0:W-:Y:S01]  /*8c60*/  SYNCS.ARRIVE.TRANS64.RED.A1T0 RZ, [R0+URZ], RZ ;  /* 0x000000ff00ff79a7 */ /* 0x0021e2000810043f */
[----:B------:R-:W-:Y:S02]  /*8c70*/  IMAD R25, R32, R25, R24 ;  /* 0x0000001920197224 */ /* 0x000fe400078e0218 */
[----:B------:R-:W-:Y:S01]  /*8c80*/  IMAD R27, R21, UR7, R20 ;  /* 0x00000007151b7c24 */ /* 0x000fe2000f8e0214 */
[----:B------:R-:W-:Y:S01]  /*8c90*/  ULDC.64 UR6, c[0x0][0xad8] ;  /* 0x0002b60000067ab9 */ /* 0x000fe20000000a00 */
[----:B------:R-:W-:Y:S01]  /*8ca0*/  VIADD R32, R22, UR41 ;  /* 0x0000002916207c36 */ /* 0x000fe20008000000 */
        /* <DEDUP_REMOVED lines=19> */
[----:B------:R-:W2:Y:S01]  /*8de0*/  SHFL.IDX PT, R3, R27, RZ, 0x181f ;  /* 0x00181fff1b037589 */ /* 0x000ea200000e0000 */
[----:B------:R-:W-:-:S03]  /*8df0*/  ISETP.GE.OR P0, PT, R0, R33, P0 ;  /* 0x000000210000720c */ /* 0x000fc60000706670 */
[----:B------:R-:W2:Y:S04]  /*8e00*/  SHFL.IDX PT, R21, R27, 0x1, 0x181f ;  /* 0x00381f001b157f89 */ /* 0x000ea800000e0000 */
[----:B------:R-:W2:Y:S01]  /*8e10*/  SHFL.IDX PT, R25, R27, 0x2, 0x181f ;  /* 0x00581f001b197f89 */ /* 0x000ea200000e0000 */
[----:B0-----:R-:W-:-:S03]  /*8e20*/  @!P1 LEA R2, P4, R19, R24, 0x1 ;  /* 0x0000001813029211 */ /* 0x001fc600078808ff */
[----:B------:R-:W0:Y:S01]  /*8e30*/  SHFL.IDX PT, R26, R26, 0x3, 0x181f ;  /* 0x00781f001a1a7f89 */ /* 0x000e2200000e0000 */
[----:B-1----:R-:W-:-:S03]  /*8e40*/  @!P2 LEA R20, P5, R19, R34, 0x1 ;  /* 0x000000221314a211 */ /* 0x002fc600078a08ff */
[----:B------:R-:W1:Y:S01]  /*8e50*/  SHFL.IDX PT, R27, R27, 0x3, 0x181f ;  /* 0x00781f001b1b7f89 */ /* 0x000e6200000e0000 */
[C---:B--2---:R-:W-:Y:S02]  /*8e60*/  @!P3 LEA R24, P6, R19.reuse, R36, 0x1 ;  /* 0x000000241318b211 */ /* 0x044fe400078c08ff */
[C-C-:B------:R-:W-:Y:S02]  /*8e70*/  @!P1 LEA.HI.X R3, R19.reuse, R3, R156.reuse, 0x1, P4 ;  /* 0x0000000313039211 */ /* 0x140fe400020f0c9c */
[C-C-:B------:R-:W-:Y:S02]  /*8e80*/  @!P2 LEA.HI.X R21, R19.reuse, R21, R156.reuse, 0x1, P5 ;  /* 0x000000151315a211 */ /* 0x140fe400028f0c9c */
[----:B------:R-:W-:Y:S01]  /*8e90*/  @!P3 LEA.HI.X R25, R19, R25, R156, 0x1, P6 ;  /* 0x000000191319b211 */ /* 0x000fe200030f0c9c */
[----:B---3--:R2:W-:Y:S04]  /*8ea0*/  @!P1 ST.E.128 desc[UR46][R2.64], R4 ;  /* 0x0000000402009985 */ /* 0x0085e8000c101d2e */
[----:B----4-:R2:W-:Y:S04]  /*8eb0*/  @!P2 ST.E.128 desc[UR46][R20.64], R8 ;  /* 0x000000081400a985 */ /* 0x0105e8000c101d2e */
[----:B------:R2:W-:Y:S01]  /*8ec0*/  @!P3 ST.E.128 desc[UR46][R24.64], R28 ;  /* 0x0000001c1800b985 */ /* 0x0005e2000c101d2e */
[----:B01----:R-:W-:Y:S05]  /*8ed0*/  @P0 BRA `(.L_x_1842) ;  /* 0x0000000400e40947 */ /* 0x003fea0003800000 */
[----:B--2---:R-:W-:-:S04]  /*8ee0*/  LEA R2, P0, R19, R26, 0x1 ;  /* 0x0000001a13027211 */ /* 0x004fc800078008ff */
[----:B------:R-:W-:-:S05]  /*8ef0*/  LEA.HI.X R3, R19, R27, R156, 0x1, P0 ;  /* 0x0000001b13037211 */ /* 0x000fca00000f0c9c */
[----:B-----5:R0:W-:Y:S01]  /*8f00*/  ST.E.128 desc[UR46][R2.64], R12 ;  /* 0x0000000c02007985 */ /* 0x0201e2000c101d2e */
[----:B------:R-:W-:Y:S05]  /*8f10*/  BRA `(.L_x_1842) ;  /* 0x0000000400d47947 */ /* 0x000fea0003800000 */
.L_x_1841:
[----:B------:R-:W0:Y:S01]  /*8f20*/  LDC R8, c[0x0][0xbe8] ;  /* 0x0002fa00ff087b82 */ /* 0x000e220000000800 */
[----:B------:R-:W-:Y:S01]  /*8f30*/  ISETP.GE.AND P0, PT, R157, 0xc0, PT ;  /* 0x000000c09d00780c */ /* 0x000fe20003f06270 */
[----:B------:R-:W-:Y:S01]  /*8f40*/  USHF.R.S32.HI UR8, URZ, 0x1f, UR43 ;  /* 0x0000001f3f087899 */ /* 0x000fe2000801142b */
[----:B------:R-:W-:Y:S01]  /*8f50*/  BSSY B1, `(.L_x_1843) ;  /* 0x000002f000017945 */ /* 0x000fe20003800000 */
[----:B------:R-:W-:Y:S01]  /*8f60*/  USHF.R.S32.HI UR9, URZ, 0x1f, UR42 ;  /* 0x0000001f3f097899 */ /* 0x000fe2000801142a */
[----:B------:R-:W-:Y:S01]  /*8f70*/  IMAD R6, R18, 0x30, R22 ;  /* 0x0000003012067824 */ /* 0x000fe200078e0216 */
[----:B0-----:R-:W-:-:S13]  /*8f80*/  ISETP.NE.AND P1, PT, R8, 0x1, PT ;  /* 0x000000010800780c */ /* 0x001fda0003f25270 */
[----:B------:R-:W0:Y:S08]  /*8f90*/  @P1 LDC R9, c[0x0][0xbec] ;  /* 0x0002fb00ff091b82 */ /* 0x000e300000000800 */
[----:B------:R-:W1:Y:S01]  /*8fa0*/  @P1 LDC R11, c[0x0][0xbf0] ;  /* 0x0002fc00ff0b1b82 */ /* 0x000e620000000800 */
        /* <DEDUP_REMOVED lines=41> */
.L_x_1844:
[----:B------:R-:W-:Y:S05]  /*9240*/  BSYNC B1 ;  /* 0x0000000000017941 */ /* 0x000fea0003800000 */
.L_x_1843:
        /* <DEDUP_REMOVED lines=10> */
[----:B-1----:R-:W-:Y:S01]  /*92f0*/  @P1 SHF.R.U32.HI R5, RZ, R11, R0 ;  /* 0x0000000bff051219 */ /* 0x002fe20000011600 */
[----:B------:R-:W-:Y:S02]  /*9300*/  VIADD R11, R22, UR41 ;  /* 0x00000029160b7c36 */ /* 0x000fe40008000000 */
[----:B------:R-:W-:Y:S01]  /*9310*/  UIMAD UR5, UR42, UR11, UR5 ;  /* 0x0000000b2a0572a4 */ /* 0x000fe2000f8e0205 */
[--C-:B------:R-:W-:Y:S01]  /*9320*/  SHF.R.S32.HI R0, RZ, 0x1f, R5.reuse ;  /* 0x0000001fff007819 */ /* 0x100fe20000011405 */
[----:B------:R-:W-:Y:S01]  /*9330*/  UIMAD.WIDE.U32 UR42, UR42, UR10, UR6 ;  /* 0x0000000a2a2a72a5 */ /* 0x000fe2000f8e0006 */
[----:B------:R-:W-:-:S02]  /*9340*/  IMAD.MOV R7, RZ, RZ, -R5 ;  /* 0x000000ffff077224 */ /* 0x000fc400078e0a05 */
[----:B------:R-:W-:Y:S01]  /*9350*/  ULDC.64 UR6, c[0x0][0xae0] ;  /* 0x0002b80000067ab9 */ /* 0x000fe20000000a00 */
[----:B------:R-:W-:Y:S01]  /*9360*/  UIADD3 UR5, UR43, UR5, URZ ;  /* 0x000000052b057290 */ /* 0x000fe2000fffe03f */
[----:B------:R-:W-:Y:S02]  /*9370*/  IMAD R7, R8, R7, R6 ;  /* 0x0000000708077224 */ /* 0x000fe400078e0206 */
[----:B------:R-:W-:Y:S02]  /*9380*/  IMAD R0, R0, UR6, RZ ;  /* 0x0000000600007c24 */ /* 0x000fe4000f8e02ff */
[----:B------:R-:W-:Y:S02]  /*9390*/  IMAD.U32 R3, RZ, RZ, UR43 ;  /* 0x0000002bff037e24 */ /* 0x000fe4000f8e00ff */
        /* <DEDUP_REMOVED lines=13> */
[C---:B------:R-:W-:Y:S01]  /*9470*/  LEA R12, P0, R2.reuse, UR6, 0x1 ;  /* 0x00000006020c7c11 */ /* 0x040fe2000f8008ff */
[----:B------:R-:W-:Y:S01]  /*9480*/  ULDC UR6, c[0x0][0xa88] ;  /* 0x0002a20000067ab9 */ /* 0x000fe20000000800 */
[----:B------:R-:W-:Y:S02]  /*9490*/  VIADD R3, R11, 0x30 ;  /* 0x000000300b037836 */ /* 0x000fe40000000000 */
[----:B------:R-:W-:Y:S01]  /*94a0*/  LEA.HI.X R13, R2, UR7, R5, 0x1, P0 ;  /* 0x00000007020d7c11 */ /* 0x000fe200080f0c05 */
[----:B------:R-:W0:Y:S01]  /*94b0*/  SHFL.IDX PT, R4, R12, 0x1, 0x181f ;  /* 0x00381f000c047f89 */ /* 0x000e2200000e0000 */
[----:B------:R-:W-:Y:S01]  /*94c0*/  IMAD R14, R8, UR6, RZ ;  /* 0x00000006080e7c24 */ /* 0x000fe2000f8e02ff */
[----:B------:R-:W-:Y:S01]  /*94d0*/  ISETP.GE.AND P0, PT, R19, UR5, PT ;  /* 0x0000000513007c0c */ /* 0x000fe2000bf06270 */
[C---:B------:R-:W-:Y:S01]  /*94e0*/  VIADD R8, R11.reuse, 0x60 ;  /* 0x000000600b087836 */ /* 0x040fe20000000000 */
[----:B------:R-:W1:Y:S02]  /*94f0*/  SHFL.IDX PT, R2, R12, RZ, 0x181f ;  /* 0x00181fff0c027589 */ /* 0x000e6400000e0000 */
        /* <DEDUP_REMOVED lines=23> */
.L_x_1842:
[----:B------:R-:W-:Y:S05]  /*9670*/  BSYNC B0 ;  /* 0x0000000000007941 */ /* 0x000fea0003800000 */
.L_x_1840:
[----:B------:R-:W-:Y:S02]  /*9680*/  ULDC UR5, c[0x0][0xc38] ;  /* 0x00030e0000057ab9 */ /* 0x000fe40000000800 */
[----:B------:R-:W-:-:S06]  /*9690*/  UISETP.GE.AND UP0, UPT, UR4, UR5, UPT ;  /* 0x000000050400728c */ /* 0x000fcc000bf06270 */
[----:B------:R-:W-:-:S13]  /*96a0*/  PLOP3.LUT P0, PT, PT, PT, UP0, 0x80, 0x0 ;  /* 0x000000000000781c */ /* 0x000fda0003f0f008 */
[----:B------:R-:W-:Y:S05]  /*96b0*/  @!P0 BRA `(.L_x_1845) ;  /* 0xffffff7400b08947 */ /* 0x000fea000383ffff */
[----:B------:R-:W-:Y:S05]  /*96c0*/  EXIT ;  /* 0x000000000000794d */ /* 0x000fea0003800000 */
.L_x_1805:
[----:B------:R-:W-:-:S08]  /*96d0*/  NOP ;  /* 0x0000000000007918 */ /* 0x000fd00000000000 */
[----:B------:R-:W0:-:S00]  /*96e0*/  USETMAXREG.DEALLOC.CTAPOOL 0x20 ;  /* 0x00000020000079c8 */ /* 0x000e0000080e0500 */
[----:B0-----:R-:W-:-:S06]  /*96f0*/  LOP3.LUT R0, R0, 0x3, RZ, 0xc0, !PT ;  /* 0x0000000300007812 */ /* 0x001fcc00078ec0ff */
[----:B------:R-:W0:Y:S01]  /*9700*/  S2UR UR6, SR_CTAID.X ;  /* 0x00000000000679c3 */ /* 0x000e220000002500 */
[----:B------:R-:W-:Y:S02]  /*9710*/  IMAD.MOV.U32 R23, RZ, RZ, 0x1 ;  /* 0x00000001ff177424 */ /* 0x000fe400078e00ff */
[----:B------:R-:W-:Y:S01]  /*9720*/  IMAD.MOV.U32 R16, RZ, RZ, RZ ;  /* 0x000000ffff107224 */ /* 0x000fe200078e00ff */
[----:B------:R1:W2:Y:S04]  /*9730*/  SHFL.IDX PT, R2, R0, RZ, 0x1f ;  /* 0x00001fff00027589 */ /* 0x0002a800000e0000 */
[----:B-1----:R-:W0:Y:S01]  /*9740*/  LDC R0, c[0x0][0xc38] ;  /* 0x00030e00ff007b82 */ /* 0x002e220000000800 */
[----:B--2---:R-:W-:-:S04]  /*9750*/  ISETP.NE.AND P0, PT, R2, RZ, PT ;  /* 0x000000ff0200720c */ /* 0x004fc80003f05270 */
[----:B------:R-:W-:-:S05]  /*9760*/  P2R R2, PR, RZ, 0x1 ;  /* 0x00000001ff027803 */ /* 0x000fca0000000000 */
[----:B------:R1:W-:Y:S04]  /*9770*/  STL [R1+0x4], R2 ;  /* 0x0000040201007387 */ /* 0x0003e80000100800 */
[----:B------:R1:W-:Y:S01]  /*9780*/  STL [R1], RZ ;  /* 0x000000ff01007387 */ /* 0x0003e20000100800 */
[----:B------:R-:W-:Y:S06]  /*9790*/  @P0 BAR.ARV 0x4, 0x200 ;  /* 0x0108000000000b1d */ /* 0x000fec0000002000 */
[----:B0-----:R-:W-:-:S13]  /*97a0*/  ISETP.LE.AND P0, PT, R0, UR6, PT ;  /* 0x0000000600007c0c */ /* 0x001fda000bf03270 */
[----:B-1----:R-:W-:Y:S05]  /*97b0*/  @P0 BRA `(.L_x_1846) ;  /* 0x0000003800240947 */ /* 0x002fea0003800000 */
[----:B------:R-:W0:Y:S01]  /*97c0*/  S2R R6, SR_TID.X ;  /* 0x0000000000067919 */ /* 0x000e220000002100 */
[----:B------:R-:W1:Y:S01]  /*97d0*/  S2UR UR5, SR_CgaCtaId ;  /* 0x00000000000579c3 */ /* 0x000e620000008800 */
[----:B------:R-:W-:Y:S01]  /*97e0*/  UMOV UR4, 0x400 ;  /* 0x0000040000047882 */ /* 0x000fe20000000000 */
[----:B------:R-:W-:Y:S01]  /*97f0*/  IMAD.U32 R28, RZ, RZ, UR6 ;  /* 0x00000006ff1c7e24 */ /* 0x000fe2000f8e00ff */
[----:B------:R2:W-:Y:S01]  /*9800*/  STL [R1], RZ ;  /* 0x000000ff01007387 */ /* 0x0005e20000100800 */
[----:B------:R-:W-:Y:S01]  /*9810*/  IMAD.MOV.U32 R23, RZ, RZ, 0x1 ;  /* 0x00000001ff177424 */ /* 0x000fe200078e00ff */
[----:B------:R-:W-:Y:S01]  /*9820*/  ULDC UR41, c[0x0][0xc] ;  /* 0x0000030000297ab9 */ /* 0x000fe20000000800 */
[----:B------:R-:W-:Y:S01]  /*9830*/  IMAD.MOV.U32 R16, RZ, RZ, RZ ;  /* 0x000000ffff107224 */ /* 0x000fe200078e00ff */
[----:B------:R-:W-:Y:S01]  /*9840*/  ULDC.64 UR44, c[0x0][0x198] ;  /* 0x00006600002c7ab9 */ /* 0x000fe20000000a00 */
        /* <DEDUP_REMOVED lines=12> */
[----:B--2---:R-:W-:-:S07]  /*9910*/  LOP3.LUT R0, R3, 0x70, R4, 0xf8, !PT ;  /* 0x0000007003007812 */ /* 0x004fce00078ef804 */
.L_x_1924:
        /* <DEDUP_REMOVED lines=22> */
.L_x_1847:
[----:B------:R-:W-:Y:S01]  /*9a80*/  ULDC UR8, c[0x0][0xc54] ;  /* 0x0003150000087ab9 */ /* 0x000fe20000000800 */
[----:B------:R-:W-:Y:S01]  /*9a90*/  UMOV UR5, UR9 ;  /* 0x0000000900057c82 */ /* 0x000fe20008000000 */
[----:B------:R-:W-:-:S11]  /*9aa0*/  UISETP.NE.AND UP0, UPT, UR8, 0x1, UPT ;  /* 0x000000010800788c */ /* 0x000fd6000bf05270 */
[----:B------:R-:W-:Y:S02]  /*9ab0*/  @UP0 ULDC.64 UR10, c[0x0][0xc58] ;  /* 0x00031600000a0ab9 */ /* 0x000fe40000000a00 */
[----:B------:R-:W-:-:S04]  /*9ac0*/  UIMAD.WIDE.U32 UR6, UR9, UR10, URZ ;  /* 0x0000000a090672a5 */ /* 0x000fc8000f8e003f */
[----:B------:R-:W-:-:S04]  /*9ad0*/  @UP0 USHF.R.U32.HI UR5, URZ, UR11, UR7 ;  /* 0x0000000b3f050299 */ /* 0x000fc80008011607 */
[----:B------:R-:W-:-:S12]  /*9ae0*/  UIMAD UR8, UR5, UR8, URZ ;  /* 0x00000008050872a4 */ /* 0x000fd8000f8e023f */
.L_x_1848:
[----:B------:R-:W-:Y:S01]  /*9af0*/  ULOP3.LUT UR40, URZ, UR5, URZ, 0x33, !UPT ;  /* 0x000000053f287292 */ /* 0x000fe2000f8e333f */
[----:B------:R-:W-:Y:S01]  /*9b00*/  BSSY B7, `(.L_x_1849) ;  /* 0x000033a000077945 */ /* 0x000fe20003800000 */
[----:B------:R-:W-:Y:S01]  /*9b10*/  ULDC UR10, c[0x0][0x448] ;  /* 0x00011200000a7ab9 */ /* 0x000fe20000000800 */
[----:B------:R-:W-:Y:S01]  /*9b20*/  ULDC UR5, c[0x0][0xc3c] ;  /* 0x00030f0000057ab9 */ /* 0x000fe20000000800 */
[----:B------:R-:W-:Y:S01]  /*9b30*/  UISETP.NE.AND UP1, UPT, UR10, 0x1, UPT ;  /* 0x000000010a00788c */ /* 0x000fe2000bf25270 */
[----:B------:R-:W-:Y:S01]  /*9b40*/  ULDC.64 UR6, c[0x0][0x418] ;  /* 0x0001060000067ab9 */ /* 0x000fe20000000a00 */
[----:B------:R-:W-:Y:S02]  /*9b50*/  UIADD3 UR40, UR40, UR5, URZ ;  /* 0x0000000528287290 */ /* 0x000fe4000fffe03f */
[----:B------:R-:W-:Y:S02]  /*9b60*/  UISETP.NE.U32.AND UP0, UPT, UR6, URZ, UPT ;  /* 0x0000003f0600728c */ /* 0x000fe4000bf05070 */
[----:B------:R-:W-:-:S02]  /*9b70*/  UIMAD UR5, UR40, 0xc0, URZ ;  /* 0x000000c0280578a4 */ /* 0x000fc4000f8e023f */
[----:B------:R-:W-:Y:S02]  /*9b80*/  UISETP.NE.AND.EX UP0, UPT, UR7, URZ, UPT, UP0 ;  /* 0x0000003f0700728c */ /* 0x000fe4000bf05300 */
[----:B------:R-:W-:Y:S01]  /*9b90*/  UIADD3 UR5, UR5, 0xbf, URZ ;  /* 0x000000bf05057890 */ /* 0x000fe2000fffe03f */
[----:B------:R-:W-:Y:S01]  /*9ba0*/  ULDC UR7, c[0x0][0x288] ;  /* 0x0000a20000077ab9 */ /* 0x000fe20000000800 */
[----:B------:R-:W-:Y:S01]  /*9bb0*/  ULDC UR6, c[0x0][0x424] ;  /* 0x0001090000067ab9 */ /* 0x000fe20000000800 */
[----:B------:R-:W-:Y:S02]  /*9bc0*/  UIADD3 UR13, -UR7, 0x80, URZ ;  /* 0x00000080070d7890 */ /* 0x000fe4000fffe13f */
[----:B------:R-:W-:Y:S01]  /*9bd0*/  USEL UR11, UR6, 0x1, UP0 ;  /* 0x00000001060b7887 */ /* 0x000fe20008000000 */
[----:B------:R-:W-:Y:S01]  /*9be0*/  @UP1 ULDC UR7, c[0x0][0x44c] ;  /* 0x0001130000071ab9 */ /* 0x000fe20000000800 */
[----:B------:R-:W-:Y:S01]  /*9bf0*/  ULDC UR12, c[0x0][0x2f0] ;  /* 0x0000bc00000c7ab9 */ /* 0x000fe20000000800 */
[----:B------:R-:W-:Y:S01]  /*9c00*/  UIMAD.WIDE.U32 UR6, UR5, UR7, URZ ;  /* 0x00000007050672a5 */ /* 0x000fe2000f8e003f */
[----:B------:R-:W-:Y:S01]  /*9c10*/  @UP1 ULDC UR14, c[0x0][0x450] ;  /* 0x00011400000e1ab9 */ /* 0x000fe20000000800 */
[----:B------:R-:W-:-:S02]  /*9c20*/  UIMAD UR13, UR11, UR12, UR13 ;  /* 0x0000000c0b0d72a4 */ /* 0x000fc4000f8e020d */
[----:B------:R-:W-:Y:S02]  /*9c30*/  @UP1 USHF.R.U32.HI UR5, URZ, UR14, UR7 ;  /* 0x0000000e3f051299 */ /* 0x000fe40008011607 */
[----:B------:R-:W-:Y:S02]  /*9c40*/  UIMAD UR11, UR11, UR12, 0x7f ;  /* 0x0000007f0b0b74a4 */ /* 0x000fe4000f8e020c */
[----:B------:R-:W-:Y:S02]  /*9c50*/  UIADD3 UR5, UR13, UR5, URZ ;  /* 0x000000050d057290 */ /* 0x000fe4000fffe03f */
[----:B------:R-:W-:Y:S02]  /*9c60*/  UIADD3 UR8, UR9, -UR8, URZ ;  /* 0x8000000809087290 */ /* 0x000fe4000fffe03f */
[----:B------:R-:W-:Y:S02]  /*9c70*/  USHF.R.S32.HI UR9, URZ, 0x1f, UR11 ;  /* 0x0000001f3f097899 */ /* 0x000fe4000801140b */
[----:B------:R-:W-:-:S02]  /*9c80*/  USHF.R.S32.HI UR6, URZ, 0x1f, UR5 ;  /* 0x0000001f3f067899 */ /* 0x000fc40008011405 */
[----:B------:R-:W-:Y:S02]  /*9c90*/  ULEA.HI UR9, UR9, UR11, URZ, 0x7 ;  /* 0x0000000b09097291 */ /* 0x000fe4000f8f383f */
[----:B------:R-:W-:Y:S01]  /*9ca0*/  ULEA.HI UR6, UR6, UR5, URZ, 0x7 ;  /* 0x0000000506067291 */ /* 0x000fe2000f8f383f */
[----:B------:R-:W-:Y:S01]  /*9cb0*/  ULDC UR10, c[0x0][0xc48] ;  /* 0x00031200000a7ab9 */ /* 0x000fe20000000800 */
[----:B------:R-:W-:Y:S02]  /*9cc0*/  USHF.R.S32.HI UR9, URZ, 0x7, UR9 ;  /* 0x000000073f097899 */ /* 0x000fe40008011409 */
[----:B------:R-:W-:Y:S02]  /*9cd0*/  USHF.R.S32.HI UR6, URZ, 0x7, UR6 ;  /* 0x000000073f067899 */ /* 0x000fe40008011406 */
[----:B------:R-:W-:Y:S02]  /*9ce0*/  UISETP.NE.AND UP0, UPT, UR10, 0x1, UPT ;  /* 0x000000010a00788c */ /* 0x000fe4000bf05270 */
[----:B------:R-:W-:Y:S01]  /*9cf0*/  UISETP.LT.AND UP1, UPT, UR9, UR6, UPT ;  /* 0x000000060900728c */ /* 0x000fe2000bf21270 */
[----:B------:R-:W-:-:S03]  /*9d00*/  ULDC UR7, c[0x0][0xc54] ;  /* 0x0003150000077ab9 */ /* 0x000fc60000000800 */
[----:B------:R-:W-:Y:S02]  /*9d10*/  USEL UR39, UR9, UR6, UP1 ;  /* 0x0000000609277287 */ /* 0x000fe40008800000 */
[----:B------:R-:W-:-:S03]  /*9d20*/  UIMAD UR8, UR4, UR7, UR8 ;  /* 0x00000007040872a4 */ /* 0x000fc6000f8e0208 */
[----:B------:R-:W-:Y:S01]  /*9d30*/  @UP0 ULDC UR4, c[0x0][0xc4c] ;  /* 0x0003130000040ab9 */ /* 0x000fe20000000800 */
[----:B------:R-:W-:Y:S01]  /*9d40*/  ISETP.LT.AND P0, PT, RZ, UR39, PT ;  /* 0x00000027ff007c0c */ /* 0x000fe2000bf01270 */
[----:B------:R-:W-:Y:S01]  /*9d50*/  UIMAD.WIDE.U32 UR4, UR8, UR4, URZ ;  /* 0x00000004080472a5 */ /* 0x000fe2000f8e003f */
[----:B------:R-:W-:Y:S01]  /*9d60*/  @UP0 ULDC UR7, c[0x0][0xc50] ;  /* 0x0003140000070ab9 */ /* 0x000fe20000000800 */
[----:B------:R-:W-:Y:S02]  /*9d70*/  UMOV UR42, UR8 ;  /* 0x00000008002a7c82 */ /* 0x000fe40008000000 */
[----:B------:R-:W-:-:S04]  /*9d80*/  @UP0 USHF.R.U32.HI UR42, URZ, UR7, UR5 ;  /* 0x000000073f2a0299 */ /* 0x000fc80008011605 */
[----:B------:R-:W-:-:S04]  /*9d90*/  UIADD3 UR36, -UR42, URZ, URZ ;  /* 0x0000003f2a247290 */ /* 0x000fc8000fffe13f */
[----:B------:R-:W-:Y:S01]  /*9da0*/  UIMAD UR36, UR10, UR36, UR8 ;  /* 0x000000240a2472a4 */ /* 0x000fe2000f8e0208 */
[----:B------:R-:W-:Y:S11]  /*9db0*/  @P0 BRA `(.L_x_1850) ;  /* 0x0000000000440947 */ /* 0x000ff60003800000 */
        /* <DEDUP_REMOVED lines=17> */
.L_x_1850:
        /* <DEDUP_REMOVED lines=20> */
.L_x_1853:
[----:B------:R-:W-:Y:S05]  /*a010*/  BSYNC B6 ;  /* 0x0000000000067941 */ /* 0x000fea0003800000 */
.L_x_1852:
        /* <DEDUP_REMOVED lines=20> */
.L_x_1856:
        /* <DEDUP_REMOVED lines=15> */
.L_x_1855:
[----:B------:R-:W-:Y:S05]  /*a250*/  BSYNC B6 ;  /* 0x0000000000067941 */ /* 0x000fea0003800000 */
.L_x_1854:
        /* <DEDUP_REMOVED lines=12> */
[----:B------:R-:W1:Y:S03]  /*a320*/  S2R R18, SR_TID.X ;  /* 0x0000000000127919 */ /* 0x000e660000002100 */
[----:B------:R-:W-:Y:S01]  /*a330*/  VIADD R19, R19, 0xffffffff ;  /* 0xffffffff13137836 */ /* 0x000fe20000000000 */
[----:B0-----:R-:W0:Y:S02]  /*a340*/  LDC.64 R2, c[0x0][0x418] ;  /* 0x00010600ff027b82 */ /* 0x001e240000000a00 */
[----:B0-----:R-:W-:Y:S02]  /*a350*/  ISETP.NE.U32.AND P0, PT, R2, RZ, PT ;  /* 0x000000ff0200720c */ /* 0x001fe40003f05070 */
[----:B-1----:R-:W-:-:S02]  /*a360*/  SHF.R.U32.HI R20, RZ, 0x5, R18 ;  /* 0x00000005ff147819 */ /* 0x002fc40000011612 */
[----:B------:R-:W-:Y:S02]  /*a370*/  ISETP.NE.AND.EX P1, PT, R3, RZ, PT, P0 ;  /* 0x000000ff0300720c */ /* 0x000fe40003f25300 */
[----:B------:R-:W-:Y:S02]  /*a380*/  LOP3.LUT R20, R20, 0x3, RZ, 0xc0, !PT ;  /* 0x0000000314147812 */ /* 0x000fe400078ec0ff */
[----:B------:R-:W-:Y:S02]  /*a390*/  P2R R26, PR, RZ, 0x2 ;  /* 0x00000002ff1a7803 */ /* 0x000fe40000000000 */
[----:B--2---:R-:W-:Y:S02]  /*a3a0*/  SHF.R.S32.HI R24, RZ, 0x1f, R22 ;  /* 0x0000001fff187819 */ /* 0x004fe40000011416 */
[----:B------:R-:W-:Y:S01]  /*a3b0*/  SEL R18, R22, RZ, !P1 ;  /* 0x000000ff16127207 */ /* 0x000fe20004800000 */
[----:B------:R-:W-:Y:S06]  /*a3c0*/  BRA.DIV UR4, `(.L_x_1857) ;  /* 0x0000003204ac7947 */ /* 0x000fec000b800000 */
[----:B------:R0:W1:Y:S02]  /*a3d0*/  SHFL.IDX PT, R14, R20, RZ, 0x1f ;  /* 0x00001fff140e7589 */ /* 0x00006400000e0000 */
.L_x_1939:
[----:B-1----:R-:W-:Y:S02]  /*a3e0*/  ISETP.NE.AND P0, PT, R14, RZ, PT ;  /* 0x000000ff0e00720c */ /* 0x002fe40003f05270 */
[----:B------:R-:W-:-:S04]  /*a3f0*/  PLOP3.LUT P2, PT, PT, PT, PT, 0x8, 0x0 ;  /* 0x000000000000781c */ /* 0x000fc80003f4e170 */
[----:B------:R-:W-:-:S07]  /*a400*/  P2R R25, PR, RZ, 0x4 ;  /* 0x00000004ff197803 */ /* 0x000fce0000000000 */
[----:B------:R-:W-:Y:S05]  /*a410*/  @P0 BRA `(.L_x_1858) ;  /* 0x0000000000d80947 */ /* 0x000fea0003800000 */
[----:B------:R-:W-:-:S03]  /*a420*/  UMOV UR4, 0xffffffff ;  /* 0xffffffff00047882 */ /* 0x000fc60000000000 */
[----:B------:R-:W-:Y:S05]  /*a430*/  BRA.DIV UR4, `(.L_x_1859) ;  /* 0x0000003204b07947 */ /* 0x000fea000b800000 */
[----:B------:R-:W-:-:S13]  /*a440*/  ELECT P6, URZ, PT ;  /* 0x00000000003f782f */ /* 0x000fda00038c0000 */
.L_x_1942:
        /* <DEDUP_REMOVED lines=21> */
.L_x_1860:
[----:B------:R-:W2:Y:S01]  /*a5a0*/  S2R R0, SR_TID.X ;  /* 0x0000000000007919 */ /* 0x000ea20000002100 */
[----:B-1----:R-:W-:Y:S01]  /*a5b0*/  IMAD R3, R16, 0x8, R17 ;  /* 0x0000000810037824 */ /* 0x002fe200078e0211 */
[----:B--2---:R-:W-:Y:S02]  /*a5c0*/  LOP3.LUT R2, R0, 0x7f, RZ, 0xc0, !PT ;  /* 0x0000007f00027812 */ /* 0x004fe400078ec0ff */
[----:B------:R-:W-:Y:S02]  /*a5d0*/  SHF.L.U32 R0, R23, 0x1f, RZ ;  /* 0x0000001f17007819 */ /* 0x000fe400000006ff */
[----:B------:R-:W-:Y:S02]  /*a5e0*/  ISETP.NE.AND P1, PT, R2, RZ, PT ;  /* 0x000000ff0200720c */ /* 0x000fe40003f25270 */
[----:B------:R-:W1:Y:S02]  /*a5f0*/  SYNCS.PHASECHK.TRANS64.TRYWAIT P0, [R3+URZ+0x16840], R0 ;  /* 0x01684000030075a7 */ /* 0x000e64000800017f */
[----:B-1----:R-:W-:Y:S09]  /*a600*/  @!P0 BRA `(.L_x_1861) ;  /* 0x00000030005c8947 */ /* 0x002ff20003800000 */
.L_x_1943:
[----:B------:R-:W-:Y:S05]  /*a610*/  @P1 BRA `(.L_x_1862) ;  /* 0x0000000000141947 */ /* 0x000fea0003800000 */
[----:B------:R-:W-:Y:S01]  /*a620*/  ISETP.NE.AND P0, PT, R29, RZ, PT ;  /* 0x000000ff1d00720c */ /* 0x000fe20003f05270 */
[----:B-1----:R-:W-:-:S04]  /*a630*/  IMAD.MOV.U32 R0, RZ, RZ, 0x4000 ;  /* 0x00004000ff007424 */ /* 0x002fc800078e00ff */
[----:B------:R2:W-:Y:S08]  /*a640*/  SYNCS.ARRIVE.TRANS64 RZ, [R3+URZ+0x16830], R0 ;  /* 0x0168300003ff79a7 */ /* 0x0005f0000800003f */
[----:B------:R-:W-:Y:S05]  /*a650*/  @!P0 BRA `(.L_x_1862) ;  /* 0x0000000000048947 */ /* 0x000fea0003800000 */
[----:B------:R-:W-:Y:S01]  /*a660*/  BPT.TRAP 0x1 ;  /* 0x000000040000795c */ /* 0x000fe20000300000 */
.L_x_1862:
        /* <DEDUP_REMOVED lines=10> */
[----:B------:R-:W-:-:S04]  /*a710*/  PLOP3.LUT P0, PT, PT, PT, PT, 0x80, 0x0 ;  /* 0x000000000000781c */ /* 0x000fc80003f0f070 */
[----:B------:R-:W-:Y:S01]  /*a720*/  UIADD3 UR33, UR33, 0x16830, URZ ;  /* 0x0001683021217890 */ /* 0x000fe2000fffe03f */
[----:B------:R-:W-:Y:S01]  /*a730*/  P2R R25, PR, RZ, 0x1 ;  /* 0x00000001ff197803 */ /* 0x000fe20000000000 */
[----:B------:R-:W-:Y:S02]  /*a740*/  USHF.L.U32 UR35, UR35, 0x7, URZ ;  /* 0x0000000723237899 */ /* 0x000fe4000800063f */
[----:B------:R-:W-:-:S09]  /*a750*/  UIADD3 UR32, UR32, 0xe400, URZ ;  /* 0x0000e40020207890 */ /* 0x000fd2000fffe03f */
[----:B------:R1:W-:Y:S02]  /*a760*/  UTMALDG.4D [UR32], [UR4], desc[UR6] ;  /* 0x00000620040075b4 */ /* 0x0003e40008019000 */
[----:B-1----:R-:W-:Y:S01]  /*a770*/  NOP ;  /* 0x0000000000007918 */ /* 0x002fe20000000000 */
.L_x_1858:
        /* <DEDUP_REMOVED lines=29> */
.L_x_1864:
[----:B------:R-:W-:Y:S05]  /*a950*/  BSYNC B6 ;  /* 0x0000000000067941 */ /* 0x000fea0003800000 */
.L_x_1863:
[----:B------:R-:W1:Y:S01]  /*a960*/  LDC R9, c[0x0][0x448] ;  /* 0x00011200ff097b82 */ /* 0x000e620000000800 */
[----:B0-----:R-:W0:Y:S01]  /*a970*/  S2R R20, SR_TID.X ;  /* 0x0000000000147919 */ /* 0x001e220000002100 */
[----:B------:R-:W-:Y:S01]  /*a980*/  IMAD.U32 R6, RZ, RZ, UR40 ;  /* 0x00000028ff067e24 */ /* 0x000fe2000f8e00ff */
[----:B------:R-:W-:Y:S01]  /*a990*/  ULDC.64 UR8, c[0x0][0x2e0] ;  /* 0x0000b80000087ab9 */ /* 0x000fe20000000a00 */
[----:B------:R-:W-:Y:S01]  /*a9a0*/  UMOV UR4, UR48 ;  /* 0x0000003000047c82 */ /* 0x000fe20008000000 */
[----:B------:R-:W-:Y:S01]  /*a9b0*/  UIMAD UR6, UR37, UR8, URZ ;  /* 0x00000008250672a4 */ /* 0x000fe2000f8e023f */
[----:B------:R-:W-:Y:S02]  /*a9c0*/  UMOV UR5, UR43 ;  /* 0x0000002b00057c82 */ /* 0x000fe40008000000 */
        /* <DEDUP_REMOVED lines=11> */
[----:B------:R-:W-:Y:S02]  /*aa80*/  LOP3.LUT R20, R21, 0x70, R20, 0xf8, !PT ;  /* 0x0000007015147812 */ /* 0x000fe400078ef814 */
[----:B------:R-:W1:Y:S01]  /*aa90*/  S2R R21, SR_TID.X ;  /* 0x0000000000157919 */ /* 0x000e620000002100 */
[----:B------:R-:W2:Y:S02]  /*aaa0*/  @P1 LDC R5, c[0x0][0x450] ;  /* 0x00011400ff051b82 */ /* 0x000ea40000000800 */
[----:B------:R-:W-:-:S04]  /*aab0*/  IMAD R6, R6, 0xc0, R20 ;  /* 0x000000c006067824 */ /* 0x000fc800078e0214 */
[----:B------:R-:W-:Y:S02]  /*aac0*/  IMAD.MOV.U32 R11, RZ, RZ, R6 ;  /* 0x000000ffff0b7224 */ /* 0x000fe400078e0006 */
[----:B------:R-:W3:Y:S01]  /*aad0*/  @P1 LDC R8, c[0x0][0x450] ;  /* 0x00011400ff081b82 */ /* 0x000ee20000000800 */
[----:B0-----:R-:W-:-:S04]  /*aae0*/  @P1 IMAD.HI.U32 R0, R6, R3, RZ ;  /* 0x0000000306001227 */ /* 0x001fc800078e00ff */
[----:B------:R-:W-:Y:S01]  /*aaf0*/  IMAD.U32 R3, RZ, RZ, UR6 ;  /* 0x00000006ff037e24 */ /* 0x000fe2000f8e00ff */
[----:B------:R-:W-:Y:S01]  /*ab00*/  ULDC.64 UR6, c[0x0][0x2c8] ;  /* 0x0000b20000067ab9 */ /* 0x000fe20000000a00 */
[----:B--2---:R-:W-:Y:S01]  /*ab10*/  @P1 SHF.R.U32.HI R11, RZ, R5, R0 ;  /* 0x00000005ff0b1219 */ /* 0x004fe20000011600 */
        /* <DEDUP_REMOVED lines=8> */
[----:B------:R-:W-:Y:S01]  /*aba0*/  VIADD R6, R6, 0x80 ;  /* 0x0000008006067836 */ /* 0x000fe20000000000 */
[----:B------:R-:W-:Y:S01]  /*abb0*/  SHF.R.S32.HI R0, RZ, 0x1f, R7 ;  /* 0x0000001fff007819 */ /* 0x000fe20000011407 */
[----:B------:R-:W-:Y:S02]  /*abc0*/  IMAD.IADD R5, R5, 0x1, R13 ;  /* 0x0000000105057824 */ /* 0x000fe400078e020d */
[C---:B-1----:R-:W-:Y:S01]  /*abd0*/  IMAD.SHL.U32 R20, R21.reuse, 0x8, RZ ;  /* 0x0000000815147824 */ /* 0x042fe200078e00ff */
[----:B------:R-:W-:Y:S01]  /*abe0*/  LOP3.LUT R21, R21, 0x7f, RZ, 0xc0, !PT ;  /* 0x0000007f15157812 */ /* 0x000fe200078ec0ff */
[----:B------:R-:W-:-:S02]  /*abf0*/  IMAD R0, R0, UR6, RZ ;  /* 0x0000000600007c24 */ /* 0x000fc4000f8e02ff */
[C---:B------:R-:W-:Y:S01]  /*ac00*/  IMAD.WIDE.U32 R4, R7.reuse, UR6, R4 ;  /* 0x0000000607047c25 */ /* 0x040fe2000f8e0004 */
[----:B------:R-:W-:Y:S02]  /*ac10*/  LOP3.LUT R20, R20, 0x38, RZ, 0xc0, !PT ;  /* 0x0000003814147812 */ /* 0x000fe400078ec0ff */
[----:B------:R-:W-:Y:S01]  /*ac20*/  SHF.R.U32.HI R21, RZ, 0x3, R21 ;  /* 0x00000003ff157819 */ /* 0x000fe20000011615 */
[----:B------:R-:W-:Y:S02]  /*ac30*/  IMAD R0, R7, UR7, R0 ;  /* 0x0000000707007c24 */ /* 0x000fe4000f8e0200 */
[----:B------:R-:W0:Y:S02]  /*ac40*/  @P1 LDC R7, c[0x0][0x44c] ;  /* 0x00011300ff071b82 */ /* 0x000e240000000800 */
[----:B------:R-:W-:Y:S01]  /*ac50*/  IMAD.IADD R5, R5, 0x1, R0 ;  /* 0x0000000105057824 */ /* 0x000fe200078e0200 */
[----:B------:R-:W-:-:S04]  /*ac60*/  LEA R0, P0, R4, UR8, 0x1 ;  /* 0x0000000804007c11 */ /* 0x000fc8000f8008ff */
[----:B------:R-:W-:Y:S01]  /*ac70*/  LEA.HI.X R4, R4, UR9, R5, 0x1, P0 ;  /* 0x0000000904047c11 */ /* 0x000fe200080f0c05 */
[----:B0-----:R-:W-:-:S04]  /*ac80*/  @P1 IMAD.HI.U32 R5, R6, R7, RZ ;  /* 0x0000000706051227 */ /* 0x001fc800078e00ff */
[----:B------:R-:W-:Y:S01]  /*ac90*/  IMAD.MOV.U32 R7, RZ, RZ, R6 ;  /* 0x000000ffff077224 */ /* 0x000fe200078e0006 */
[----:B---3--:R-:W-:-:S04]  /*aca0*/  @P1 SHF.R.U32.HI R7, RZ, R8, R5 ;  /* 0x00000008ff071219 */ /* 0x008fc80000011605 */
[--C-:B------:R-:W-:Y:S01]  /*acb0*/  SHF.R.S32.HI R8, RZ, 0x1f, R7.reuse ;  /* 0x0000001fff087819 */ /* 0x100fe20000011407 */
[----:B------:R-:W-:Y:S02]  /*acc0*/  IMAD.MOV R5, RZ, RZ, -R7 ;  /* 0x000000ffff057224 */ /* 0x000fe400078e0a07 */
[----:B------:R-:W-:-:S04]  /*acd0*/  IMAD.WIDE.U32 R2, R7, UR4, R2 ;  /* 0x0000000407027c25 */ /* 0x000fc8000f8e0002 */
[----:B------:R-:W-:Y:S02]  /*ace0*/  IMAD R5, R9, R5, R6 ;  /* 0x0000000509057224 */ /* 0x000fe400078e0206 */
[----:B------:R-:W-:Y:S01]  /*acf0*/  IMAD R8, R8, UR4, RZ ;  /* 0x0000000408087c24 */ /* 0x000fe2000f8e02ff */
[----:B------:R-:W-:Y:S02]  /*ad00*/  ULDC UR4, c[0x0][0x2b8] ;  /* 0x0000ae0000047ab9 */ /* 0x000fe40000000800 */
[----:B------:R-:W-:Y:S01]  /*ad10*/  SHF.R.S32.HI R6, RZ, 0x1f, R5 ;  /* 0x0000001fff067819 */ /* 0x000fe20000011405 */
[----:B------:R-:W-:-:S04]  /*ad20*/  IMAD R7, R7, UR5, R8 ;  /* 0x0000000507077c24 */ /* 0x000fc8000f8e0208 */
        /* <DEDUP_REMOVED lines=10> */
[----:B------:R-:W0:Y:S01]  /*add0*/  SHFL.IDX PT, R14, R0, RZ, 0x181f ;  /* 0x00181fff000e7589 */ /* 0x000e2200000e0000 */
[----:B------:R-:W-:Y:S01]  /*ade0*/  IMAD.U32 R7, RZ, RZ, UR40 ;  /* 0x00000028ff077e24 */ /* 0x000fe2000f8e00ff */
[----:B------:R-:W-:Y:S02]  /*adf0*/  ULDC UR4, c[0x0][0x288] ;  /* 0x0000a20000047ab9 */ /* 0x000fe40000000800 */
[----:B------:R-:W1:Y:S01]  /*ae00*/  SHFL.IDX PT, R2, R4, RZ, 0x181f ;  /* 0x00181fff04027589 */ /* 0x000e6200000e0000 */
[----:B------:R-:W-:Y:S02]  /*ae10*/  IMAD R6, R9, UR4, RZ ;  /* 0x0000000409067c24 */ /* 0x000fe4000f8e02ff */
[----:B------:R-:W-:Y:S01]  /*ae20*/  IMAD R7, R7, 0xc0, R21 ;  /* 0x000000c007077824 */ /* 0x000fe200078e0215 */
[----:B------:R-:W-:Y:S03]  /*ae30*/  SHFL.IDX PT, R10, R0, 0x2, 0x181f ;  /* 0x00581f00000a7f89 */ /* 0x000fe600000e0000 */
[C---:B------:R-:W-:Y:S01]  /*ae40*/  VIADD R9, R7.reuse, 0x10 ;  /* 0x0000001007097836 */ /* 0x040fe20000000000 */
[C---:B------:R-:W-:Y:S01]  /*ae50*/  ISETP.GE.AND P1, PT, R7.reuse, R6, PT ;  /* 0x000000060700720c */ /* 0x040fe20003f26270 */
[----:B------:R-:W-:-:S03]  /*ae60*/  VIADD R11, R7, 0x70 ;  /* 0x00000070070b7836 */ /* 0x000fc60000000000 */
[----:B------:R-:W-:Y:S01]  /*ae70*/  ISETP.GE.AND P3, PT, R9, R6, PT ;  /* 0x000000060900720c */ /* 0x000fe20003f66270 */
[----:B------:R-:W-:-:S08]  /*ae80*/  VIADD R9, R7, 0x20 ;  /* 0x0000002007097836 */ /* 0x000fd00000000000 */
[----:B0-----:R-:W-:-:S05]  /*ae90*/  @!P1 LEA R14, P2, R20, R14, 0x1 ;  /* 0x0000000e140e9211 */ /* 0x001fca00078408ff */
[----:B-1----:R-:W-:Y:S02]  /*aea0*/  @!P1 IMAD.X R3, RZ, RZ, R2, P2 ;  /* 0x000000ffff039224 */ /* 0x002fe400010e0602 */
[----:B------:R-:W-:Y:S02]  /*aeb0*/  @!P1 IMAD.MOV.U32 R2, RZ, RZ, R14 ;  /* 0x000000ffff029224 */ /* 0x000fe400078e000e */
[----:B------:R-:W0:Y:S04]  /*aec0*/  SHFL.IDX PT, R14, R0, 0x1, 0x181f ;  /* 0x00381f00000e7f89 */ /* 0x000e2800000e0000 */
[----:B------:R1:W-:Y:S01]  /*aed0*/  @!P1 LDGSTS.E.BYPASS.LTC128B.128 [R27+0x8400], desc[UR46][R2.64], !P0 ;  /* 0x08400000021b9fae */ /* 0x0003e2000c101d6e */
[----:B------:R-:W-:-:S03]  /*aee0*/  ISETP.GE.AND P1, PT, R9, R6, PT ;  /* 0x000000060900720c */ /* 0x000fc60003f26270 */
[----:B------:R-:W-:Y:S04]  /*aef0*/  SHFL.IDX PT, R9, R4, 0x2, 0x181f ;  /* 0x00581f0004097f89 */ /* 0x000fe800000e0000 */
[----:B-1----:R-:W1:Y:S01]  /*af00*/  SHFL.IDX PT, R2, R4, 0x1, 0x181f ;  /* 0x00381f0004027f89 */ /* 0x002e6200000e0000 */
[----:B0-----:R-:W-:-:S05]  /*af10*/  @!P3 LEA R14, P2, R20, R14, 0x1 ;  /* 0x0000000e140eb211 */ /* 0x001fca00078408ff */
[----:B-1----:R-:W-:Y:S02]  /*af20*/  @!P3 IMAD.X R3, RZ, RZ, R2, P2 ;  /* 0x000000ffff03b224 */ /* 0x002fe400010e0602 */
[----:B------:R-:W-:Y:S02]  /*af30*/  @!P3 IMAD.MOV.U32 R2, RZ, RZ, R14 ;  /* 0x000000ffff02b224 */ /* 0x000fe400078e000e */
[----:B------:R-:W0:Y:S04]  /*af40*/  SHFL.IDX PT, R14, R0, 0x3, 0x181f ;  /* 0x00781f00000e7f89 */ /* 0x000e2800000e0000 */
[----:B------:R1:W-:Y:S02]  /*af50*/  @!P3 LDGSTS.E.BYPASS.LTC128B.128 [R27+0x8c00], desc[UR46][R2.64], !P0 ;  /* 0x08c00000021bbfae */ /* 0x0003e4000c101d6e */
[----:B-1----:R-:W-:-:S02]  /*af60*/  @!P1 LEA R2, P2, R20, R10, 0x1 ;  /* 0x0000000a14029211 */ /* 0x002fc400078408ff */
[----:B------:R-:W-:Y:S03]  /*af70*/  SHFL.IDX PT, R10, R0, 0x4, 0x181f ;  /* 0x00981f00000a7f89 */ /* 0x000fe600000e0000 */
[----:B------:R-:W-:Y:S02]  /*af80*/  @!P1 IMAD.X R3, RZ, RZ, R9, P2 ;  /* 0x000000ffff039224 */ /* 0x000fe400010e0609 */
[----:B------:R-:W-:-:S03]  /*af90*/  VIADD R9, R7, 0x30 ;  /* 0x0000003007097836 */ /* 0x000fc60000000000 */
[----:B------:R1:W-:Y:S02]  /*afa0*/  @!P1 LDGSTS.E.BYPASS.LTC128B.128 [R27+0x9400], desc[UR46][R2.64], !P0 ;  /* 0x09400000021b9fae */ /* 0x0003e4000c101d6e */
[----:B------:R-:W-:Y:S01]  /*afb0*/  ISETP.GE.AND P3, PT, R9, R6, PT ;  /* 0x000000060900720c */ /* 0x000fe20003f66270 */
[----:B------:R-:W-:-:S05]  /*afc0*/  VIADD R9, R7, 0x40 ;  /* 0x0000004007097836 */ /* 0x000fca0000000000 */
[----:B------:R-:W-:Y:S02]  /*afd0*/  ISETP.GE.AND P1, PT, R9, R6, PT ;  /* 0x000000060900720c */ /* 0x000fe40003f26270 */
        /* <DEDUP_REMOVED lines=17> */
[----:B0-----:R-:W-:-:S03]  /*b0f0*/  @!P3 LEA R14, P2, R20, R14, 0x1 ;  /* 0x0000000e140eb211 */ /* 0x001fc600078408ff */
[----:B------:R-:W-:Y:S02]  /*b100*/  SHFL.IDX PT, R4, R4, 0x7, 0x181f ;  /* 0x00f81f0004047f89 */ /* 0x000fe400000e0000 */
[----:B-1----:R-:W-:Y:S02]  /*b110*/  @!P3 IMAD.X R3, RZ, RZ, R2, P2 ;  /* 0x000000ffff03b224 */ /* 0x002fe400010e0602 */
[----:B------:R-:W-:Y:S02]  /*b120*/  @!P3 IMAD.MOV.U32 R2, RZ, RZ, R14 ;  /* 0x000000ffff02b224 */ /* 0x000fe400078e000e */
[----:B------:R-:W-:Y:S04]  /*b130*/  SHFL.IDX PT, R14, R5, RZ, 0x181f ;  /* 0x00181fff050e7589 */ /* 0x000fe800000e0000 */
[----:B------:R0:W-:Y:S01]  /*b140*/  @!P3 LDGSTS.E.BYPASS.LTC128B.128 [R27+0xac00], desc[UR46][R2.64], !P0 ;  /* 0x0ac00000021bbfae */ /* 0x0001e2000c101d6e */
[----:B------:R-:W-:Y:S01]  /*b150*/  ISETP.GE.AND P3, PT, R11, R6, PT ;  /* 0x000000060b00720c */ /* 0x000fe20003f66270 */
[----:B------:R-:W-:Y:S01]  /*b160*/  VIADD R11, R7, 0x80 ;  /* 0x00000080070b7836 */ /* 0x000fe20000000000 */
[----:B0-----:R-:W-:-:S05]  /*b170*/  @!P1 LEA R2, P2, R20, R10, 0x1 ;  /* 0x0000000a14029211 */ /* 0x001fca00078408ff */
[----:B------:R-:W-:Y:S02]  /*b180*/  @!P1 IMAD.X R3, RZ, RZ, R9, P2 ;  /* 0x000000ffff039224 */ /* 0x000fe400010e0609 */
[----:B------:R-:W0:Y:S04]  /*b190*/  SHFL.IDX PT, R9, R0, 0x7, 0x181f ;  /* 0x00f81f0000097f89 */ /* 0x000e2800000e0000 */
[----:B------:R-:W1:Y:S04]  /*b1a0*/  SHFL.IDX PT, R0, R8, RZ, 0x181f ;  /* 0x00181fff08007589 */ /* 0x000e6800000e0000 */
[----:B------:R0:W-:Y:S01]  /*b1b0*/  @!P1 LDGSTS.E.BYPASS.LTC128B.128 [R27+0xb400], desc[UR46][R2.64], !P0 ;  /* 0x0b400000021b9fae */ /* 0x0001e2000c101d6e */
[----:B------:R-:W-:-:S02]  /*b1c0*/  ISETP.GE.AND P1, PT, R11, R6, PT ;  /* 0x000000060b00720c */ /* 0x000fc40003f26270 */
[----:B0-----:R-:W-:Y:S01]  /*b1d0*/  @!P3 LEA R2, P2, R20, R9, 0x1 ;  /* 0x000000091402b211 */ /* 0x001fe200078408ff */
[----:B------:R-:W-:-:S04]  /*b1e0*/  VIADD R9, R7, 0x90 ;  /* 0x0000009007097836 */ /* 0x000fc80000000000 */
[----:B------:R-:W-:Y:S02]  /*b1f0*/  @!P3 IMAD.X R3, RZ, RZ, R4, P2 ;  /* 0x000000ffff03b224 */ /* 0x000fe400010e0604 */
[----:B------:R-:W0:Y:S04]  /*b200*/  SHFL.IDX PT, R4, R5, 0x1, 0x181f ;  /* 0x00381f0005047f89 */ /* 0x000e2800000e0000 */
[----:B------:R2:W-:Y:S01]  /*b210*/  @!P3 LDGSTS.E.BYPASS.LTC128B.128 [R27+0xbc00], desc[UR46][R2.64], !P0 ;  /* 0x0bc00000021bbfae */ /* 0x0005e2000c101d6e */
[----:B------:R-:W-:Y:S01]  /*b220*/  ISETP.GE.AND P3, PT, R9, R6, PT ;  /* 0x000000060900720c */ /* 0x000fe20003f66270 */
[----:B------:R-:W-:Y:S01]  /*b230*/  VIADD R9, R7, 0xa0 ;  /* 0x000000a007097836 */ /* 0x000fe20000000000 */
[----:B--2---:R-:W-:Y:S02]  /*b240*/  @!P1 LEA R2, P2, R20, R14, 0x1 ;  /* 0x0000000e14029211 */ /* 0x004fe400078408ff */
[----:B------:R-:W-:Y:S03]  /*b250*/  SHFL.IDX PT, R14, R5, 0x2, 0x181f ;  /* 0x00581f00050e7f89 */ /* 0x000fe600000e0000 */
[----:B-1----:R-:W-:-:S02]  /*b260*/  @!P1 IMAD.X R3, RZ, RZ, R0, P2 ;  /* 0x000000ffff039224 */ /* 0x002fc400010e0600 */
[----:B------:R-:W-:Y:S04]  /*b270*/  SHFL.IDX PT, R0, R8, 0x2, 0x181f ;  /* 0x00581f0008007f89 */ /* 0x000fe800000e0000 */
[----:B0-----:R-:W-:Y:S01]  /*b280*/  @!P3 LEA R4, P2, R20, R4, 0x1 ;  /* 0x000000041404b211 */ /* 0x001fe200078408ff */
[----:B------:R0:W-:Y:S01]  /*b290*/  @!P1 LDGSTS.E.BYPASS.LTC128B.128 [R27+0xc400], desc[UR46][R2.64], !P0 ;  /* 0x0c400000021b9fae */ /* 0x0001e2000c101d6e */
[----:B------:R-:W-:-:S03]  /*b2a0*/  ISETP.GE.AND P1, PT, R9, R6, PT ;  /* 0x000000060900720c */ /* 0x000fc60003f26270 */
[----:B0-----:R-:W0:Y:S04]  /*b2b0*/  SHFL.IDX PT, R2, R8, 0x1, 0x181f ;  /* 0x00381f0008027f89 */ /* 0x001e2800000e0000 */
[----:B------:R-:W1:Y:S01]  /*b2c0*/  SHFL.IDX PT, R8, R8, 0x3, 0x181f ;  /* 0x00781f0008087f89 */ /* 0x000e6200000e0000 */
[----:B0-----:R-:W-:Y:S02]  /*b2d0*/  @!P3 IMAD.X R3, RZ, RZ, R2, P2 ;  /* 0x000000ffff03b224 */ /* 0x001fe400010e0602 */
[----:B------:R-:W-:-:S05]  /*b2e0*/  @!P3 IMAD.MOV.U32 R2, RZ, RZ, R4 ;  /* 0x000000ffff02b224 */ /* 0x000fca00078e0004 */
[----:B------:R0:W-:Y:S02]  /*b2f0*/  @!P3 LDGSTS.E.BYPASS.LTC128B.128 [R27+0xcc00], desc[UR46][R2.64], !P0 ;  /* 0x0cc00000021bbfae */ /* 0x0001e4000c101d6e */
[----:B0-----:R-:W-:Y:S02]  /*b300*/  @!P1 LEA R2, P2, R20, R14, 0x1 ;  /* 0x0000000e14029211 */ /* 0x001fe400078408ff */
[----:B------:R0:W2:Y:S03]  /*b310*/  SHFL.IDX PT, R14, R5, 0x3, 0x181f ;  /* 0x00781f00050e7f89 */ /* 0x0000a600000e0000 */
[----:B------:R-:W-:-:S05]  /*b320*/  @!P1 IMAD.X R3, RZ, RZ, R0, P2 ;  /* 0x000000ffff039224 */ /* 0x000fca00010e0600 */
[----:B-1----:R0:W-:Y:S03]  /*b330*/  @!P1 LDGSTS.E.BYPASS.LTC128B.128 [R27+0xd400], desc[UR46][R2.64], !P0 ;  /* 0x0d400000021b9fae */ /* 0x0021e6000c101d6e */
.L_x_1968:
[----:B------:R-:W-:Y:S02]  /*b340*/  VIADD R7, R7, 0xb0 ;  /* 0x000000b007077836 */ /* 0x000fe40000000000 */
[----:B------:R-:W-:-:S03]  /*b350*/  VIADD R0, R17, 0x16800 ;  /* 0x0001680011007836 */ /* 0x000fc60000000000 */
[----:B------:R-:W-:-:S13]  /*b360*/  ISETP.GE.AND P1, PT, R7, R6, PT ;  /* 0x000000060700720c */ /* 0x000fda0003f26270 */
[----:B0-2---:R-:W-:-:S05]  /*b370*/  @!P1 LEA R2, P2, R20, R14, 0x1 ;  /* 0x0000000e14029211 */ /* 0x005fca00078408ff */
[----:B------:R-:W-:-:S05]  /*b380*/  @!P1 IMAD.X R3, RZ, RZ, R8, P2 ;  /* 0x000000ffff039224 */ /* 0x000fca00010e0608 */
[----:B------:R-:W-:Y:S01]  /*b390*/  @!PT LDS RZ, [RZ] ;  /* 0x00000000fffff984 */ /* 0x000fe20000000800 */
[----:B------:R-:W-:Y:S01]  /*b3a0*/  @!PT LDS RZ, [RZ] ;  /* 0x00000000fffff984 */ /* 0x000fe20000000800 */
[----:B------:R-:W-:Y:S01]  /*b3b0*/  @!PT LDS RZ, [RZ] ;  /* 0x00000000fffff984 */ /* 0x000fe20000000800 */
[----:B------:R0:W-:Y:S01]  /*b3c0*/  @!P1 LDGSTS.E.BYPASS.LTC128B.128 [R27+0xdc00], desc[UR46][R2.64], !P0 ;  /* 0x0dc00000021b9fae */ /* 0x0001e2000c101d6e */
[----:B------:R-:W-:Y:S01]  /*b3d0*/  PLOP3.LUT P0, PT, PT, PT, PT, 0x80, 0x0 ;  /* 0x000000000000781c */ /* 0x000fe20003f0f070 */
[----:B------:R-:W-:-:S12]  /*b3e0*/  NOP ;  /* 0x0000000000007918 */ /* 0x000fd80000000000 */
.L_x_1866:
[----:B------:R-:W-:Y:S02]  /*b3f0*/  PLOP3.LUT P1, PT, P1, P0, PT, 0xa2, 0x0 ;  /* 0x000000000000781c */ /* 0x000fe40000f21472 */
[----:B------:R-:W-:-:S08]  /*b400*/  @P0 R2UR P1, UR4, R17 ;  /* 0x00000000110402ca */ /* 0x000fd00000020000 */
[----:B------:R-:W-:-:S05]  /*b410*/  @P0 PLOP3.LUT P0, PT, P1, PT, PT, 0x80, 0x0 ;  /* 0x000000000000081c */ /* 0x000fca0000f0f070 */
[----:B------:R-:W-:Y:S01]  /*b420*/  @!P1 SYNCS.ARRIVE.TRANS64.RED.A0T1 RZ, [UR4+0x16800], RZ ;  /* 0x016800ffffff99a7 */ /* 0x000fe20008200404 */
[----:B------:R-:W-:Y:S07]  /*b430*/  @!P1 ARRIVES.LDGSTSBAR.64.TRANSCNT [UR4+0x16800] ;  /* 0x01680000ff0099b0 */ /* 0x000fee0008000a84 */
[----:B------:R-:W-:Y:S05]  /*b440*/  @P0 BRA.U.ANY `(.L_x_1866) ;  /* 0xfffffffd00e80947 */ /* 0x000fea000393ffff */
[----:B0-----:R-:W2:Y:S02]  /*b450*/  LDL.LU R3, [R1] ;  /* 0x0000000001037983 */ /* 0x001ea40000300800 */
[----:B--2---:R-:W-:-:S05]  /*b460*/  VIADD R3, R3, 0x1 ;  /* 0x0000000103037836 */ /* 0x004fca0000000000 */
[----:B------:R0:W-:Y:S01]  /*b470*/  STL [R1], R3 ;  /* 0x0000000301007387 */ /* 0x0001e20000100800 */
[----:B------:R-:W-:-:S04]  /*b480*/  LEA.HI R2, R3, R3, RZ, 0x1 ;  /* 0x0000000303027211 */ /* 0x000fc800078f08ff */
        /* <DEDUP_REMOVED lines=8> */
.L_x_1969:
[----:B------:R-:W-:Y:S05]  /*b510*/  BSYNC B0 ;  /* 0x0000000000007941 */ /* 0x000fea0003800000 */
.L_x_1867:
[----:B------:R-:W-:-:S06]  /*b520*/  UISETP.GE.AND UP0, UPT, UR39, 0x2, UPT ;  /* 0x000000022700788c */ /* 0x000fcc000bf06270 */
[----:B------:R-:W-:-:S13]  /*b530*/  PLOP3.LUT P0, PT, PT, PT, UP0, 0x80, 0x0 ;  /* 0x000000000000781c */ /* 0x000fda0003f0f008 */
[----:B------:R-:W-:Y:S05]  /*b540*/  @!P0 BRA `(.L_x_1869) ;  /* 0x00000014005c8947 */ /* 0x000fea0003800000 */
[----:B------:R-:W-:Y:S02]  /*b550*/  ULOP3.LUT UR4, UR39, 0x1, URZ, 0xc0, !UPT ;  /* 0x0000000127047892 */ /* 0x000fe4000f8ec03f */
[----:B------:R-:W-:Y:S02]  /*b560*/  IMAD.U32 R7, RZ, RZ, UR39 ;  /* 0x00000027ff077e24 */ /* 0x000fe4000f8e00ff */
[----:B------:R-:W-:Y:S02]  /*b570*/  UISETP.NE.U32.AND UP0, UPT, UR4, 0x1, UPT ;  /* 0x000000010400788c */ /* 0x000fe4000bf05070 */
[----:B------:R-:W-:-:S04]  /*b580*/  VIADD R7, R7, 0xfffffffe ;  /* 0xfffffffe07077836 */ /* 0x000fc80000000000 */
[----:B------:R-:W-:Y:S01]  /*b590*/  IMAD.MOV.U32 R6, RZ, RZ, R7 ;  /* 0x000000ffff067224 */ /* 0x000fe200078e0007 */
[----:B------:R-:W-:-:S13]  /*b5a0*/  PLOP3.LUT P0, PT, PT, PT, UP0, 0x80, 0x0 ;  /* 0x000000000000781c */ /* 0x000fda0003f0f008 */
[----:B------:R-:W-:Y:S05]  /*b5b0*/  @!P0 BRA `(.L_x_1870) ;  /* 0x0000000400c48947 */ /* 0x000fea0003800000 */
[----:B------:R-:W-:Y:S01]  /*b5c0*/  ISETP.NE.AND P1, PT, R25, RZ, PT ;  /* 0x000000ff1900720c */ /* 0x000fe20003f25270 */
[----:B------:R-:W-:Y:S01]  /*b5d0*/  VIADD R8, R16, 0x1 ;  /* 0x0000000110087836 */ /* 0x000fe20000000000 */
[----:B------:R-:W-:Y:S04]  /*b5e0*/  BSSY B0, `(.L_x_1871) ;  /* 0x000006a000007945 */ /* 0x000fe80003800000 */
[----:B------:R-:W-:-:S04]  /*b5f0*/  ISETP.NE.AND P0, PT, R8, 0x2, PT ;  /* 0x000000020800780c */ /* 0x000fc80003f05270 */
[----:B------:R-:W-:Y:S02]  /*b600*/  SEL R6, RZ, 0x1, P0 ;  /* 0x00000001ff067807 */ /* 0x000fe40000000000 */
[----:B------:R-:W-:Y:S02]  /*b610*/  SEL R8, R8, RZ, P0 ;  /* 0x000000ff08087207 */ /* 0x000fe40000000000 */
[----:B------:R-:W-:Y:S01]  /*b620*/  LOP3.LUT R6, R23, R6, RZ, 0x3c, !PT ;  /* 0x0000000617067212 */ /* 0x000fe200078e3cff */
[----:B------:R-:W-:Y:S06]  /*b630*/  @!P1 BRA `(.L_x_1872) ;  /* 0x0000000400909947 */ /* 0x000fec0003800000 */
[----:B------:R-:W-:Y:S01]  /*b640*/  ISETP.NE.AND P1, PT, R26, RZ, PT ;  /* 0x000000ff1a00720c */ /* 0x000fe20003f25270 */
[----:B------:R-:W-:Y:S02]  /*b650*/  IMAD.MOV.U32 R4, RZ, RZ, R18 ;  /* 0x000000ffff047224 */ /* 0x000fe400078e0012 */
[----:B------:R-:W-:-:S10]  /*b660*/  IMAD.MOV.U32 R9, RZ, RZ, R7 ;  /* 0x000000ffff097224 */ /* 0x000fd400078e0007 */
[----:B------:R-:W-:Y:S05]  /*b670*/  @!P1 BRA `(.L_x_1873) ;  /* 0x0000000000489947 */ /* 0x000fea0003800000 */
[----:B------:R-:W1:Y:S01]  /*b680*/  LDC R10, c[0x0][0x43c] ;  /* 0x00010f00ff0a7b82 */ /* 0x000e620000000800 */
[----:B------:R-:W-:Y:S01]  /*b690*/  ULDC.64 UR4, c[0x0][0x428] ;  /* 0x00010a0000047ab9 */ /* 0x000fe20000000a00 */
[----:B-1----:R-:W-:-:S13]  /*b6a0*/  ISETP.NE.AND P0, PT, R10, 0x1, PT ;  /* 0x000000010a00780c */ /* 0x002fda0003f05270 */
[----:B0-----:R-:W0:Y:S02]  /*b6b0*/  @P0 LDC.64 R2, c[0x0][0x440] ;  /* 0x00011000ff020b82 */ /* 0x001e240000000a00 */
[----:B0-----:R-:W-:-:S04]  /*b6c0*/  @P0 IMAD.HI.U32 R4, R7, R2, RZ ;  /* 0x0000000207040227 */ /* 0x001fc800078e00ff */
[----:B------:R-:W-:Y:S01]  /*b6d0*/  IMAD.MOV.U32 R2, RZ, RZ, R7 ;  /* 0x000000ffff027224 */ /* 0x000fe200078e0007 */
[----:B------:R-:W-:Y:S02]  /*b6e0*/  @P0 SHF.R.U32.HI R2, RZ, R3, R4 ;  /* 0x00000003ff020219 */ /* 0x000fe40000011604 */
[----:B------:R-:W0:Y:S02]  /*b6f0*/  LDC.64 R4, c[0x0][0x418] ;  /* 0x00010600ff047b82 */ /* 0x000e240000000a00 */
[--C-:B------:R-:W-:Y:S01]  /*b700*/  SHF.R.S32.HI R3, RZ, 0x1f, R2.reuse ;  /* 0x0000001fff037819 */ /* 0x100fe20000011402 */
[----:B------:R-:W-:-:S04]  /*b710*/  IMAD.MOV R9, RZ, RZ, -R2 ;  /* 0x000000ffff097224 */ /* 0x000fc800078e0a02 */
[----:B------:R-:W-:Y:S02]  /*b720*/  IMAD R9, R10, R9, R7 ;  /* 0x000000090a097224 */ /* 0x000fe400078e0207 */
[----:B------:R-:W-:Y:S02]  /*b730*/  IMAD R10, R24, UR4, RZ ;  /* 0x00000004180a7c24 */ /* 0x000fe4000f8e02ff */
[----:B------:R-:W-:-:S04]  /*b740*/  IMAD.WIDE.U32 R2, R22, UR4, R2 ;  /* 0x0000000416027c25 */ /* 0x000fc8000f8e0002 */
[----:B------:R-:W-:-:S04]  /*b750*/  IMAD R10, R22, UR5, R10 ;  /* 0x00000005160a7c24 */ /* 0x000fc8000f8e020a */
[----:B------:R-:W-:Y:S01]  /*b760*/  IMAD.IADD R10, R10, 0x1, R3 ;  /* 0x000000010a0a7824 */ /* 0x000fe200078e0203 */
[----:B0-----:R-:W-:-:S04]  /*b770*/  LEA R4, P0, R2, R4, 0x2 ;  /* 0x0000000402047211 */ /* 0x001fc800078010ff */
[----:B------:R-:W-:-:S05]  /*b780*/  LEA.HI.X R5, R2, R5, R10, 0x2, P0 ;  /* 0x0000000502057211 */ /* 0x000fca00000f140a */
[----:B------:R1:W5:Y:S04]  /*b790*/  LDG.E R4, desc[UR46][R4.64] ;  /* 0x0000002e04047981 */ /* 0x000368000c1e1900 */
.L_x_1873:
[----:B0-----:R-:W1:Y:S01]  /*b7a0*/  S2R R2, SR_TID.X ;  /* 0x0000000000027919 */ /* 0x001e620000002100 */
[----:B------:R-:W-:Y:S01]  /*b7b0*/  SHF.L.U32 R3, R6, 0x1f, RZ ;  /* 0x0000001f06037819 */ /* 0x000fe200000006ff */
[----:B------:R-:W-:Y:S01]  /*b7c0*/  BSSY B1, `(.L_x_1874) ;  /* 0x0000006000017945 */ /* 0x000fe20003800000 */
[----:B-1----:R-:W-:Y:S01]  /*b7d0*/  LOP3.LUT R5, R2, 0x7f, RZ, 0xc0, !PT ;  /* 0x0000007f02057812 */ /* 0x002fe200078ec0ff */
[----:B------:R-:W-:-:S03]  /*b7e0*/  IMAD R2, R8, 0x8, R17 ;  /* 0x0000000808027824 */ /* 0x000fc600078e0211 */
[----:B------:R-:W-:Y:S01]  /*b7f0*/  ISETP.NE.AND P1, PT, R5, RZ, PT ;  /* 0x000000ff0500720c */ /* 0x000fe20003f25270 */
[----:B------:R-:W0:Y:S02]  /*b800*/  SYNCS.PHASECHK.TRANS64.TRYWAIT P0, [R2+URZ+0x16840], R3 ;  /* 0x01684003020075a7 */ /* 0x000e24000800017f */
[----:B0-----:R-:W-:Y:S10]  /*b810*/  @!P0 BRA `(.L_x_1875) ;  /* 0x0000002c00808947 */ /* 0x001ff40003800000 */
.L_x_1970:
[----:B------:R-:W-:Y:S05]  /*b820*/  BSYNC B1 ;  /* 0x0000000000017941 */ /* 0x000fea0003800000 */
.L_x_1874:
[----:B------:R-:W-:Y:S04]  /*b830*/  BSSY B1, `(.L_x_1876) ;  /* 0x0000007000017945 */ /* 0x000fe80003800000 */
[----:B------:R-:W-:Y:S05]  /*b840*/  @P1 BRA `(.L_x_1877) ;  /* 0x0000000000141947 */ /* 0x000fea0003800000 */
[----:B------:R-:W-:Y:S01]  /*b850*/  ISETP.NE.AND P0, PT, R29, RZ, PT ;  /* 0x000000ff1d00720c */ /* 0x000fe20003f05270 */
[----:B0-----:R-:W-:-:S04]  /*b860*/  IMAD.MOV.U32 R3, RZ, RZ, 0x4000 ;  /* 0x00004000ff037424 */ /* 0x001fc800078e00ff */
[----:B------:R1:W-:Y:S08]  /*b870*/  SYNCS.ARRIVE.TRANS64 RZ, [R2+URZ+0x16830], R3 ;  /* 0x0168300302ff79a7 */ /* 0x0003f0000800003f */
[----:B------:R-:W-:Y:S05]  /*b880*/  @!P0 BRA `(.L_x_1877) ;  /* 0x0000000000048947 */ /* 0x000fea0003800000 */
[----:B------:R-:W-:Y:S01]  /*b890*/  BPT.TRAP 0x1 ;  /* 0x000000040000795c */ /* 0x000fe20000300000 */
.L_x_1877:
[----:B------:R-:W-:Y:S05]  /*b8a0*/  BSYNC B1 ;  /* 0x0000000000017941 */ /* 0x000fea0003800000 */
.L_x_1876:
[----:B------:R-:W-:Y:S01]  /*b8b0*/  IMAD.MOV.U32 R5, RZ, RZ, RZ ;  /* 0x000000ffff057224 */ /* 0x000fe200078e00ff */
[----:B------:R-:W-:Y:S01]  /*b8c0*/  R2UR UR11, R9 ;  /* 0x00000000090b72ca */ /* 0x000fe200000e0000 */
[----:B01----:R-:W-:Y:S01]  /*b8d0*/  IMAD R3, R8, 0x4000, R17 ;  /* 0x0000400008037824 */ /* 0x003fe200078e0211 */
[----:B------:R-:W-:Y:S01]  /*b8e0*/  UIADD3 UR4, UP0, UR44, 0x370, URZ ;  /* 0x000003702c047890 */ /* 0x000fe2000ff1e03f */
[----:B------:R-:W-:Y:S01]  /*b8f0*/  PLOP3.LUT P0, PT, PT, PT, PT, 0x80, 0x0 ;  /* 0x000000000000781c */ /* 0x000fe20003f0f070 */
[----:B------:R-:W-:Y:S01]  /*b900*/  VIADD R2, R2, 0x16830 ;  /* 0x0001683002027836 */ /* 0x000fe20000000000 */
[----:B------:R-:W-:Y:S01]  /*b910*/  R2UR UR10, R5 ;  /* 0x00000000050a72ca */ /* 0x000fe200000e0000 */
[----:B------:R-:W-:Y:S01]  /*b920*/  VIADD R3, R3, 0xe400 ;  /* 0x0000e40003037836 */ /* 0x000fe20000000000 */
[----:B------:R-:W-:Y:S01]  /*b930*/  UIADD3.X UR5, URZ, UR45, URZ, UP0, !UPT ;  /* 0x0000002d3f057290 */ /* 0x000fe200087fe43f */
[----:B------:R-:W-:Y:S01]  /*b940*/  UMOV UR6, 0x0 ;  /* 0x0000000000067882 */ /* 0x000fe20000000000 */
[----:B------:R-:W-:-:S04]  /*b950*/  UMOV UR7, 0x14f00000 ;  /* 0x14f0000000077882 */ /* 0x000fc80000000000 */
[----:B------:R-:W-:-:S12]  /*b960*/  USHF.L.U32 UR11, UR11, 0x7, URZ ;  /* 0x000000070b0b7899 */ /* 0x000fd8000800063f */
.L_x_1878:
[----:B------:R-:W-:-:S13]  /*b970*/  @P0 ELECT P2, URZ, PT ;  /* 0x00000000003f082f */ /* 0x000fda0003840000 */
[----:B-----5:R-:W-:Y:S01]  /*b980*/  @P2 R2UR UR13, R4 ;  /* 0x00000000040d22ca */ /* 0x020fe200000e0000 */
[----:B------:R-:W-:Y:S01]  /*b990*/  UMOV UR12, UR36 ;  /* 0x00000024000c7c82 */ /* 0x000fe20008000000 */
        /* <DEDUP_REMOVED lines=11> */
.L_x_1971:
[----:B------:R-:W-:Y:S05]  /*ba50*/  BSYNC B1 ;  /* 0x0000000000017941 */ /* 0x000fea0003800000 */
.L_x_1879:
        /* <DEDUP_REMOVED lines=10> */
.L_x_1882:
[----:B------:R-:W-:Y:S05]  /*bb00*/  BSYNC B1 ;  /* 0x0000000000017941 */ /* 0x000fea0003800000 */
.L_x_1881:
[----:B------:R-:W-:Y:S01]  /*bb10*/  R2UR UR6, R2 ;  /* 0x00000000020672ca */ /* 0x000fe200000e0000 */
[C-C-:B------:R-:W-:Y:S01]  /*bb20*/  IMAD R2, R16.reuse, 0x8, R17.reuse ;  /* 0x0000000810027824 */ /* 0x140fe200078e0211 */
[----:B------:R-:W-:Y:S01]  /*bb30*/  R2UR UR7, R3 ;  /* 0x00000000030772ca */ /* 0x000fe200000e0000 */
[----:B------:R-:W-:Y:S01]  /*bb40*/  IMAD R3, R16, 0x4000, R17 ;  /* 0x0000400010037824 */ /* 0x000fe200078e0211 */
[----:B------:R-:W-:Y:S01]  /*bb50*/  R2UR UR10, R5 ;  /* 0x00000000050a72ca */ /* 0x000fe200000e0000 */
[----:B------:R-:W-:Y:S01]  /*bb60*/  UIADD3 UR4, UP0, UR44, 0x470, URZ ;  /* 0x000004702c047890 */ /* 0x000fe2000ff1e03f */
[----:B------:R-:W-:Y:S01]  /*bb70*/  PLOP3.LUT P0, PT, PT, PT, PT, 0x80, 0x0 ;  /* 0x000000000000781c */ /* 0x000fe20003f0f070 */
[----:B------:R-:W-:Y:S02]  /*bb80*/  IMAD.SHL.U32 R5, R19, 0x80, RZ ;  /* 0x0000008013057824 */ /* 0x000fe400078e00ff */
[----:B------:R-:W-:Y:S01]  /*bb90*/  VIADD R3, R3, 0x400 ;  /* 0x0000040003037836 */ /* 0x000fe20000000000 */
[----:B------:R-:W-:Y:S01]  /*bba0*/  UIADD3.X UR5, URZ, UR45, URZ, UP0, !UPT ;  /* 0x0000002d3f057290 */ /* 0x000fe200087fe43f */
[----:B------:R-:W-:-:S11]  /*bbb0*/  VIADD R2, R2, 0x16850 ;  /* 0x0001685002027836 */ /* 0x000fd60000000000 */
.L_x_1883:
        /* <DEDUP_REMOVED lines=10> */
[----:B------:R-:W-:Y:S02]  /*bc60*/  IMAD.MOV.U32 R18, RZ, RZ, R4 ;  /* 0x000000ffff127224 */ /* 0x000fe400078e0004 */
[----:B------:R-:W-:-:S07]  /*bc70*/  IMAD.MOV.U32 R19, RZ, RZ, R9 ;  /* 0x000000ffff137224 */ /* 0x000fce00078e0009 */
.L_x_1872:
[----:B------:R-:W-:Y:S05]  /*bc80*/  BSYNC B0 ;  /* 0x0000000000007941 */ /* 0x000fea0003800000 */
.L_x_1871:
[----:B------:R-:W-:Y:S01]  /*bc90*/  UIADD3 UR4, UR39, -0x3, URZ ;  /* 0xfffffffd27047890 */ /* 0x000fe2000fffe03f */
[----:B------:R-:W-:Y:S02]  /*bca0*/  IMAD.MOV.U32 R23, RZ, RZ, R6 ;  /* 0x000000ffff177224 */ /* 0x000fe400078e0006 */
[----:B------:R-:W-:-:S03]  /*bcb0*/  IMAD.MOV.U32 R16, RZ, RZ, R8 ;  /* 0x000000ffff107224 */ /* 0x000fc600078e0008 */
[----:B------:R-:W-:-:S07]  /*bcc0*/  IMAD.U32 R6, RZ, RZ, UR4 ;  /* 0x00000004ff067e24 */ /* 0x000fce000f8e00ff */
.L_x_1870:
[----:B------:R-:W-:Y:S01]  /*bcd0*/  ISETP.NE.AND P0, PT, R7, RZ, PT ;  /* 0x000000ff0700720c */ /* 0x000fe20003f05270 */
[----:B------:R-:W-:-:S12]  /*bce0*/  BSSY B0, `(.L_x_1869) ;  /* 0x00000dd000007945 */ /* 0x000fd80003800000 */
[----:B------:R-:W-:Y:S05]  /*bcf0*/  @!P0 BRA `(.L_x_1884) ;  /* 0x0000000c006c8947 */ /* 0x000fea0003800000 */
[----:B------:R-:W-:-:S07]  /*bd00*/  IMAD.MOV.U32 R4, RZ, RZ, R18 ;  /* 0x000000ffff047224 */ /* 0x000fce00078e0012 */
.L_x_1911:
[----:B------:R-:W-:Y:S01]  /*bd10*/  ISETP.NE.AND P1, PT, R25, RZ, PT ;  /* 0x000000ff1900720c */ /* 0x000fe20003f25270 */
        /* <DEDUP_REMOVED lines=8> */
[----:B------:R-:W-:Y:S01]  /*bda0*/  ISETP.NE.AND P1, PT, R26, RZ, PT ;  /* 0x000000ff1a00720c */ /* 0x000fe20003f25270 */
[----:B------:R-:W-:-:S12]  /*bdb0*/  IMAD.MOV.U32 R9, RZ, RZ, R6 ;  /* 0x000000ffff097224 */ /* 0x000fd800078e0006 */
[----:B------:R-:W-:Y:S05]  /*bdc0*/  @!P1 BRA `(.L_x_1887) ;  /* 0x00000000004c9947 */ /* 0x000fea0003800000 */
[----:B------:R-:W1:Y:S01]  /*bdd0*/  LDC R9, c[0x0][0x43c] ;  /* 0x00010f00ff097b82 */ /* 0x000e620000000800 */
[----:B0-----:R-:W-:Y:S01]  /*bde0*/  IMAD.MOV.U32 R10, RZ, RZ, R6 ;  /* 0x000000ffff0a7224 */ /* 0x001fe200078e0006 */
[----:B------:R-:W-:Y:S02]  /*bdf0*/  ULDC.64 UR4, c[0x0][0x428] ;  /* 0x00010a0000047ab9 */ /* 0x000fe40000000a00 */
[----:B------:R-:W-:-:S04]  /*be00*/  IMAD R5, R24, UR4, RZ ;  /* 0x0000000418057c24 */ /* 0x000fc8000f8e02ff */
[----:B------:R-:W-:Y:S01]  /*be10*/  IMAD R4, R22, UR5, R5 ;  /* 0x0000000516047c24 */ /* 0x000fe2000f8e0205 */
[----:B-1----:R-:W-:-:S13]  /*be20*/  ISETP.NE.AND P0, PT, R9, 0x1, PT ;  /* 0x000000010900780c */ /* 0x002fda0003f05270 */
        /* <DEDUP_REMOVED lines=13> */
.L_x_1887:
        /* <DEDUP_REMOVED lines=8> */
.L_x_1972:
[----:B------:R-:W-:Y:S05]  /*bf80*/  BSYNC B2 ;  /* 0x0000000000027941 */ /* 0x000fea0003800000 */
.L_x_1888:
[----:B------:R-:W-:Y:S04]  /*bf90*/  BSSY B2, `(.L_x_1890) ;  /* 0x0000007000027945 */ /* 0x000fe80003800000 */
[----:B------:R-:W-:Y:S05]  /*bfa0*/  @P1 BRA `(.L_x_1891) ;  /* 0x0000000000141947 */ /* 0x000fea0003800000 */
[----:B------:R-:W-:Y:S01]  /*bfb0*/  ISETP.NE.AND P0, PT, R29, RZ, PT ;  /* 0x000000ff1d00720c */ /* 0x000fe20003f05270 */
[----:B0-----:R-:W-:-:S04]  /*bfc0*/  IMAD.MOV.U32 R3, RZ, RZ, 0x4000 ;  /* 0x00004000ff037424 */ /* 0x001fc800078e00ff */
[----:B------:R1:W-:Y:S08]  /*bfd0*/  SYNCS.ARRIVE.TRANS64 RZ, [R2+URZ+0x16830], R3 ;  /* 0x0168300302ff79a7 */ /* 0x0003f0000800003f */
[----:B------:R-:W-:Y:S05]  /*bfe0*/  @!P0 BRA `(.L_x_1891) ;  /* 0x0000000000048947 */ /* 0x000fea0003800000 */
[----:B------:R-:W-:Y:S01]  /*bff0*/  BPT.TRAP 0x1 ;  /* 0x000000040000795c */ /* 0x000fe20000300000 */
.L_x_1891:
[----:B------:R-:W-:Y:S05]  /*c000*/  BSYNC B2 ;  /* 0x0000000000027941 */ /* 0x000fea0003800000 */
.L_x_1890:
        /* <DEDUP_REMOVED lines=11> */
.L_x_1892:
        /* <DEDUP_REMOVED lines=15> */
.L_x_1973:
[----:B------:R-:W-:Y:S05]  /*c1b0*/  BSYNC B2 ;  /* 0x0000000000027941 */ /* 0x000fea0003800000 */
.L_x_1893:
[----:B------:R-:W-:Y:S01]  /*c1c0*/  BSSY B2, `(.L_x_1895) ;  /* 0x0000009000027945 */ /* 0x000fe20003800000 */
[----:B0-----:R-:W-:Y:S02]  /*c1d0*/  IMAD.MOV.U32 R2, RZ, RZ, 0x0 ;  /* 0x00000000ff027424 */ /* 0x001fe400078e00ff */
[----:B------:R-:W-:Y:S01]  /*c1e0*/  IMAD.MOV.U32 R3, RZ, RZ, 0x14f00000 ;  /* 0x14f00000ff037424 */ /* 0x000fe200078e00ff */
[----:B------:R-:W-:Y:S06]  /*c1f0*/  @P1 BRA `(.L_x_1896) ;  /* 0x0000000000141947 */ /* 0x000fec0003800000 */
[----:B------:R-:W-:Y:S01]  /*c200*/  ISETP.NE.AND P0, PT, R29, RZ, PT ;  /* 0x000000ff1d00720c */ /* 0x000fe20003f05270 */
[----:B------:R-:W-:-:S04]  /*c210*/  IMAD.MOV.U32 R12, RZ, RZ, 0x4000 ;  /* 0x00004000ff0c7424 */ /* 0x000fc800078e00ff */
[----:B------:R0:W-:Y:S08]  /*c220*/  SYNCS.ARRIVE.TRANS64 RZ, [R5+URZ+0x50], R12 ;  /* 0x0000500c05ff79a7 */ /* 0x0001f0000800003f */
[----:B------:R-:W-:Y:S05]  /*c230*/  @!P0 BRA `(.L_x_1896) ;  /* 0x0000000000048947 */ /* 0x000fea0003800000 */
[----:B------:R-:W-:Y:S01]  /*c240*/  BPT.TRAP 0x1 ;  /* 0x000000040000795c */ /* 0x000fe20000300000 */
.L_x_1896:
[----:B------:R-:W-:Y:S05]  /*c250*/  BSYNC B2 ;  /* 0x0000000000027941 */ /* 0x000fea0003800000 */
.L_x_1895:
[----:B------:R-:W-:Y:S01]  /*c260*/  R2UR UR7, R3 ;  /* 0x00000000030772ca */ /* 0x000fe200000e0000 */
[----:B------:R-:W-:Y:S01]  /*c270*/  IMAD R16, R16, 0x4000, R17 ;  /* 0x0000400010107824 */ /* 0x000fe200078e0211 */
[----:B------:R-:W-:Y:S01]  /*c280*/  R2UR UR10, R10 ;  /* 0x000000000a0a72ca */ /* 0x000fe200000e0000 */
[----:B------:R-:W-:Y:S01]  /*c290*/  UIADD3 UR4, UP0, UR44, 0x470, URZ ;  /* 0x000004702c047890 */ /* 0x000fe2000ff1e03f */
[----:B------:R-:W-:Y:S01]  /*c2a0*/  R2UR UR6, R2 ;  /* 0x00000000020672ca */ /* 0x000fe200000e0000 */
[----:B------:R-:W-:Y:S01]  /*c2b0*/  IMAD.SHL.U32 R2, R19, 0x80, RZ ;  /* 0x0000008013027824 */ /* 0x000fe200078e00ff */
[----:B------:R-:W-:Y:S01]  /*c2c0*/  PLOP3.LUT P0, PT, PT, PT, PT, 0x80, 0x0 ;  /* 0x000000000000781c */ /* 0x000fe20003f0f070 */
[----:B0-----:R-:W-:Y:S01]  /*c2d0*/  VIADD R5, R5, 0x50 ;  /* 0x0000005005057836 */ /* 0x001fe20000000000 */
[----:B------:R-:W-:Y:S01]  /*c2e0*/  UIADD3.X UR5, URZ, UR45, URZ, UP0, !UPT ;  /* 0x0000002d3f057290 */ /* 0x000fe200087fe43f */
[----:B------:R-:W-:-:S11]  /*c2f0*/  VIADD R16, R16, 0x400 ;  /* 0x0000040010107836 */ /* 0x000fd60000000000 */
.L_x_1897:
        /* <DEDUP_REMOVED lines=12> */
.L_x_1886:
[----:B------:R-:W-:Y:S05]  /*c3c0*/  BSYNC B1 ;  /* 0x0000000000017941 */ /* 0x000fea0003800000 */
.L_x_1885:
        /* <DEDUP_REMOVED lines=9> */
[----:B------:R-:W-:-:S12]  /*c460*/  VIADD R9, R6, 0xffffffff ;  /* 0xffffffff06097836 */ /* 0x000fd80000000000 */
[----:B------:R-:W-:Y:S05]  /*c470*/  @!P1 BRA `(.L_x_1900) ;  /* 0x0000000000489947 */ /* 0x000fea0003800000 */
[----:B------:R-:W1:Y:S01]  /*c480*/  LDC R4, c[0x0][0x43c] ;  /* 0x00010f00ff047b82 */ /* 0x000e620000000800 */
[----:B------:R-:W-:Y:S02]  /*c490*/  ULDC.64 UR4, c[0x0][0x428] ;  /* 0x00010a0000047ab9 */ /* 0x000fe40000000a00 */
[----:B------:R-:W-:-:S04]  /*c4a0*/  IMAD R5, R24, UR4, RZ ;  /* 0x0000000418057c24 */ /* 0x000fc8000f8e02ff */
[----:B------:R-:W-:Y:S01]  /*c4b0*/  IMAD R5, R22, UR5, R5 ;  /* 0x0000000516057c24 */ /* 0x000fe2000f8e0205 */
        /* <DEDUP_REMOVED lines=8> */
[----:B------:R-:W-:Y:S01]  /*c540*/  IMAD.WIDE.U32 R2, R22, UR4, R2 ;  /* 0x0000000416027c25 */ /* 0x000fe2000f8e0002 */
[----:B------:R-:W-:-:S03]  /*c550*/  ULDC.64 UR4, c[0x0][0x418] ;  /* 0x0001060000047ab9 */ /* 0x000fc60000000a00 */
[----:B------:R-:W-:Y:S01]  /*c560*/  IMAD.IADD R5, R5, 0x1, R3 ;  /* 0x0000000105057824 */ /* 0x000fe200078e0203 */
[----:B------:R-:W-:-:S04]  /*c570*/  LEA R4, P0, R2, UR4, 0x2 ;  /* 0x0000000402047c11 */ /* 0x000fc8000f8010ff */
[----:B------:R-:W-:-:S05]  /*c580*/  LEA.HI.X R5, R2, UR5, R5, 0x2, P0 ;  /* 0x0000000502057c11 */ /* 0x000fca00080f1405 */
[----:B------:R1:W5:Y:S04]  /*c590*/  LDG.E R4, desc[UR46][R4.64] ;  /* 0x0000002e04047981 */ /* 0x000368000c1e1900 */
.L_x_1900:
        /* <DEDUP_REMOVED lines=8> */
.L_x_1974:
[----:B------:R-:W-:Y:S05]  /*c620*/  BSYNC B2 ;  /* 0x0000000000027941 */ /* 0x000fea0003800000 */
.L_x_1901:
[----:B------:R-:W-:Y:S04]  /*c630*/  BSSY B2, `(.L_x_1903) ;  /* 0x0000007000027945 */ /* 0x000fe80003800000 */
[----:B------:R-:W-:Y:S05]  /*c640*/  @P1 BRA `(.L_x_1904) ;  /* 0x0000000000141947 */ /* 0x000fea0003800000 */
[----:B------:R-:W-:Y:S01]  /*c650*/  ISETP.NE.AND P0, PT, R29, RZ, PT ;  /* 0x000000ff1d00720c */ /* 0x000fe20003f05270 */
[----:B0-----:R-:W-:-:S04]  /*c660*/  IMAD.MOV.U32 R3, RZ, RZ, 0x4000 ;  /* 0x00004000ff037424 */ /* 0x001fc800078e00ff */
[----:B------:R1:W-:Y:S08]  /*c670*/  SYNCS.ARRIVE.TRANS64 RZ, [R2+URZ+0x16830], R3 ;  /* 0x0168300302ff79a7 */ /* 0x0003f0000800003f */
[----:B------:R-:W-:Y:S05]  /*c680*/  @!P0 BRA `(.L_x_1904) ;  /* 0x0000000000048947 */ /* 0x000fea0003800000 */
[----:B------:R-:W-:Y:S01]  /*c690*/  BPT.TRAP 0x1 ;  /* 0x000000040000795c */ /* 0x000fe20000300000 */
.L_x_1904:
[----:B------:R-:W-:Y:S05]  /*c6a0*/  BSYNC B2 ;  /* 0x0000000000027941 */ /* 0x000fea0003800000 */
.L_x_1903:
        /* <DEDUP_REMOVED lines=12> */
.L_x_1905:
        /* <DEDUP_REMOVED lines=15> */
.L_x_1975:
[----:B------:R-:W-:Y:S05]  /*c860*/  BSYNC B2 ;  /* 0x0000000000027941 */ /* 0x000fea0003800000 */
.L_x_1906:
        /* <DEDUP_REMOVED lines=9> */
.L_x_1909:
[----:B------:R-:W-:Y:S05]  /*c900*/  BSYNC B2 ;  /* 0x0000000000027941 */ /* 0x000fea0003800000 */
.L_x_1908:
        /* <DEDUP_REMOVED lines=10> */
.L_x_1910:
        /* <DEDUP_REMOVED lines=12> */
.L_x_1899:
[----:B------:R-:W-:Y:S05]  /*ca70*/  BSYNC B1 ;  /* 0x0000000000017941 */ /* 0x000fea0003800000 */
.L_x_1898:
[C---:B------:R-:W-:Y:S01]  /*ca80*/  ISETP.GT.AND P0, PT, R6.reuse, 0x1, PT ;  /* 0x000000010600780c */ /* 0x040fe20003f04270 */
[----:B------:R-:W-:-:S12]  /*ca90*/  VIADD R6, R6, 0xfffffffe ;  /* 0xfffffffe06067836 */ /* 0x000fd80000000000 */
[----:B------:R-:W-:Y:S05]  /*caa0*/  @P0 BRA `(.L_x_1911) ;  /* 0xfffffff000980947 */ /* 0x000fea000383ffff */
.L_x_1884:
[----:B------:R-:W-:Y:S05]  /*cab0*/  BSYNC B0 ;  /* 0x0000000000007941 */ /* 0x000fea0003800000 */
.L_x_1869:
        /* <DEDUP_REMOVED lines=17> */
.L_x_1913:
[----:B------:R-:W-:Y:S05]  /*cbd0*/  BSYNC B0 ;  /* 0x0000000000007941 */ /* 0x000fea0003800000 */
.L_x_1912:
[----:B------:R-:W-:Y:S01]  /*cbe0*/  ISETP.NE.AND P0, PT, R25, RZ, PT ;  /* 0x000000ff1900720c */ /* 0x000fe20003f05270 */
        /* <DEDUP_REMOVED lines=8> */
.L_x_1976:
[----:B------:R-:W-:Y:S05]  /*cc70*/  BSYNC B1 ;  /* 0x0000000000017941 */ /* 0x000fea0003800000 */
.L_x_1916:
[----:B------:R-:W-:Y:S04]  /*cc80*/  BSSY B1, `(.L_x_1918) ;  /* 0x0000007000017945 */ /* 0x000fe80003800000 */
[----:B------:R-:W-:Y:S05]  /*cc90*/  @P2 BRA `(.L_x_1919) ;  /* 0x0000000000142947 */ /* 0x000fea0003800000 */
[----:B------:R-:W-:Y:S01]  /*cca0*/  ISETP.NE.AND P0, PT, R29, RZ, PT ;  /* 0x000000ff1d00720c */ /* 0x000fe20003f05270 */
[----:B-1----:R-:W-:-:S04]  /*ccb0*/  IMAD.MOV.U32 R0, RZ, RZ, 0x4000 ;  /* 0x00004000ff007424 */ /* 0x002fc800078e00ff */
[----:B------:R2:W-:Y:S08]  /*ccc0*/  SYNCS.ARRIVE.TRANS64 RZ, [R3+URZ+0x16850], R0 ;  /* 0x0168500003ff79a7 */ /* 0x0005f0000800003f */
[----:B------:R-:W-:Y:S05]  /*ccd0*/  @!P0 BRA `(.L_x_1919) ;  /* 0x0000000000048947 */ /* 0x000fea0003800000 */
[----:B------:R-:W-:Y:S01]  /*cce0*/  BPT.TRAP 0x1 ;  /* 0x000000040000795c */ /* 0x000fe20000300000 */
.L_x_1919:
[----:B------:R-:W-:Y:S05]  /*ccf0*/  BSYNC B1 ;  /* 0x0000000000017941 */ /* 0x000fea0003800000 */
.L_x_1918:
        /* <DEDUP_REMOVED lines=10> */
.L_x_1920:
        /* <DEDUP_REMOVED lines=10> */
.L_x_1915:
[----:B------:R-:W-:Y:S05]  /*ce40*/  BSYNC B0 ;  /* 0x0000000000007941 */ /* 0x000fea0003800000 */
.L_x_1914:
[----:B------:R-:W-:-:S05]  /*ce50*/  VIADD R16, R16, 0x1 ;  /* 0x0000000110107836 */ /* 0x000fca0000000000 */
[----:B------:R-:W-:-:S04]  /*ce60*/  ISETP.NE.AND P0, PT, R16, 0x2, PT ;  /* 0x000000021000780c */ /* 0x000fc80003f05270 */
[----:B------:R-:W-:Y:S02]  /*ce70*/  SEL R0, RZ, 0x1, P0 ;  /* 0x00000001ff007807 */ /* 0x000fe40000000000 */
[----:B------:R-:W-:Y:S02]  /*ce80*/  SEL R16, R16, RZ, P0 ;  /* 0x000000ff10107207 */ /* 0x000fe40000000000 */
[----:B------:R-:W-:-:S07]  /*ce90*/  LOP3.LUT R23, R23, R0, RZ, 0x3c, !PT ;  /* 0x0000000017177212 */ /* 0x000fce00078e3cff */
.L_x_1851:
[----:B------:R-:W-:Y:S05]  /*cea0*/  BSYNC B7 ;  /* 0x0000000000077941 */ /* 0x000fea0003800000 */
.L_x_1849:
[----:B------:R-:W2:Y:S02]  /*ceb0*/  LDL R0, [R1+0x4] ;  /* 0x0000040001007983 */ /* 0x000ea40000100800 */
[----:B--2---:R-:W-:-:S13]  /*cec0*/  ISETP.NE.AND P0, PT, R0, RZ, PT ;  /* 0x000000ff0000720c */ /* 0x004fda0003f05270 */
        /* <DEDUP_REMOVED lines=10> */
.L_x_1921:
[----:B------:R-:W-:-:S03]  /*cf70*/  UMOV UR4, 0xffffffff ;  /* 0xffffffff00047882 */ /* 0x000fc60000000000 */
[----:B------:R-:W-:Y:S05]  /*cf80*/  BRA.DIV UR4, `(.L_x_1923) ;  /* 0x0000001a04307947 */ /* 0x000fea000b800000 */
[----:B------:R1:W2:Y:S02]  /*cf90*/  SHFL.IDX PT, R14, R28, RZ, 0x1f ;  /* 0x00001fff1c0e7589 */ /* 0x0002a400000e0000 */
.L_x_1979:
        /* <DEDUP_REMOVED lines=8> */
.L_x_1922:
[----:B------:R-:W-:Y:S02]  /*d020*/  ULDC UR4, c[0x0][0xc38] ;  /* 0x00030e0000047ab9 */ /* 0x000fe40000000800 */
[----:B-1----:R-:W-:-:S13]  /*d030*/  ISETP.GE.AND P0, PT, R28, UR4, PT ;  /* 0x000000041c007c0c */ /* 0x002fda000bf06270 */
[----:B------:R-:W-:Y:S05]  /*d040*/  @!P0 BRA `(.L_x_1924) ;  /* 0xffffffc800348947 */ /* 0x000fea000383ffff */
.L_x_1846:
[----:B------:R-:W2:Y:S01]  /*d050*/  LDL.LU R0, [R1] ;  /* 0x0000000001007983 */ /* 0x000ea20000300800 */
        /* <DEDUP_REMOVED lines=11> */
.L_x_1980:
[----:B------:R-:W-:Y:S05]  /*d110*/  BSYNC B0 ;  /* 0x0000000000007941 */ /* 0x000fea0003800000 */
.L_x_1925:
[----:B------:R-:W-:-:S03]  /*d120*/  UMOV UR4, 0xffffffff ;  /* 0xffffffff00047882 */ /* 0x000fc60000000000 */
[----:B------:R-:W-:Y:S05]  /*d130*/  BRA.DIV UR4, `(.L_x_1927) ;  /* 0x0000001a04007947 */ /* 0x000fea000b800000 */
[----:B-1----:R-:W1:Y:S02]  /*d140*/  S2R R0, SR_TID.X ;  /* 0x0000000000007919 */ /* 0x002e640000002100 */
[----:B-1----:R-:W-:-:S04]  /*d150*/  SHF.R.U32.HI R0, RZ, 0x5, R0 ;  /* 0x00000005ff007819 */ /* 0x002fc80000011600 */
[----:B------:R-:W-:-:S05]  /*d160*/  LOP3.LUT R0, R0, 0x3, RZ, 0xc0, !PT ;  /* 0x0000000300007812 */ /* 0x000fca00078ec0ff */
[----:B------:R1:W2:Y:S02]  /*d170*/  SHFL.IDX PT, R14, R0, RZ, 0x1f ;  /* 0x00001fff000e7589 */ /* 0x0002a400000e0000 */
.L_x_1983:
[----:B--2---:R-:W-:Y:S01]  /*d180*/  ISETP.NE.AND P0, PT, R14, RZ, PT ;  /* 0x000000ff0e00720c */ /* 0x004fe20003f05270 */
[----:B------:R-:W-:-:S12]  /*d190*/  BSSY B0, `(.L_x_1928) ;  /* 0x0000024000007945 */ /* 0x000fd80003800000 */
[----:B------:R-:W-:Y:S05]  /*d1a0*/  @P0 BRA `(.L_x_1929) ;  /* 0x0000000000880947 */ /* 0x000fea0003800000 */
[----:B------:R-:W-:-:S03]  /*d1b0*/  UMOV UR4, 0xffffffff ;  /* 0xffffffff00047882 */ /* 0x000fc60000000000 */
[----:B------:R-:W-:Y:S05]  /*d1c0*/  BRA.DIV UR4, `(.L_x_1930) ;  /* 0x0000001a04107947 */ /* 0x000fea000b800000 */
[----:B------:R-:W-:-:S13]  /*d1d0*/  ELECT P6, URZ, PT ;  /* 0x00000000003f782f */ /* 0x000fda00038c0000 */
.L_x_1986:
[----:B------:R-:W-:Y:S05]  /*d1e0*/  @!P6 BRA `(.L_x_1929) ;  /* 0x000000000078e947 */ /* 0x000fea0003800000 */
[----:B------:R-:W-:-:S06]  /*d1f0*/  ULOP3.LUT UR4, UR38, 0x2, URZ, 0xfc, !UPT ;  /* 0x0000000226047892 */ /* 0x000fcc000f8efc3f */
[----:B-1----:R-:W-:-:S05]  /*d200*/  IMAD.U32 R0, RZ, RZ, UR4 ;  /* 0x00000004ff007e24 */ /* 0x002fca000f8e00ff */
[----:B------:R-:W-:-:S13]  /*d210*/  ISETP.NE.AND P2, PT, R0, 0x3, PT ;  /* 0x000000030000780c */ /* 0x000fda0003f45270 */
[----:B------:R-:W-:Y:S05]  /*d220*/  @!P2 BRA `(.L_x_1931) ;  /* 0x000000000004a947 */ /* 0x000fea0003800000 */
[----:B------:R-:W-:Y:S01]  /*d230*/  BPT.TRAP 0x1 ;  /* 0x000000040000795c */ /* 0x000fe20000300000 */
.L_x_1931:
        /* <DEDUP_REMOVED lines=12> */
.L_x_1987:
[----:B------:R-:W2:Y:S02]  /*d300*/  SYNCS.PHASECHK.TRANS64.TRYWAIT P0, [R3+URZ], R0 ;  /* 0x00000000030075a7 */ /* 0x000ea4000800017f */
[----:B--2---:R-:W-:Y:S05]  /*d310*/  @!P0 BRA `(.L_x_1933) ;  /* 0x0000001400f08947 */ /* 0x004fea0003800000 */
.L_x_1988:
[----:B------:R-:W-:Y:S05]  /*d320*/  @!P2 BRA `(.L_x_1934) ;  /* 0x000000000004a947 */ /* 0x000fea0003800000 */
[----:B------:R-:W-:Y:S01]  /*d330*/  BPT.TRAP 0x1 ;  /* 0x000000040000795c */ /* 0x000fe20000300000 */
.L_x_1934:
[----:B--2---:R-:W-:-:S04]  /*d340*/  VIADD R3, R7, 0x16860 ;  /* 0x0001686007037836 */ /* 0x004fc80000000000 */
[----:B-1----:R-:W-:-:S04]  /*d350*/  IMAD R5, R16, 0x8, R3 ;  /* 0x0000000810057824 */ /* 0x002fc800078e0203 */
[----:B------:R-:W1:Y:S02]  /*d360*/  SYNCS.PHASECHK.TRANS64.TRYWAIT P0, [R5+URZ], R4 ;  /* 0x00000004050075a7 */ /* 0x000e64000800017f */
[----:B-1----:R-:W-:Y:S05]  /*d370*/  @!P0 BRA `(.L_x_1935) ;  /* 0x0000001400ec8947 */ /* 0x002fea0003800000 */
.L_x_1989:
[----:B------:R-:W-:-:S07]  /*d380*/  IMAD R3, R6, 0x8, R3 ;  /* 0x0000000806037824 */ /* 0x000fce00078e0203 */
.L_x_1936:
[----:B--2---:R2:W3:Y:S02]  /*d390*/  SYNCS.PHASECHK.TRANS64.TRYWAIT P0, [R3+URZ], R0 ;  /* 0x00000000030075a7 */ /* 0x0044e4000800017f */
[----:B---3--:R-:W-:Y:S05]  /*d3a0*/  @!P0 NANOSLEEP.SYNCS 0x989680 ;  /* 0x009896800000895d */ /* 0x008fea0003900000 */
[----:B------:R-:W3:Y:S02]  /*d3b0*/  @!P0 SYNCS.PHASECHK.TRANS64 P0, [R3+URZ], R0 ;  /* 0x00000000030085a7 */ /* 0x000ee4000800007f */
[----:B---3--:R-:W-:Y:S05]  /*d3c0*/  @!P0 BRA `(.L_x_1936) ;  /* 0xfffffffc00f08947 */ /* 0x008fea000383ffff */
.L_x_1929:
[----:B------:R-:W-:Y:S05]  /*d3d0*/  BSYNC B0 ;  /* 0x0000000000007941 */ /* 0x000fea0003800000 */
.L_x_1928:
[----:B------:R-:W-:Y:S05]  /*d3e0*/  EXIT ;  /* 0x000000000000794d */ /* 0x000fea0003800000 */
.L_x_1811:
[----:B0-----:R-:W-:-:S04]  /*d3f0*/  IMAD.U32 R3, RZ, RZ, UR45 ;  /* 0x0000002dff037e24 */ /* 0x001fc8000f8e00ff */
[----:B------:R0:W1:Y:S03]  /*d400*/  SYNCS.PHASECHK.TRANS64.TRYWAIT P1, [R3+URZ+0x16800], R0 ;  /* 0x01680000030075a7 */ /* 0x000066000802017f */
[----:B-1----:R-:W-:Y:S05]  /*d410*/  @!P1 NANOSLEEP.SYNCS 0x989680 ;  /* 0x009896800000995d */ /* 0x002fea0003900000 */
[----:B------:R-:W1:Y:S02]  /*d420*/  @!P1 SYNCS.PHASECHK.TRANS64 P1, [R3+URZ+0x16800], R0 ;  /* 0x01680000030095a7 */ /* 0x000e64000802007f */
[----:B-1----:R-:W-:Y:S05]  /*d430*/  @!P1 BRA `(.L_x_1811) ;  /* 0xfffffffc00ec9947 */ /* 0x002fea000383ffff */
[----:B------:R-:W-:Y:S05]  /*d440*/  BRA `(.L_x_1937) ;  /* 0xffffff4000607947 */ /* 0x000fea000383ffff */
.L_x_1815:
[----:B-1----:R1:W2:Y:S02]  /*d450*/  SYNCS.PHASECHK.TRANS64.TRYWAIT P2, [R2+URZ+0x16830], R3 ;  /* 0x01683003020075a7 */ /* 0x0022a4000804017f */
[----:B--2---:R-:W-:Y:S05]  /*d460*/  @!P2 NANOSLEEP.SYNCS 0x989680 ;  /* 0x009896800000a95d */ /* 0x004fea0003900000 */
[----:B------:R-:W2:Y:S02]  /*d470*/  @!P2 SYNCS.PHASECHK.TRANS64 P2, [R2+URZ+0x16830], R3 ;  /* 0x016830030200a5a7 */ /* 0x000ea4000804007f */
[----:B--2---:R-:W-:Y:S05]  /*d480*/  @!P2 BRA `(.L_x_1815) ;  /* 0xfffffffc00f0a947 */ /* 0x004fea000383ffff */
[----:B------:R-:W-:Y:S05]  /*d490*/  BRA `(.L_x_1814) ;  /* 0xffffff4000847947 */ /* 0x000fea000383ffff */
.L_x_1820:
[----:B-1----:R-:W-:-:S04]  /*d4a0*/  IMAD.U32 R7, RZ, RZ, UR6 ;  /* 0x00000006ff077e24 */ /* 0x002fc8000f8e00ff */
[----:B------:R1:W2:Y:S03]  /*d4b0*/  SYNCS.PHASECHK.TRANS64.TRYWAIT P3, [R7+URZ+0x16830], R0 ;  /* 0x01683000070075a7 */ /* 0x0002a6000806017f */
[----:B--2---:R-:W-:Y:S05]  /*d4c0*/  @!P3 NANOSLEEP.SYNCS 0x989680 ;  /* 0x009896800000b95d */ /* 0x004fea0003900000 */
[----:B------:R-:W2:Y:S02]  /*d4d0*/  @!P3 SYNCS.PHASECHK.TRANS64 P3, [R7+URZ+0x16830], R0 ;  /* 0x016830000700b5a7 */ /* 0x000ea4000806007f */
[----:B--2---:R-:W-:Y:S05]  /*d4e0*/  @!P3 BRA `(.L_x_1820) ;  /* 0xfffffffc00ecb947 */ /* 0x004fea000383ffff */
[----:B------:R-:W-:Y:S05]  /*d4f0*/  BRA `(.L_x_1817) ;  /* 0xffffff6000f47947 */ /* 0x000fea000383ffff */
.L_x_1824:
[----:B-1----:R-:W-:-:S04]  /*d500*/  IMAD.U32 R7, RZ, RZ, UR6 ;  /* 0x00000006ff077e24 */ /* 0x002fc8000f8e00ff */
[----:B------:R1:W2:Y:S03]  /*d510*/  SYNCS.PHASECHK.TRANS64.TRYWAIT P3, [R7+URZ+0x16850], R0 ;  /* 0x01685000070075a7 */ /* 0x0002a6000806017f */
[----:B--2---:R-:W-:Y:S05]  /*d520*/  @!P3 NANOSLEEP.SYNCS 0x989680 ;  /* 0x009896800000b95d */ /* 0x004fea0003900000 */
[----:B------:R-:W2:Y:S02]  /*d530*/  @!P3 SYNCS.PHASECHK.TRANS64 P3, [R7+URZ+0x16850], R0 ;  /* 0x016850000700b5a7 */ /* 0x000ea4000806007f */
[----:B--2---:R-:W-:Y:S05]  /*d540*/  @!P3 BRA `(.L_x_1824) ;  /* 0xfffffffc00ecb947 */ /* 0x004fea000383ffff */
[----:B------:R-:W-:Y:S05]  /*d550*/  BRA `(.L_x_1821) ;  /* 0xffffff6400647947 */ /* 0x000fea000383ffff */
.L_x_1830:
[----:B-1----:R-:W-:-:S04]  /*d560*/  IMAD.U32 R9, RZ, RZ, UR6 ;  /* 0x00000006ff097e24 */ /* 0x002fc8000f8e00ff */
[----:B------:R1:W2:Y:S03]  /*d570*/  SYNCS.PHASECHK.TRANS64.TRYWAIT P2, [R9+URZ+0x16830], R0 ;  /* 0x01683000090075a7 */ /* 0x0002a6000804017f */
[----:B--2---:R-:W-:Y:S05]  /*d580*/  @!P2 NANOSLEEP.SYNCS 0x989680 ;  /* 0x009896800000a95d */ /* 0x004fea0003900000 */
[----:B------:R-:W2:Y:S02]  /*d590*/  @!P2 SYNCS.PHASECHK.TRANS64 P2, [R9+URZ+0x16830], R0 ;  /* 0x016830000900a5a7 */ /* 0x000ea4000804007f */
[----:B--2---:R-:W-:Y:S05]  /*d5a0*/  @!P2 BRA `(.L_x_1830) ;  /* 0xfffffffc00eca947 */ /* 0x004fea000383ffff */
[----:B------:R-:W-:Y:S05]  /*d5b0*/  BRA `(.L_x_1827) ;  /* 0xffffff8800507947 */ /* 0x000fea000383ffff */
.L_x_1834:
[----:B-1----:R-:W-:-:S04]  /*d5c0*/  IMAD.U32 R9, RZ, RZ, UR6 ;  /* 0x00000006ff097e24 */ /* 0x002fc8000f8e00ff */
[----:B------:R1:W2:Y:S03]  /*d5d0*/  SYNCS.PHASECHK.TRANS64.TRYWAIT P2, [R9+URZ+0x16850], R0 ;  /* 0x01685000090075a7 */ /* 0x0002a6000804017f */
[----:B--2---:R-:W-:Y:S05]  /*d5e0*/  @!P2 NANOSLEEP.SYNCS 0x989680 ;  /* 0x009896800000a95d */ /* 0x004fea0003900000 */
[----:B------:R-:W2:Y:S02]  /*d5f0*/  @!P2 SYNCS.PHASECHK.TRANS64 P2, [R9+URZ+0x16850], R0 ;  /* 0x016850000900a5a7 */ /* 0x000ea4000804007f */
[----:B--2---:R-:W-:Y:S05]  /*d600*/  @!P2 BRA `(.L_x_1834) ;  /* 0xfffffffc00eca947 */ /* 0x004fea000383ffff */
[----:B------:R-:W-:Y:S05]  /*d610*/  BRA `(.L_x_1831) ;  /* 0xffffff8800c07947 */ /* 0x000fea000383ffff */
.L_x_1839:
[----:B-1----:R-:W-:-:S04]  /*d620*/  IMAD.U32 R5, RZ, RZ, UR5 ;  /* 0x00000005ff057e24 */ /* 0x002fc8000f8e00ff */
[----:B------:R1:W2:Y:S03]  /*d630*/  SYNCS.PHASECHK.TRANS64.TRYWAIT P0, [R5+URZ+0x16850], R4 ;  /* 0x01685004050075a7 */ /* 0x0002a6000800017f */
[----:B--2---:R-:W-:Y:S05]  /*d640*/  @!P0 NANOSLEEP.SYNCS 0x989680 ;  /* 0x009896800000895d */ /* 0x004fea0003900000 */
[----:B------:R-:W2:Y:S02]  /*d650*/  @!P0 SYNCS.PHASECHK.TRANS64 P0, [R5+URZ+0x16850], R4 ;  /* 0x01685004050085a7 */ /* 0x000ea4000800007f */
[----:B--2---:R-:W-:Y:S05]  /*d660*/  @!P0 BRA `(.L_x_1839) ;  /* 0xfffffffc00ec8947 */ /* 0x004fea000383ffff */
[----:B------:R-:W-:Y:S05]  /*d670*/  BRA `(.L_x_1838) ;  /* 0xffffffa400247947 */ /* 0x000fea000383ffff */
.L_x_1857:
[----:B------:R-:W-:Y:S02]  /*d680*/  IMAD.MOV.U32 R13, RZ, RZ, R20 ;  /* 0x000000ffff0d7224 */ /* 0x000fe400078e0014 */
[----:B------:R-:W-:Y:S02]  /*d690*/  IMAD.MOV.U32 R12, RZ, RZ, RZ ;  /* 0x000000ffff0c7224 */ /* 0x000fe400078e00ff */
[----:B------:R-:W-:Y:S02]  /*d6a0*/  IMAD.MOV.U32 R11, RZ, RZ, 0x1f ;  /* 0x0000001fff0b7424 */ /* 0x000fe400078e00ff */
[----:B------:R-:W-:-:S07]  /*d6b0*/  IMAD.MOV.U32 R15, RZ, RZ, -0x1 ;  /* 0xffffffffff0f7424 */ /* 0x000fce00078e00ff */
[----:B------:R-:W-:Y:S05]  /*d6c0*/  WARPSYNC.COLLECTIVE R15, `(.L_x_1938) ;  /* 0x000000000f087348 */ /* 0x000fea0003c00000 */
[----:B------:R0:W1:Y:S02]  /*d6d0*/  SHFL.IDX P6, R14, R13, R12, R11 ;  /* 0x0000000c0d0e7389 */ /* 0x00006400000c000b */
[----:B01----:R-:W-:Y:S01]  /*d6e0*/  ENDCOLLECTIVE ;  /* 0x000000000000791b */ /* 0x003fe20003800000 */
.L_x_1938:
[----:B------:R-:W-:Y:S05]  /*d6f0*/  BRA `(.L_x_1939) ;  /* 0xffffffcc00387947 */ /* 0x000fea000383ffff */
.L_x_1859:
[----:B------:R-:W-:Y:S01]  /*d700*/  BSSY B0, `(.L_x_1940) ;  /* 0x0000006000007945 */ /* 0x000fe20003800000 */
[----:B------:R-:W-:-:S07]  /*d710*/  IMAD.MOV.U32 R15, RZ, RZ, -0x1 ;  /* 0xffffffffff0f7424 */ /* 0x000fce00078e00ff */
[----:B0-----:R-:W-:Y:S05]  /*d720*/  WARPSYNC.COLLECTIVE R15, `(.L_x_1941) ;  /* 0x000000000f0c7348 */ /* 0x001fea0003c00000 */
[----:B------:R-:W-:Y:S02]  /*d730*/  ELECT P6, UR62, PT ;  /* 0x00000000003e782f */ /* 0x000fe400038c0000 */
[----:B------:R-:W-:Y:S01]  /*d740*/  MOV R14, UR62 ;  /* 0x0000003e000e7c02 */ /* 0x000fe20008000f00 */
[----:B0-----:R-:W-:Y:S10]  /*d750*/  ENDCOLLECTIVE ;  /* 0x000000000000791b */ /* 0x001ff40003800000 */
.L_x_1941:
[----:B------:R-:W-:Y:S05]  /*d760*/  BSYNC B0 ;  /* 0x0000000000007941 */ /* 0x000fea0003800000 */
.L_x_1940:
[----:B------:R-:W-:Y:S05]  /*d770*/  BRA `(.L_x_1942) ;  /* 0xffffffcc00347947 */ /* 0x000fea000383ffff */
.L_x_1861:
[----:B-1----:R1:W2:Y:S02]  /*d780*/  SYNCS.PHASECHK.TRANS64.TRYWAIT P0, [R3+URZ+0x16840], R0 ;  /* 0x01684000030075a7 */ /* 0x0022a4000800017f */
[----:B--2---:R-:W-:Y:S05]  /*d790*/  @!P0 NANOSLEEP.SYNCS 0x989680 ;  /* 0x009896800000895d */ /* 0x004fea0003900000 */
[----:B------:R-:W2:Y:S02]  /*d7a0*/  @!P0 SYNCS.PHASECHK.TRANS64 P0, [R3+URZ+0x16840], R0 ;  /* 0x01684000030085a7 */ /* 0x000ea4000800007f */
[----:B--2---:R-:W-:Y:S05]  /*d7b0*/  @!P0 BRA `(.L_x_1861) ;  /* 0xfffffffc00f08947 */ /* 0x004fea000383ffff */
[----:B------:R-:W-:Y:S05]  /*d7c0*/  BRA `(.L_x_1943) ;  /* 0xffffffcc00907947 */ /* 0x000fea000383ffff */
.L_x_1865:
[----:B------:R-:W-:Y:S02]  /*d7d0*/  IMAD.MOV.U32 R13, RZ, RZ, R4 ;  /* 0x000000ffff0d7224 */ /* 0x000fe400078e0004 */
[----:B------:R-:W-:Y:S02]  /*d7e0*/  IMAD.MOV.U32 R12, RZ, RZ, RZ ;  /* 0x000000ffff0c7224 */ /* 0x000fe400078e00ff */
[----:B------:R-:W-:Y:S02]  /*d7f0*/  IMAD.MOV.U32 R11, RZ, RZ, 0x181f ;  /* 0x0000181fff0b7424 */ /* 0x000fe400078e00ff */
[----:B------:R-:W-:Y:S02]  /*d800*/  IMAD.MOV.U32 R15, RZ, RZ, -0x1 ;  /* 0xffffffffff0f7424 */ /* 0x000fe400078e00ff */
[----:B------:R-:W-:-:S07]  /*d810*/  IMAD.U32 R7, RZ, RZ, UR40 ;  /* 0x00000028ff077e24 */ /* 0x000fce000f8e00ff */
[----:B------:R-:W-:Y:S05]  /*d820*/  WARPSYNC.COLLECTIVE R15, `(.L_x_1944) ;  /* 0x000000000f087348 */ /* 0x000fea0003c00000 */
[----:B------:R0:W1:Y:S02]  /*d830*/  SHFL.IDX P6, R14, R13, R12, R11 ;  /* 0x0000000c0d0e7389 */ /* 0x00006400000c000b */
[----:B01----:R-:W-:Y:S01]  /*d840*/  ENDCOLLECTIVE ;  /* 0x000000000000791b */ /* 0x003fe20003800000 */
.L_x_1944:
[----:B------:R-:W-:Y:S02]  /*d850*/  IMAD R7, R7, 0xc0, R21 ;  /* 0x000000c007077824 */ /* 0x000fe400078e0215 */
[----:B------:R-:W-:Y:S02]  /*d860*/  IMAD.MOV.U32 R13, RZ, RZ, R0 ;  /* 0x000000ffff0d7224 */ /* 0x000fe400078e0000 */
[----:B------:R-:W-:-:S07]  /*d870*/  IMAD.MOV.U32 R2, RZ, RZ, R14 ;  /* 0x000000ffff027224 */ /* 0x000fce00078e000e */
[----:B------:R-:W-:Y:S05]  /*d880*/  WARPSYNC.COLLECTIVE R15, `(.L_x_1945) ;  /* 0x000000000f087348 */ /* 0x000fea0003c00000 */
[----:B------:R0:W1:Y:S02]  /*d890*/  SHFL.IDX P6, R14, R13, R12, R11 ;  /* 0x0000000c0d0e7389 */ /* 0x00006400000c000b */
[----:B01----:R-:W-:Y:S01]  /*d8a0*/  ENDCOLLECTIVE ;  /* 0x000000000000791b */ /* 0x003fe20003800000 */
.L_x_1945:
[----:B------:R-:W-:Y:S02]  /*d8b0*/  ULDC UR4, c[0x0][0x288] ;  /* 0x0000a20000047ab9 */ /* 0x000fe40000000800 */
[----:B------:R-:W-:Y:S02]  /*d8c0*/  IMAD R6, R9, UR4, RZ ;  /* 0x0000000409067c24 */ /* 0x000fe4000f8e02ff */
[----:B------:R-:W-:-:S03]  /*d8d0*/  VIADD R9, R7, 0x10 ;  /* 0x0000001007097836 */ /* 0x000fc60000000000 */
        /* <DEDUP_REMOVED lines=9> */
.L_x_1946:
        /* <DEDUP_REMOVED lines=11> */
.L_x_1947:
        /* <DEDUP_REMOVED lines=8> */
.L_x_1948:
        /* <DEDUP_REMOVED lines=10> */
.L_x_1949:
[----:B------:R-:W-:Y:S02]  /*db40*/  IMAD.MOV.U32 R13, RZ, RZ, R4 ;  /* 0x000000ffff0d7224 */ /* 0x000fe400078e0004 */
[----:B------:R-:W-:Y:S02]  /*db50*/  IMAD.MOV.U32 R12, RZ, RZ, 0x3 ;  /* 0x00000003ff0c7424 */ /* 0x000fe400078e00ff */
[----:B------:R-:W-:-:S07]  /*db60*/  IMAD.MOV.U32 R10, RZ, RZ, R14 ;  /* 0x000000ffff0a7224 */ /* 0x000fce00078e000e */
[----:B------:R-:W-:Y:S05]  /*db70*/  WARPSYNC.COLLECTIVE R15, `(.L_x_1950) ;  /* 0x000000000f087348 */ /* 0x000fea0003c00000 */
[----:B------:R0:W1:Y:S02]  /*db80*/  SHFL.IDX P6, R14, R13, R12, R11 ;  /* 0x0000000c0d0e7389 */ /* 0x00006400000c000b */
[----:B01----:R-:W-:Y:S01]  /*db90*/  ENDCOLLECTIVE ;  /* 0x000000000000791b */ /* 0x003fe20003800000 */
.L_x_1950:
        /* <DEDUP_REMOVED lines=9> */
[----:B------:R-:W-:Y:S02]  /*dc30*/  VIADD R9, R7, 0x40 ;  /* 0x0000004007097836 */ /* 0x000fe40000000000 */
[----:B0-----:R-:W-:-:S10]  /*dc40*/  IMAD.MOV.U32 R2, RZ, RZ, R14 ;  /* 0x000000ffff027224 */ /* 0x001fd400078e000e */
[----:B------:R-:W-:Y:S05]  /*dc50*/  WARPSYNC.COLLECTIVE R15, `(.L_x_1951) ;  /* 0x000000000f087348 */ /* 0x000fea0003c00000 */
[----:B------:R0:W1:Y:S02]  /*dc60*/  SHFL.IDX P6, R14, R13, R12, R11 ;  /* 0x0000000c0d0e7389 */ /* 0x00006400000c000b */
[----:B01----:R-:W-:Y:S01]  /*dc70*/  ENDCOLLECTIVE ;  /* 0x000000000000791b */ /* 0x003fe20003800000 */
.L_x_1951:
        /* <DEDUP_REMOVED lines=8> */
.L_x_1952:
        /* <DEDUP_REMOVED lines=10> */
.L_x_1953:
[----:B------:R-:W-:Y:S02]  /*dda0*/  IMAD.MOV.U32 R13, RZ, RZ, R4 ;  /* 0x000000ffff0d7224 */ /* 0x000fe400078e0004 */
[----:B------:R-:W-:Y:S02]  /*ddb0*/  IMAD.MOV.U32 R12, RZ, RZ, 0x5 ;  /* 0x00000005ff0c7424 */ /* 0x000fe400078e00ff */
[----:B------:R-:W-:-:S07]  /*ddc0*/  IMAD.MOV.U32 R10, RZ, RZ, R14 ;  /* 0x000000ffff0a7224 */ /* 0x000fce00078e000e */
[----:B------:R-:W-:Y:S05]  /*ddd0*/  WARPSYNC.COLLECTIVE R15, `(.L_x_1954) ;  /* 0x000000000f087348 */ /* 0x000fea0003c00000 */
[----:B------:R0:W1:Y:S02]  /*dde0*/  SHFL.IDX P6, R14, R13, R12, R11 ;  /* 0x0000000c0d0e7389 */ /* 0x00006400000c000b */
[----:B01----:R-:W-:Y:S01]  /*ddf0*/  ENDCOLLECTIVE ;  /* 0x000000000000791b */ /* 0x003fe20003800000 */
.L_x_1954:
        /* <DEDUP_REMOVED lines=14> */
.L_x_1955:
        /* <DEDUP_REMOVED lines=8> */
.L_x_1956:
        /* <DEDUP_REMOVED lines=10> */
.L_x_1957:
[----:B------:R-:W-:Y:S02]  /*e000*/  IMAD.MOV.U32 R13, RZ, RZ, R4 ;  /* 0x000000ffff0d7224 */ /* 0x000fe400078e0004 */
[----:B------:R-:W-:Y:S02]  /*e010*/  IMAD.MOV.U32 R12, RZ, RZ, 0x7 ;  /* 0x00000007ff0c7424 */ /* 0x000fe400078e00ff */
[----:B------:R-:W-:-:S07]  /*e020*/  IMAD.MOV.U32 R10, RZ, RZ, R14 ;  /* 0x000000ffff0a7224 */ /* 0x000fce00078e000e */
[----:B------:R-:W-:Y:S05]  /*e030*/  WARPSYNC.COLLECTIVE R15, `(.L_x_1958) ;  /* 0x000000000f087348 */ /* 0x000fea0003c00000 */
[----:B------:R0:W1:Y:S02]  /*e040*/  SHFL.IDX P6, R14, R13, R12, R11 ;  /* 0x0000000c0d0e7389 */ /* 0x00006400000c000b */
[----:B01----:R-:W-:Y:S01]  /*e050*/  ENDCOLLECTIVE ;  /* 0x000000000000791b */ /* 0x003fe20003800000 */
.L_x_1958:
        /* <DEDUP_REMOVED lines=11> */
.L_x_1959:
[----:B------:R-:W-:-:S05]  /*e110*/  VIADD R3, R7, 0x70 ;  /* 0x0000007007037836 */ /* 0x000fca0000000000 */
[----:B------:R-:W-:Y:S01]  /*e120*/  ISETP.GE.AND P1, PT, R3, R6, PT ;  /* 0x000000060300720c */ /* 0x000fe20003f26270 */
[----:B------:R-:W-:Y:S02]  /*e130*/  IMAD.MOV.U32 R13, RZ, RZ, R8 ;  /* 0x000000ffff0d7224 */ /* 0x000fe400078e0008 */
[----:B------:R-:W-:Y:S02]  /*e140*/  IMAD.MOV.U32 R12, RZ, RZ, RZ ;  /* 0x000000ffff0c7224 */ /* 0x000fe400078e00ff */
[----:B------:R-:W-:-:S08]  /*e150*/  IMAD.MOV.U32 R9, RZ, RZ, R14 ;  /* 0x000000ffff097224 */ /* 0x000fd000078e000e */
[----:B------:R-:W-:Y:S05]  /*e160*/  WARPSYNC.COLLECTIVE R15, `(.L_x_1960) ;  /* 0x000000000f087348 */ /* 0x000fea0003c00000 */
[----:B------:R0:W1:Y:S02]  /*e170*/  SHFL.IDX P6, R14, R13, R12, R11 ;  /* 0x0000000c0d0e7389 */ /* 0x00006400000c000b */
[----:B01----:R-:W-:Y:S01]  /*e180*/  ENDCOLLECTIVE ;  /* 0x000000000000791b */ /* 0x003fe20003800000 */
.L_x_1960:
[----:B------:R-:W-:Y:S01]  /*e190*/  @!P1 LEA R2, P2, R20, R9, 0x1 ;  /* 0x0000000914029211 */ /* 0x000fe200078408ff */
[----:B------:R-:W-:-:S04]  /*e1a0*/  VIADD R9, R7, 0x80 ;  /* 0x0000008007097836 */ /* 0x000fc80000000000 */
        /* <DEDUP_REMOVED lines=12> */
.L_x_1961:
[----:B------:R-:W-:Y:S02]  /*e270*/  IMAD.MOV.U32 R13, RZ, RZ, R8 ;  /* 0x000000ffff0d7224 */ /* 0x000fe400078e0008 */
[----:B------:R-:W-:Y:S01]  /*e280*/  IMAD.MOV.U32 R12, RZ, RZ, 0x1 ;  /* 0x00000001ff0c7424 */ /* 0x000fe200078e00ff */
[----:B------:R-:W-:-:S13]  /*e290*/  @!P1 LEA R2, P2, R20, R14, 0x1 ;  /* 0x0000000e14029211 */ /* 0x000fda00078408ff */
[----:B------:R-:W-:Y:S05]  /*e2a0*/  WARPSYNC.COLLECTIVE R15, `(.L_x_1962) ;  /* 0x000000000f087348 */ /* 0x000fea0003c00000 */
[----:B------:R0:W1:Y:S02]  /*e2b0*/  SHFL.IDX P6, R14, R13, R12, R11 ;  /* 0x0000000c0d0e7389 */ /* 0x00006400000c000b */
[----:B01----:R-:W-:Y:S01]  /*e2c0*/  ENDCOLLECTIVE ;  /* 0x000000000000791b */ /* 0x003fe20003800000 */
.L_x_1962:
        /* <DEDUP_REMOVED lines=11> */
.L_x_1963:
[----:B------:R-:W-:Y:S02]  /*e380*/  IMAD.MOV.U32 R13, RZ, RZ, R8 ;  /* 0x000000ffff0d7224 */ /* 0x000fe400078e0008 */
[----:B------:R-:W-:Y:S02]  /*e390*/  IMAD.MOV.U32 R12, RZ, RZ, 0x2 ;  /* 0x00000002ff0c7424 */ /* 0x000fe400078e00ff */
[----:B------:R-:W-:-:S07]  /*e3a0*/  IMAD.MOV.U32 R4, RZ, RZ, R14 ;  /* 0x000000ffff047224 */ /* 0x000fce00078e000e */
[----:B------:R-:W-:Y:S05]  /*e3b0*/  WARPSYNC.COLLECTIVE R15, `(.L_x_1964) ;  /* 0x000000000f087348 */ /* 0x000fea0003c00000 */
[----:B------:R0:W1:Y:S02]  /*e3c0*/  SHFL.IDX P6, R14, R13, R12, R11 ;  /* 0x0000000c0d0e7389 */ /* 0x00006400000c000b */
[----:B01----:R-:W-:Y:S01]  /*e3d0*/  ENDCOLLECTIVE ;  /* 0x000000000000791b */ /* 0x003fe20003800000 */
.L_x_1964:
[----:B------:R-:W-:-:S05]  /*e3e0*/  @!P1 LEA R4, P2, R20, R4, 0x1 ;  /* 0x0000000414049211 */ /* 0x000fca00078408ff */
[----:B------:R-:W-:Y:S02]  /*e3f0*/  @!P1 IMAD.X R3, RZ, RZ, R2, P2 ;  /* 0x000000ffff039224 */ /* 0x000fe400010e0602 */
        /* <DEDUP_REMOVED lines=10> */
.L_x_1965:
        /* <DEDUP_REMOVED lines=8> */
.L_x_1966:
        /* <DEDUP_REMOVED lines=10> */
.L_x_1967:
[----:B------:R-:W-:Y:S05]  /*e5c0*/  BRA `(.L_x_1968) ;  /* 0xffffffcc005c7947 */ /* 0x000fea000383ffff */
.L_x_1868:
[----:B0-----:R0:W1:Y:S02]  /*e5d0*/  SYNCS.PHASECHK.TRANS64.TRYWAIT P0, [R17+URZ+0x16820], R2 ;  /* 0x01682002110075a7 */ /* 0x001064000800017f */
[----:B-1----:R-:W-:Y:S05]  /*e5e0*/  @!P0 NANOSLEEP.SYNCS 0x989680 ;  /* 0x009896800000895d */ /* 0x002fea0003900000 */
[----:B------:R-:W1:Y:S02]  /*e5f0*/  @!P0 SYNCS.PHASECHK.TRANS64 P0, [R17+URZ+0x16820], R2 ;  /* 0x01682002110085a7 */ /* 0x000e64000800007f */
[----:B-1----:R-:W-:Y:S05]  /*e600*/  @!P0 BRA `(.L_x_1868) ;  /* 0xfffffffc00f08947 */ /* 0x002fea000383ffff */
[----:B------:R-:W-:Y:S05]  /*e610*/  BRA `(.L_x_1969) ;  /* 0xffffffcc00bc7947 */ /* 0x000fea000383ffff */
.L_x_1875:
[----:B0-----:R0:W1:Y:S02]  /*e620*/  SYNCS.PHASECHK.TRANS64.TRYWAIT P0, [R2+URZ+0x16840], R3 ;  /* 0x01684003020075a7 */ /* 0x001064000800017f */
[----:B-1----:R-:W-:Y:S05]  /*e630*/  @!P0 NANOSLEEP.SYNCS 0x989680 ;  /* 0x009896800000895d */ /* 0x002fea0003900000 */
[----:B------:R-:W1:Y:S02]  /*e640*/  @!P0 SYNCS.PHASECHK.TRANS64 P0, [R2+URZ+0x16840], R3 ;  /* 0x01684003020085a7 */ /* 0x000e64000800007f */
[----:B-1----:R-:W-:Y:S05]  /*e650*/  @!P0 BRA `(.L_x_1875) ;  /* 0xfffffffc00f08947 */ /* 0x002fea000383ffff */
[----:B------:R-:W-:Y:S05]  /*e660*/  BRA `(.L_x_1970) ;  /* 0xffffffd0006c7947 */ /* 0x000fea000383ffff */
.L_x_1880:
[----:B0-----:R0:W1:Y:S02]  /*e670*/  SYNCS.PHASECHK.TRANS64.TRYWAIT P0, [R2+URZ+0x60], R3 ;  /* 0x00006003020075a7 */ /* 0x001064000800017f */
[----:B-1----:R-:W-:Y:S05]  /*e680*/  @!P0 NANOSLEEP.SYNCS 0x989680 ;  /* 0x009896800000895d */ /* 0x002fea0003900000 */
[----:B------:R-:W1:Y:S02]  /*e690*/  @!P0 SYNCS.PHASECHK.TRANS64 P0, [R2+URZ+0x60], R3 ;  /* 0x00006003020085a7 */ /* 0x000e64000800007f */
[----:B-1----:R-:W-:Y:S05]  /*e6a0*/  @!P0 BRA `(.L_x_1880) ;  /* 0xfffffffc00f08947 */ /* 0x002fea000383ffff */
[----:B------:R-:W-:Y:S05]  /*e6b0*/  BRA `(.L_x_1971) ;  /* 0xffffffd000e47947 */ /* 0x000fea000383ffff */
.L_x_1889:
[----:B0-----:R0:W1:Y:S02]  /*e6c0*/  SYNCS.PHASECHK.TRANS64.TRYWAIT P0, [R2+URZ+0x16840], R3 ;  /* 0x01684003020075a7 */ /* 0x001064000800017f */
[----:B-1----:R-:W-:Y:S05]  /*e6d0*/  @!P0 NANOSLEEP.SYNCS 0x989680 ;  /* 0x009896800000895d */ /* 0x002fea0003900000 */
[----:B------:R-:W1:Y:S02]  /*e6e0*/  @!P0 SYNCS.PHASECHK.TRANS64 P0, [R2+URZ+0x16840], R3 ;  /* 0x01684003020085a7 */ /* 0x000e64000800007f */
[----:B-1----:R-:W-:Y:S05]  /*e6f0*/  @!P0 BRA `(.L_x_1889) ;  /* 0xfffffffc00f08947 */ /* 0x002fea000383ffff */
[----:B------:R-:W-:Y:S05]  /*e700*/  BRA `(.L_x_1972) ;  /* 0xffffffd8001c7947 */ /* 0x000fea000383ffff */
.L_x_1894:
[----:B0-----:R0:W1:Y:S02]  /*e710*/  SYNCS.PHASECHK.TRANS64.TRYWAIT P0, [R5+URZ+0x60], R2 ;  /* 0x00006002050075a7 */ /* 0x001064000800017f */
[----:B-1----:R-:W-:Y:S05]  /*e720*/  @!P0 NANOSLEEP.SYNCS 0x989680 ;  /* 0x009896800000895d */ /* 0x002fea0003900000 */
[----:B------:R-:W1:Y:S02]  /*e730*/  @!P0 SYNCS.PHASECHK.TRANS64 P0, [R5+URZ+0x60], R2 ;  /* 0x00006002050085a7 */ /* 0x000e64000800007f */
[----:B-1----:R-:W-:Y:S05]  /*e740*/  @!P0 BRA `(.L_x_1894) ;  /* 0xfffffffc00f08947 */ /* 0x002fea000383ffff */
[----:B------:R-:W-:Y:S05]  /*e750*/  BRA `(.L_x_1973) ;  /* 0xffffffd800947947 */ /* 0x000fea000383ffff */
.L_x_1902:
[----:B0-----:R0:W1:Y:S02]  /*e760*/  SYNCS.PHASECHK.TRANS64.TRYWAIT P0, [R2+URZ+0x16840], R3 ;  /* 0x01684003020075a7 */ /* 0x001064000800017f */
[----:B-1----:R-:W-:Y:S05]  /*e770*/  @!P0 NANOSLEEP.SYNCS 0x989680 ;  /* 0x009896800000895d */ /* 0x002fea0003900000 */
[----:B------:R-:W1:Y:S02]  /*e780*/  @!P0 SYNCS.PHASECHK.TRANS64 P0, [R2+URZ+0x16840], R3 ;  /* 0x01684003020085a7 */ /* 0x000e64000800007f */
[----:B-1----:R-:W-:Y:S05]  /*e790*/  @!P0 BRA `(.L_x_1902) ;  /* 0xfffffffc00f08947 */ /* 0x002fea000383ffff */
[----:B------:R-:W-:Y:S05]  /*e7a0*/  BRA `(.L_x_1974) ;  /* 0xffffffdc009c7947 */ /* 0x000fea000383ffff */
.L_x_1907:
[----:B0-----:R0:W1:Y:S02]  /*e7b0*/  SYNCS.PHASECHK.TRANS64.TRYWAIT P0, [R5+URZ+0x60], R8 ;  /* 0x00006008050075a7 */ /* 0x001064000800017f */
[----:B-1----:R-:W-:Y:S05]  /*e7c0*/  @!P0 NANOSLEEP.SYNCS 0x989680 ;  /* 0x009896800000895d */ /* 0x002fea0003900000 */
[----:B------:R-:W1:Y:S02]  /*e7d0*/  @!P0 SYNCS.PHASECHK.TRANS64 P0, [R5+URZ+0x60], R8 ;  /* 0x00006008050085a7 */ /* 0x000e64000800007f */
[----:B-1----:R-:W-:Y:S05]  /*e7e0*/  @!P0 BRA `(.L_x_1907) ;  /* 0xfffffffc00f08947 */ /* 0x002fea000383ffff */
[----:B------:R-:W-:Y:S05]  /*e7f0*/  BRA `(.L_x_1975) ;  /* 0xffffffe000187947 */ /* 0x000fea000383ffff */
.L_x_1917:
[----:B-1----:R1:W2:Y:S02]  /*e800*/  SYNCS.PHASECHK.TRANS64.TRYWAIT P0, [R3+URZ+0x16860], R0 ;  /* 0x01686000030075a7 */ /* 0x0022a4000800017f */
[----:B--2---:R-:W-:Y:S05]  /*e810*/  @!P0 NANOSLEEP.SYNCS 0x989680 ;  /* 0x009896800000895d */ /* 0x004fea0003900000 */
[----:B------:R-:W2:Y:S02]  /*e820*/  @!P0 SYNCS.PHASECHK.TRANS64 P0, [R3+URZ+0x16860], R0 ;  /* 0x01686000030085a7 */ /* 0x000ea4000800007f */
[----:B--2---:R-:W-:Y:S05]  /*e830*/  @!P0 BRA `(.L_x_1917) ;  /* 0xfffffffc00f08947 */ /* 0x004fea000383ffff */
[----:B------:R-:W-:Y:S05]  /*e840*/  BRA `(.L_x_1976) ;  /* 0xffffffe400087947 */ /* 0x000fea000383ffff */
.L_x_1923:
[----:B------:R-:W-:Y:S01]  /*e850*/  BSSY B0, `(.L_x_1977) ;  /* 0x0000008000007945 */ /* 0x000fe20003800000 */
[----:B------:R-:W-:Y:S02]  /*e860*/  IMAD.MOV.U32 R13, RZ, RZ, R28 ;  /* 0x000000ffff0d7224 */ /* 0x000fe400078e001c */
[----:B------:R-:W-:Y:S02]  /*e870*/  IMAD.MOV.U32 R12, RZ, RZ, RZ ;  /* 0x000000ffff0c7224 */ /* 0x000fe400078e00ff */
[----:B0-----:R-:W-:Y:S02]  /*e880*/  IMAD.MOV.U32 R11, RZ, RZ, 0x1f ;  /* 0x0000001fff0b7424 */ /* 0x001fe400078e00ff */
[----:B------:R-:W-:-:S07]  /*e890*/  IMAD.MOV.U32 R15, RZ, RZ, -0x1 ;  /* 0xffffffffff0f7424 */ /* 0x000fce00078e00ff */
[----:B------:R-:W-:Y:S05]  /*e8a0*/  WARPSYNC.COLLECTIVE R15, `(.L_x_1978) ;  /* 0x000000000f087348 */ /* 0x000fea0003c00000 */
[----:B------:R0:W1:Y:S02]  /*e8b0*/  SHFL.IDX P6, R14, R13, R12, R11 ;  /* 0x0000000c0d0e7389 */ /* 0x00006400000c000b */
[----:B01----:R-:W-:Y:S01]  /*e8c0*/  ENDCOLLECTIVE ;  /* 0x000000000000791b */ /* 0x003fe20003800000 */
.L_x_1978:
[----:B------:R-:W-:Y:S05]  /*e8d0*/  BSYNC B0 ;  /* 0x0000000000007941 */ /* 0x000fea0003800000 */
.L_x_1977:
[----:B------:R-:W-:Y:S05]  /*e8e0*/  BRA `(.L_x_1979) ;  /* 0xffffffe400ac7947 */ /* 0x000fea000383ffff */
.L_x_1926:
[----:B-1----:R1:W2:Y:S02]  /*e8f0*/  SYNCS.PHASECHK.TRANS64.TRYWAIT P0, [R7+URZ+0x16820], R0 ;  /* 0x01682000070075a7 */ /* 0x0022a4000800017f */
[----:B--2---:R-:W-:Y:S05]  /*e900*/  @!P0 NANOSLEEP.SYNCS 0x989680 ;  /* 0x009896800000895d */ /* 0x004fea0003900000 */
[----:B------:R-:W2:Y:S02]  /*e910*/  @!P0 SYNCS.PHASECHK.TRANS64 P0, [R7+URZ+0x16820], R0 ;  /* 0x01682000070085a7 */ /* 0x000ea4000800007f */
[----:B--2---:R-:W-:Y:S05]  /*e920*/  @!P0 BRA `(.L_x_1926) ;  /* 0xfffffffc00f08947 */ /* 0x004fea000383ffff */
[----:B------:R-:W-:Y:S05]  /*e930*/  BRA `(.L_x_1980) ;  /* 0xffffffe400f47947 */ /* 0x000fea000383ffff */
.L_x_1927:
        /* <DEDUP_REMOVED lines=11> */
.L_x_1982:
[----:B------:R-:W-:Y:S05]  /*e9f0*/  BSYNC B0 ;  /* 0x0000000000007941 */ /* 0x000fea0003800000 */
.L_x_1981:
[----:B------:R-:W-:Y:S05]  /*ea00*/  BRA `(.L_x_1983) ;  /* 0xffffffe400dc7947 */ /* 0x000fea000383ffff */
.L_x_1930:
[----:B------:R-:W-:Y:S01]  /*ea10*/  BSSY B1, `(.L_x_1984) ;  /* 0x0000006000017945 */ /* 0x000fe20003800000 */
[----:B------:R-:W-:-:S07]  /*ea20*/  IMAD.MOV.U32 R15, RZ, RZ, -0x1 ;  /* 0xffffffffff0f7424 */ /* 0x000fce00078e00ff */
[----:B01----:R-:W-:Y:S05]  /*ea30*/  WARPSYNC.COLLECTIVE R15, `(.L_x_1985) ;  /* 0x000000000f0c7348 */ /* 0x003fea0003c00000 */
[----:B------:R-:W-:Y:S02]  /*ea40*/  ELECT P6, UR62, PT ;  /* 0x00000000003e782f */ /* 0x000fe400038c0000 */
[----:B------:R-:W-:Y:S01]  /*ea50*/  MOV R14, UR62 ;  /* 0x0000003e000e7c02 */ /* 0x000fe20008000f00 */
[----:B01----:R-:W-:Y:S10]  /*ea60*/  ENDCOLLECTIVE ;  /* 0x000000000000791b */ /* 0x003ff40003800000 */
.L_x_1985:
[----:B------:R-:W-:Y:S05]  /*ea70*/  BSYNC B1 ;  /* 0x0000000000017941 */ /* 0x000fea0003800000 */
.L_x_1984:
[----:B------:R-:W-:Y:S05]  /*ea80*/  BRA `(.L_x_1986) ;  /* 0xffffffe400d47947 */ /* 0x000fea000383ffff */
.L_x_1932:
[----:B-1----:R1:W2:Y:S02]  /*ea90*/  SYNCS.PHASECHK.TRANS64.TRYWAIT P0, [R5+URZ], R4 ;  /* 0x00000004050075a7 */ /* 0x0022a4000800017f */
[----:B--2---:R-:W-:Y:S05]  /*eaa0*/  @!P0 NANOSLEEP.SYNCS 0x989680 ;  /* 0x009896800000895d */ /* 0x004fea0003900000 */
[----:B------:R-:W2:Y:S02]  /*eab0*/  @!P0 SYNCS.PHASECHK.TRANS64 P0, [R5+URZ], R4 ;  /* 0x00000004050085a7 */ /* 0x000ea4000800007f */
[----:B--2---:R-:W-:Y:S05]  /*eac0*/  @!P0 BRA `(.L_x_1932) ;  /* 0xfffffffc00f08947 */ /* 0x004fea000383ffff */
[----:B------:R-:W-:Y:S05]  /*ead0*/  BRA `(.L_x_1987) ;  /* 0xffffffe800087947 */ /* 0x000fea000383ffff */
.L_x_1933:
[----:B--2---:R2:W3:Y:S02]  /*eae0*/  SYNCS.PHASECHK.TRANS64.TRYWAIT P0, [R3+URZ], R0 ;  /* 0x00000000030075a7 */ /* 0x0044e4000800017f */
[----:B---3--:R-:W-:Y:S05]  /*eaf0*/  @!P0 NANOSLEEP.SYNCS 0x989680 ;  /* 0x009896800000895d */ /* 0x008fea0003900000 */
[----:B------:R-:W3:Y:S02]  /*eb00*/  @!P0 SYNCS.PHASECHK.TRANS64 P0, [R3+URZ], R0 ;  /* 0x00000000030085a7 */ /* 0x000ee4000800007f */
[----:B---3--:R-:W-:Y:S05]  /*eb10*/  @!P0 BRA `(.L_x_1933) ;  /* 0xfffffffc00f08947 */ /* 0x008fea000383ffff */
[----:B------:R-:W-:Y:S05]  /*eb20*/  BRA `(.L_x_1988) ;  /* 0xffffffe400fc7947 */ /* 0x000fea000383ffff */
.L_x_1935:
[----:B-1----:R1:W2:Y:S02]  /*eb30*/  SYNCS.PHASECHK.TRANS64.TRYWAIT P0, [R5+URZ], R4 ;  /* 0x00000004050075a7 */ /* 0x0022a4000800017f */
[----:B--2---:R-:W-:Y:S05]  /*eb40*/  @!P0 NANOSLEEP.SYNCS 0x989680 ;  /* 0x009896800000895d */ /* 0x004fea0003900000 */
[----:B------:R-:W2:Y:S02]  /*eb50*/  @!P0 SYNCS.PHASECHK.TRANS64 P0, [R5+URZ], R4 ;  /* 0x00000004050085a7 */ /* 0x000ea4000800007f */
[----:B--2---:R-:W-:Y:S05]  /*eb60*/  @!P0 BRA `(.L_x_1935) ;  /* 0xfffffffc00f08947 */ /* 0x004fea000383ffff */
[----:B------:R-:W-:Y:S05]  /*eb70*/  BRA `(.L_x_1989) ;  /* 0xffffffe800007947 */ /* 0x000fea000383ffff */
.L_x_1990:
        /* <DEDUP_REMOVED lines=16> */
.L_x_2647:


//--------------------- .text._ZN7cutlass13device_kernelIN5flash11enable_sm90INS1_16FlashAttnFwdSm90INS1_25CollectiveMainloopFwdSm90ILi2EN4cute5tupleIJNS5_1CILi1EEES8_S8_EEENS6_IJNS7_ILi192EEENS7_ILi128EEENS7_ILi64EEEEEELi64ENS_10bfloat16_tEfNS_4arch4Sm90ELb1ELb0ELb0ELb1ELb0ELb0ELb0ELb1ELb1ELb1ELb0ELb0EEENS1_21CollectiveEpilogueFwdINS6_IJSA_SC_SB_EEES9_SE_SG_Li384ELb1ELb1ELb0ELb0EEENS1_36VarlenDynamicPersistentTileSchedulerILi192ELi128ELi384ELi128ELb0ELb1ELb1ELb1ELb1ELb1EEEEEEEEEvNT_6ParamsE --------------------------
	.section	.text._ZN7cutlass13device_kernelIN5flash11enable_sm90INS1_16FlashAttnFwdSm90INS1_25CollectiveMainloopFwdSm90ILi2EN4cute5tupleIJNS5_1CILi1EEES8_S8_EEENS6_IJNS7_ILi192EEENS7_ILi128EEENS7_ILi64EEEEEELi64ENS_10bfloat16_tEfNS_4arch4Sm90ELb1ELb0ELb0ELb1ELb0ELb0ELb0ELb1ELb1ELb1ELb0ELb0EEENS1_21CollectiveEpilogueFwdINS6_IJSA_SC_SB_EEES9_SE_SG_Li384ELb1ELb1ELb0ELb0EEENS1_36VarlenDynamicPersistentTileSchedulerILi192ELi128ELi384ELi128ELb0ELb1ELb1ELb1ELb1ELb1EEEEEEEEEvNT_6ParamsE,"ax",@progbits
	.align	128
.text._ZN7cutlass13device_kernelIN5flash11enable_sm90INS1_16FlashAttnFwdSm90INS1_25CollectiveMainloopFwdSm90ILi2EN4cute5tupleIJNS5_1CILi1EEES8_S8_EEENS6_IJNS7_ILi192EEENS7_ILi128EEENS7_ILi64EEEEEELi64ENS_10bfloat16_tEfNS_4arch4Sm90ELb1ELb0ELb0ELb1ELb0ELb0ELb0ELb1ELb1ELb1ELb0ELb0EEENS1_21CollectiveEpilogueFwdINS6_IJSA_SC_SB_EEES9_SE_SG_Li384ELb1ELb1ELb0ELb0EEENS1_36VarlenDynamicPersistentTileSchedulerILi192ELi128ELi384ELi128ELb0ELb1ELb1ELb1ELb1ELb1EEEEEEEEEvNT_6ParamsE:
        .type           _ZN7cutlass13device_kernelIN5flash11enable_sm90INS1_16FlashAttnFwdSm90INS1_25CollectiveMainloopFwdSm90ILi2EN4cute5tupleIJNS5_1CILi1EEES8_S8_EEENS6_IJNS7_ILi192EEENS7_ILi128EEENS7_ILi64EEEEEELi64ENS_10bfloat16_tEfNS_4arch4Sm90ELb1ELb0ELb0ELb1ELb0ELb0ELb0ELb1ELb1ELb1ELb0ELb0EEENS1_21CollectiveEpilogueFwdINS6_IJSA_SC_SB_EEES9_SE_SG_Li384ELb1ELb1ELb0ELb0EEENS1_36VarlenDynamicPersistentTileSchedulerILi192ELi128ELi384ELi128ELb0ELb1ELb1ELb1ELb1ELb1EEEEEEEEEvNT_6ParamsE,@function
        .size           _ZN7cutlass13device_kernelIN5flash11enable_sm90INS1_16FlashAttnFwdSm90INS1_25CollectiveMainloopFwdSm90ILi2EN4cute5tupleIJNS5_1CILi1EEES8_S8_EEENS6_IJNS7_ILi192EEENS7_ILi128EEENS7_ILi64EEEEEELi64ENS_10bfloat16_tEfNS_4arch4Sm90ELb1ELb0ELb0ELb1ELb0ELb0ELb0ELb1ELb1ELb1ELb0ELb0EEENS1_21CollectiveEpilogueFwdINS6_IJSA_SC_SB_EEES9_SE_SG_Li384ELb1ELb1ELb0ELb0EEENS1_36VarlenDynamicPersistentTileSchedulerILi192ELi128ELi384ELi128ELb0ELb1ELb1ELb1ELb1ELb1EEEEEEEEEvNT_6ParamsE,(.L_x_2648 - _ZN7cutlass13device_kernelIN5flash11enable_sm90INS1_16FlashAttnFwdSm90INS1_25CollectiveMainloopFwdSm90ILi2EN4cute5tupleIJNS5_1CILi1EEES8_S8_EEENS6_IJNS7_ILi192EEENS7_ILi128EEENS7_ILi64EEEEEELi64ENS_10bfloat16_tEfNS_4arch4Sm90ELb1ELb0ELb0ELb1ELb0ELb0ELb0ELb1ELb1ELb1ELb0ELb0EEENS1_21CollectiveEpilogueFwdINS6_IJSA_SC_SB_EEES9_SE_SG_Li384ELb1ELb1ELb0ELb0EEENS1_36VarlenDynamicPersistentTileSchedulerILi192ELi128ELi384ELi128ELb0ELb1ELb1ELb1ELb1ELb1EEEEEEEEEvNT_6ParamsE)
        .other          _ZN7cutlass13device_kernelIN5flash11enable_sm90INS1_16FlashAttnFwdSm90INS1_25CollectiveMainloopFwdSm90ILi2EN4cute5tupleIJNS5_1CILi1EEES8_S8_EEENS6_IJNS7_ILi192EEENS7_ILi128EEENS7_ILi64EEEEEELi64ENS_10bfloat16_tEfNS_4arch4Sm90ELb1ELb0ELb0ELb1ELb0ELb0ELb0ELb1ELb1ELb1ELb0ELb0EEENS1_21CollectiveEpilogueFwdINS6_IJSA_SC_SB_EEES9_SE_SG_Li384ELb1ELb1ELb0ELb0EEENS1_36VarlenDynamicPersistentTileSchedulerILi192ELi128ELi384ELi128ELb0ELb1ELb1ELb1ELb1ELb1EEEEEEEEEvNT_6ParamsE,@"STO_CUDA_ENTRY STV_DEFAULT"
_ZN7cutlass13device_kernelIN5flash11enable_sm90INS1_16FlashAttnFwdSm90INS1_25CollectiveMainloopFwdSm90ILi2EN4cute5tupleIJNS5_1CILi1EEES8_S8_EEENS6_IJNS7_ILi192EEENS7_ILi128EEENS7_ILi64EEEEEELi64ENS_10bfloat16_tEfNS_4arch4Sm90ELb1ELb0ELb0ELb1ELb0ELb0ELb0ELb1ELb1ELb1ELb0ELb0EEENS1_21CollectiveEpilogueFwdINS6_IJSA_SC_SB_EEES9_SE_SG_Li384ELb1ELb1ELb0ELb0EEENS1_36VarlenDynamicPersistentTileSchedulerILi192ELi128ELi384ELi128ELb0ELb1ELb1ELb1ELb1ELb1EEEEEEEEEvNT_6ParamsE:
        /* <DEDUP_REMOVED lines=18> */
.L_x_1992:
[----:B------:R-:W-:Y:S05]  /*0120*/  BSYNC B0 ;  /* 0x0000000000007941 */ /* 0x000fea0003800000 */
.L_x_1991:
        /* <DEDUP_REMOVED lines=41> */
.L_x_1993:
        /* <DEDUP_REMOVED lines=22> */
.L_x_1994:
        /* <DEDUP_REMOVED lines=18> */
.L_x_1995:
        /* <DEDUP_REMOVED lines=22> */
.L_x_1996:
        /* <DEDUP_REMOVED lines=22> */
.L_x_1997:
[----:B------:R-:W-:Y:S01]  /*0900*/  PLOP3.LUT P0, PT, PT, PT, UP0, 0x80, 0x0 ;  /* 0x000000000000781c */ /* 0x000fe20003f0f008 */
[----:B------:R-:W-:Y:S01]  /*0910*/  UMOV UR36, 0x1 ;  /* 0x0000000100247882 */ /* 0x000fe20000000000 */
[----:B------:R-:W-:Y:S01]  /*0920*/  NOP ;  /* 0x0000000000007918 */ /* 0x000fe20000000000 */
[----:B------:R-:W-:Y:S01]  /*0930*/  USEL UR36, UR36, 0x2, !UP0 ;  /* 0x0000000224247887 */ /* 0x000fe2000c000000 */
[----:B------:R-:W-:Y:S01]  /*0940*/  ULDC.64 UR48, c[0x0][0x208] ;  /* 0x0000820000307ab9 */ /* 0x000fe20000000a00 */
[----:B012-4-:R-:W-:Y:S08]  /*0950*/  BAR.SYNC.DEFER_BLOCKING 0x0 ;  /* 0x0000000000007b1d */ /* 0x017ff00000010000 */
[----:B------:R-:W-:Y:S05]  /*0960*/  @!P0 BRA `(.L_x_1998) ;  /* 0x0000009000cc8947 */ /* 0x000fea0003800000 */
.L_x_1999:
        /* <DEDUP_REMOVED lines=25> */
[----:B------:R-:W-:Y:S02]  /*0b00*/  UMOV UR39, URZ ;  /* 0x0000003f00277c82 */ /* 0x000fe40008000000 */
[CC--:B------:R-:W-:Y:S02]  /*0b10*/  LEA.HI R153, R0.reuse, R157.reuse, RZ, 0x7 ;  /* 0x0000009d00997211 */ /* 0x0c0fe400078f38ff */
[----:B------:R-:W-:-:S02]  /*0b20*/  LEA.HI R3, R0, R157, RZ, 0x5 ;  /* 0x0000009d00037211 */ /* 0x000fc400078f28ff */
[----:B------:R-:W-:Y:S02]  /*0b30*/  LOP3.LUT R152, R153, 0xffffff80, RZ, 0xc0, !PT ;  /* 0xffffff8099987812 */ /* 0x000fe400078ec0ff */
[CC--:B------:R-:W-:Y:S01]  /*0b40*/  LEA.HI R2, R0.reuse, R157.reuse, RZ, 0x4 ;  /* 0x0000009d00027211 */ /* 0x0c0fe200078f20ff */
[----:B------:R-:W-:Y:S01]  /*0b50*/  IMAD.SHL.U32 R5, R3, 0x20, RZ ;  /* 0x0000002003057824 */ /* 0x000fe200078e00ff */
[----:B------:R-:W-:Y:S01]  /*0b60*/  LEA.HI R10, R0, R157, RZ, 0x2 ;  /* 0x0000009d000a7211 */ /* 0x000fe200078f10ff */
[----:B------:R-:W-:Y:S01]  /*0b70*/  IMAD.IADD R152, R157, 0x1, -R152 ;  /* 0x000000019d987824 */ /* 0x000fe200078e0a98 */
[----:B------:R-:W-:Y:S02]  /*0b80*/  SHF.R.S32.HI R3, RZ, 0x4, R2 ;  /* 0x00000004ff037819 */ /* 0x000fe40000011402 */
[----:B------:R-:W-:Y:S02]  /*0b90*/  LOP3.LUT R4, R2, 0x3fffff0, RZ, 0xc0, !PT ;  /* 0x03fffff002047812 */ /* 0x000fe400078ec0ff */
[----:B------:R-:W-:-:S02]  /*0ba0*/  SHF.R.S32.HI R7, RZ, 0x1f, R152 ;  /* 0x0000001fff077819 */ /* 0x000fc40000011498 */
[----:B------:R-:W-:Y:S01]  /*0bb0*/  LEA.HI R2, R2, R3, RZ, 0x1 ;  /* 0x0000000302027211 */ /* 0x000fe200078f08ff */
[----:B------:R-:W-:Y:S01]  /*0bc0*/  IMAD.IADD R4, R157, 0x1, -R4 ;  /* 0x000000019d047824 */ /* 0x000fe200078e0a04 */
[----:B------:R-:W-:Y:S02]  /*0bd0*/  LEA.HI R6, R7, R152, RZ, 0x2 ;  /* 0x0000009807067211 */ /* 0x000fe400078f10ff */
[----:B------:R-:W-:Y:S02]  /*0be0*/  LOP3.LUT R2, R2, 0x1ffffffe, RZ, 0xc0, !PT ;  /* 0x1ffffffe02027812 */ /* 0x000fe400078ec0ff */
[--C-:B------:R-:W-:Y:S02]  /*0bf0*/  SHF.R.S32.HI R8, RZ, 0x2, R6.reuse ;  /* 0x00000002ff087819 */ /* 0x100fe40000011406 */
[----:B------:R-:W-:Y:S01]  /*0c00*/  SHF.R.S32.HI R9, RZ, 0x1f, R6 ;  /* 0x0000001fff097819 */ /* 0x000fe20000011406 */
[----:B------:R-:W-:Y:S01]  /*0c10*/  IMAD.IADD R2, R3, 0x1, -R2 ;  /* 0x0000000103027824 */ /* 0x000fe200078e0a02 */
[----:B------:R-:W-:-:S02]  /*0c20*/  SHF.R.S32.HI R153, RZ, 0x7, R153 ;  /* 0x00000007ff997819 */ /* 0x000fc40000011499 */
[----:B------:R-:W-:Y:S02]  /*0c30*/  LOP3.LUT R10, R10, 0xfffffffc, RZ, 0xc0, !PT ;  /* 0xfffffffc0a0a7812 */ /* 0x000fe400078ec0ff */
[----:B------:R-:W-:Y:S01]  /*0c40*/  LEA.HI R9, R9, R8, RZ, 0x3 ;  /* 0x0000000809097211 */ /* 0x000fe200078f18ff */
[----:B------:R-:W-:Y:S01]  /*0c50*/  IMAD.HI R3, R153, 0x55555556, RZ ;  /* 0x5555555699037827 */ /* 0x000fe200078e02ff */
[----:B------:R-:W-:Y:S02]  /*0c60*/  LOP3.LUT R5, R5, 0xfffffc00, RZ, 0xc0, !PT ;  /* 0xfffffc0005057812 */ /* 0x000fe400078ec0ff */
[----:B------:R-:W-:Y:S01]  /*0c70*/  LEA.HI R0, R0, R157, RZ, 0x3 ;  /* 0x0000009d00007211 */ /* 0x000fe200078f18ff */
[----:B------:R-:W-:Y:S01]  /*0c80*/  IMAD.IADD R10, R157, 0x1, -R10 ;  /* 0x000000019d0a7824 */ /* 0x000fe200078e0a0a */
[----:B------:R-:W-:Y:S01]  /*0c90*/  LOP3.LUT R9, R9, 0xfffffff8, RZ, 0xc0, !PT ;  /* 0xfffffff809097812 */ /* 0x000fe200078ec0ff */
[----:B------:R-:W-:Y:S01]  /*0ca0*/  IMAD R5, R4, 0x40, R5 ;  /* 0x0000004004057824 */ /* 0x000fe200078e0205 */
[----:B------:R-:W-:-:S02]  /*0cb0*/  LEA.HI R7, R7, R152, RZ, 0x5 ;  /* 0x0000009807077211 */ /* 0x000fc400078f28ff */
[----:B------:R-:W-:Y:S01]  /*0cc0*/  LEA.HI R4, R3, R3, RZ, 0x1 ;  /* 0x0000000303047211 */ /* 0x000fe200078f08ff */
[----:B------:R-:W-:Y:S01]  /*0cd0*/  IMAD.IADD R8, R8, 0x1, -R9 ;  /* 0x0000000108087824 */ /* 0x000fe200078e0a09 */
[----:B------:R-:W-:Y:S01]  /*0ce0*/  LOP3.LUT R18, R0, 0xfffffff8, RZ, 0xc0, !PT ;  /* 0xfffffff800127812 */ /* 0x000fe200078ec0ff */
[----:B------:R-:W-:Y:S01]  /*0cf0*/  IMAD R155, R2, 0x8, R5 ;  /* 0x00000008029b7824 */ /* 0x000fe200078e0205 */
[----:B------:R-:W-:Y:S01]  /*0d00*/  LEA.HI R3, R10, R10, RZ, 0x1 ;  /* 0x0000000a0a037211 */ /* 0x000fe200078f08ff */
[----:B------:R-:W-:Y:S01]  /*0d10*/  IMAD R4, R4, -0x3, R153 ;  /* 0xfffffffd04047824 */ /* 0x000fe200078e0299 */
[----:B------:R-:W-:Y:S01]  /*0d20*/  SHF.R.S32.HI R7, RZ, 0x5, R7 ;  /* 0x00000005ff077819 */ /* 0x000fe20000011407 */
[----:B------:R-:W-:Y:S01]  /*0d30*/  IMAD.IADD R18, R157, 0x1, -R18 ;  /* 0x000000019d127824 */ /* 0x000fe200078e0a12 */
[----:B------:R-:W-:Y:S02]  /*0d40*/  LOP3.LUT R3, R3, 0x1ffffffe, RZ, 0xc0, !PT ;  /* 0x1ffffffe03037812 */ /* 0x000fe400078ec0ff */
        /* <DEDUP_REMOVED lines=9> */
.L_x_2041:
[----:B012---:R-:W0:Y:S01]  /*0de0*/  LDC.64 R2, c[0x0][0xc88] ;  /* 0x00032200ff027b82 */ /* 0x007e220000000a00 */
[----:B------:R-:W-:Y:S01]  /*0df0*/  ULDC.64 UR8, c[0x0][0xa28] ;  /* 0x00028a0000087ab9 */ /* 0x000fe20000000a00 */
[----:B------:R-:W-:Y:S01]  /*0e00*/  ULDC.64 UR10, c[0x0][0xa18] ;  /* 0x00028600000a7ab9 */ /* 0x000fe20000000a00 */
[----:B------:R-:W-:Y:S01]  /*0e10*/  ULDC UR4, c[0x0][0x424] ;  /* 0x0001090000047ab9 */ /* 0x000fe20000000800 */
        /* <DEDUP_REMOVED lines=11> */
[----:B------:R-:W-:-:S04]  /*0ed0*/  @UP0 ULEA UR8, UP2, UR40, UR8, 0x2 ;  /* 0x0000000828080291 */ /* 0x000fc8000f84103f */
[----:B------:R-:W-:Y:S02]  /*0ee0*/  @UP0 ULEA.HI.X UR9, UR40, UR9, UR41, 0x2, UP2 ;  /* 0x0000000928090291 */ /* 0x000fe400090f1429 */
[----:B------:R-:W-:Y:S01]  /*0ef0*/  @UP1 ULEA UR10, UP0, UR40, UR10, 0x2 ;  /* 0x0000000a280a1291 */ /* 0x000fe2000f80103f */
[----:B------:R-:W-:-:S03]  /*0f00*/  IMAD.U32 R2, RZ, RZ, UR8 ;  /* 0x00000008ff027e24 */ /* 0x000fc6000f8e00ff */
[----:B------:R-:W-:Y:S01]  /*0f10*/  @UP1 ULEA.HI.X UR11, UR40, UR11, UR41, 0x2, UP0 ;  /* 0x0000000b280b1291 */ /* 0x000fe200080f1429 */
[----:B------:R-:W-:Y:S01]  /*0f20*/  IMAD.U32 R3, RZ, RZ, UR9 ;  /* 0x00000009ff037e24 */ /* 0x000fe2000f8e00ff */
[----:B------:R-:W-:Y:S01]  /*0f30*/  ULDC.64 UR8, c[0x0][0x418] ;  /* 0x0001060000087ab9 */ /* 0x000fe20000000a00 */
[----:B------:R-:W-:-:S03]  /*0f40*/  IMAD.U32 R4, RZ, RZ, UR10 ;  /* 0x0000000aff047e24 */ /* 0x000fc6000f8e00ff */
[----:B------:R-:W-:Y:S01]  /*0f50*/  IMAD.U32 R5, RZ, RZ, UR11 ;  /* 0x0000000bff057e24 */ /* 0x000fe2000f8e00ff */
[----:B------:R-:W2:Y:S04]  /*0f60*/  @P0 LDG.E R2, desc[UR48][R2.64] ;  /* 0x0000003002020981 */ /* 0x000ea8000c1e1900 */
[----:B------:R-:W3:Y:S01]  /*0f70*/  @P2 LDG.E R4, desc[UR48][R4.64] ;  /* 0x0000003004042981 */ /* 0x000ee2000c1e1900 */
[----:B------:R-:W-:Y:S01]  /*0f80*/  UISETP.NE.U32.AND UP0, UPT, UR8, URZ, UPT ;  /* 0x0000003f0800728c */ /* 0x000fe2000bf05070 */
[----:B------:R-:W-:Y:S01]  /*0f90*/  UMOV UR47, URZ ;  /* 0x0000003f002f7c82 */ /* 0x000fe20008000000 */
[----:B------:R-:W-:Y:S02]  /*0fa0*/  ULDC UR50, c[0x0][0x288] ;  /* 0x0000a20000327ab9 */ /* 0x000fe40000000800 */
[----:B------:R-:W-:Y:S01]  /*0fb0*/  UISETP.NE.AND.EX UP0, UPT, UR9, URZ, UPT, UP0 ;  /* 0x0000003f0900728c */ /* 0x000fe2000bf05300 */
[----:B------:R-:W-:-:S02]  /*0fc0*/  UMOV UR42, UR6 ;  /* 0x00000006002a7c82 */ /* 0x000fc40008000000 */
[----:B------:R-:W-:Y:S01]  /*0fd0*/  ULDC.64 UR8, c[0x0][0xa20] ;  /* 0x0002880000087ab9 */ /* 0x000fe20000000a00 */
[----:B------:R-:W-:Y:S01]  /*0fe0*/  USEL UR4, UR4, 0x1, UP0 ;  /* 0x0000000104047887 */ /* 0x000fe20008000000 */
[----:B------:R-:W-:-:S03]  /*0ff0*/  ISETP.NE.U32.AND P1, PT, RZ, UR8, PT ;  /* 0x00000008ff007c0c */ /* 0x000fc6000bf25070 */
        /* <DEDUP_REMOVED lines=18> */
.L_x_2000:
[----:B------:R-:W-:Y:S05]  /*1120*/  @!P1 BRA `(.L_x_2001) ;  /* 0x00000000001c9947 */ /* 0x000fea0003800000 */
[----:B------:R-:W-:-:S04]  /*1130*/  ULEA UR4, UP0, UR40, UR8, 0x2 ;  /* 0x0000000828047291 */ /* 0x000fc8000f80103f */
[----:B------:R-:W-:Y:S02]  /*1140*/  ULEA.HI.X UR6, UR40, UR9, UR41, 0x2, UP0 ;  /* 0x0000000928067291 */ /* 0x000fe400080f1429 */
[----:B------:R-:W-:-:S04]  /*1150*/  IMAD.U32 R2, RZ, RZ, UR4 ;  /* 0x00000004ff027e24 */ /* 0x000fc8000f8e00ff */
[----:B------:R-:W-:-:S05]  /*1160*/  IMAD.U32 R3, RZ, RZ, UR6 ;  /* 0x00000006ff037e24 */ /* 0x000fca000f8e00ff */
[----:B------:R-:W2:Y:S02]  /*1170*/  LDG.E R2, desc[UR48][R2.64] ;  /* 0x0000003002027981 */ /* 0x000ea4000c1e1900 */
[----:B--2---:R-:W-:Y:S01]  /*1180*/  R2UR UR4, R2 ;  /* 0x00000000020472ca */ /* 0x004fe200000e0000 */
[----:B------:R-:W-:-:S14]  /*1190*/  BRA `(.L_x_2002) ;  /* 0x0000000000347947 */ /* 0x000fdc0003800000 */
.L_x_2001:
        /* <DEDUP_REMOVED lines=13> */
.L_x_2002:
[----:B------:R-:W-:Y:S01]  /*1270*/  ULDC UR6, c[0x0][0x448] ;  /* 0x0001120000067ab9 */ /* 0x000fe20000000800 */
[----:B------:R-:W-:Y:S01]  /*1280*/  UIMAD UR43, UR5, 0xc0, URZ ;  /* 0x000000c0052b78a4 */ /* 0x000fe2000f8e023f */
[----:B------:R-:W-:Y:S01]  /*1290*/  PLOP3.LUT P0, PT, PT, PT, PT, 0x80, 0x0 ;  /* 0x000000000000781c */ /* 0x000fe20003f0f070 */
[----:B------:R-:W-:Y:S01]  /*12a0*/  UISETP.NE.AND UP0, UPT, UR6, 0x1, UPT ;  /* 0x000000010600788c */ /* 0x000fe2000bf05270 */
[----:B------:R-:W-:Y:S01]  /*12b0*/  CS2R R20, SRZ ;  /* 0x0000000000147805 */ /* 0x000fe2000001ff00 */
[----:B------:R-:W-:Y:S01]  /*12c0*/  UIADD3 UR6, UR43, 0xbf, URZ ;  /* 0x000000bf2b067890 */ /* 0x000fe2000fffe03f */
[----:B------:R-:W-:Y:S01]  /*12d0*/  CS2R R118, SRZ ;  /* 0x0000000000767805 */ /* 0x000fe2000001ff00 */
[----:B------:R-:W-:Y:S01]  /*12e0*/  UIADD3 UR47, -UR47, UR4, URZ ;  /* 0x000000042f2f7290 */ /* 0x000fe2000fffe13f */
[----:B------:R-:W-:Y:S02]  /*12f0*/  CS2R R116, SRZ ;  /* 0x0000000000747805 */ /* 0x000fe4000001ff00 */
[----:B------:R-:W-:-:S02]  /*1300*/  CS2R R114, SRZ ;  /* 0x0000000000727805 */ /* 0x000fc4000001ff00 */
[----:B------:R-:W-:Y:S01]  /*1310*/  CS2R R112, SRZ ;  /* 0x0000000000707805 */ /* 0x000fe2000001ff00 */
[----:B------:R-:W-:Y:S01]  /*1320*/  UIADD3 UR7, UR47, 0x80, -UR50 ;  /* 0x000000802f077890 */ /* 0x000fe2000fffe832 */
[----:B------:R-:W-:Y:S01]  /*1330*/  CS2R R14, SRZ ;  /* 0x00000000000e7805 */ /* 0x000fe2000001ff00 */
[----:B------:R-:W-:Y:S01]  /*1340*/  IMAD.MOV.U32 R110, RZ, RZ, RZ ;  /* 0x000000ffff6e7224 */ /* 0x000fe200078e00ff */
[----:B------:R-:W-:Y:S01]  /*1350*/  @UP0 ULDC UR4, c[0x0][0x44c] ;  /* 0x0001130000040ab9 */ /* 0x000fe20000000800 */
[----:B------:R-:W-:Y:S01]  /*1360*/  @UP0 ULDC UR8, c[0x0][0x450] ;  /* 0x0001140000080ab9 */ /* 0x000fe20000000800 */
[----:B------:R-:W-:Y:S01]  /*1370*/  UIMAD.WIDE.U32 UR4, UR6, UR4, URZ ;  /* 0x00000004060472a5 */ /* 0x000fe2000f8e003f */
[----:B------:R-:W-:Y:S01]  /*1380*/  IMAD.MOV.U32 R25, RZ, RZ, RZ ;  /* 0x000000ffff197224 */ /* 0x000fe200078e00ff */
[----:B------:R-:W-:Y:S01]  /*1390*/  UIADD3 UR4, UR47, 0x7f, URZ ;  /* 0x0000007f2f047890 */ /* 0x000fe2000fffe03f */
[----:B------:R-:W-:Y:S01]  /*13a0*/  CS2R R12, SRZ ;  /* 0x00000000000c7805 */ /* 0x000fe2000001ff00 */
[----:B------:R-:W-:Y:S01]  /*13b0*/  @UP0 USHF.R.U32.HI UR6, URZ, UR8, UR5 ;  /* 0x000000083f060299 */ /* 0x000fe20008011605 */
[----:B------:R-:W-:Y:S01]  /*13c0*/  IMAD.MOV.U32 R106, RZ, RZ, RZ ;  /* 0x000000ffff6a7224 */ /* 0x000fe200078e00ff */
[----:B------:R-:W-:Y:S01]  /*13d0*/  USHF.R.S32.HI UR5, URZ, 0x1f, UR4 ;  /* 0x0000001f3f057899 */ /* 0x000fe20008011404 */
[----:B------:R-:W-:Y:S01]  /*13e0*/  IMAD.MOV.U32 R27, RZ, RZ, RZ ;  /* 0x000000ffff1b7224 */ /* 0x000fe200078e00ff */
[----:B------:R-:W-:Y:S01]  /*13f0*/  UIADD3 UR6, UR7, UR6, URZ ;  /* 0x0000000607067290 */ /* 0x000fe2000fffe03f */
[----:B------:R-:W-:Y:S01]  /*1400*/  CS2R R102, SRZ ;  /* 0x0000000000667805 */ /* 0x000fe2000001ff00 */
[----:B------:R-:W-:Y:S01]  /*1410*/  ULEA.HI UR5, UR5, UR4, URZ, 0x7 ;  /* 0x0000000405057291 */ /* 0x000fe2000f8f383f */
[----:B------:R-:W-:Y:S01]  /*1420*/  CS2R R100, SRZ ;  /* 0x0000000000647805 */ /* 0x000fe2000001ff00 */
[----:B------:R-:W-:Y:S01]  /*1430*/  USHF.R.S32.HI UR7, URZ, 0x1f, UR6 ;  /* 0x0000001f3f077899 */ /* 0x000fe20008011406 */
[----:B------:R-:W-:Y:S01]  /*1440*/  CS2R R98, SRZ ;  /* 0x0000000000627805 */ /* 0x000fe2000001ff00 */
[----:B------:R-:W-:Y:S01]  /*1450*/  USHF.R.S32.HI UR5, URZ, 0x7, UR5 ;  /* 0x000000073f057899 */ /* 0x000fe20008011405 */
[----:B------:R-:W-:Y:S01]  /*1460*/  CS2R R96, SRZ ;  /* 0x0000000000607805 */ /* 0x000fe2000001ff00 */
[----:B------:R-:W-:Y:S01]  /*1470*/  ULEA.HI UR7, UR7, UR6, URZ, 0x7 ;  /* 0x0000000607077291 */ /* 0x000fe2000f8f383f */
[----:B------:R-:W-:-:S02]  /*1480*/  CS2R R94, SRZ ;  /* 0x00000000005e7805 */ /* 0x000fc4000001ff00 */
[----:B------:R-:W-:Y:S02]  /*1490*/  CS2R R92, SRZ ;  /* 0x00000000005c7805 */ /* 0x000fe4000001ff00 */
[----:B------:R-:W-:Y:S01]  /*14a0*/  CS2R R90, SRZ ;  /* 0x00000000005a7805 */ /* 0x000fe2000001ff00 */
[----:B------:R-:W-:Y:S01]  /*14b0*/  USHF.R.S32.HI UR7, URZ, 0x7, UR7 ;  /* 0x000000073f077899 */ /* 0x000fe20008011407 */
[----:B------:R-:W-:-:S03]  /*14c0*/  CS2R R88, SRZ ;  /* 0x0000000000587805 */ /* 0x000fc6000001ff00 */
[----:B------:R-:W-:-:S04]  /*14d0*/  UISETP.LT.AND UP0, UPT, UR5, UR7, UPT ;  /* 0x000000070500728c */ /* 0x000fc8000bf01270 */
[----:B------:R-:W-:-:S04]  /*14e0*/  USEL UR51, UR5, UR7, UP0 ;  /* 0x0000000705337287 */ /* 0x000fc80008000000 */
[----:B------:R-:W-:-:S06]  /*14f0*/  UISETP.GE.AND UP0, UPT, UR51, 0x1, UPT ;  /* 0x000000013300788c */ /* 0x000fcc000bf06270 */
[----:B------:R-:W-:-:S13]  /*1500*/  PLOP3.LUT P1, PT, PT, PT, UP0, 0x80, 0x0 ;  /* 0x000000000000781c */ /* 0x000fda0003f2f008 */
        /* <DEDUP_REMOVED lines=32> */
.L_x_2004:
        /* <DEDUP_REMOVED lines=9> */
.L_x_2154:
[----:B------:R-:W-:Y:S05]  /*17a0*/  @!P0 BRA `(.L_x_2006) ;  /* 0x0000000000048947 */ /* 0x000fea0003800000 */
[----:B------:R-:W-:Y:S01]  /*17b0*/  BPT.TRAP 0x1 ;  /* 0x000000040000795c */ /* 0x000fe20000300000 */
.L_x_2006:
[----:B------:R-:W-:Y:S02]  /*17c0*/  IMAD.U32 R2, RZ, RZ, UR39 ;  /* 0x00000027ff027e24 */ /* 0x000fe4000f8e00ff */
[----:B0-----:R-:W-:-:S03]  /*17d0*/  IMAD.U32 R3, RZ, RZ, UR38 ;  /* 0x00000026ff037e24 */ /* 0x001fc6000f8e00ff */
[----:B------:R-:W-:Y:S02]  /*17e0*/  LEA R2, R2, UR45, 0x3 ;  /* 0x0000002d02027c11 */ /* 0x000fe4000f8e18ff */
[----:B------:R-:W-:-:S04]  /*17f0*/  SHF.L.U32 R3, R3, 0x1f, RZ ;  /* 0x0000001f03037819 */ /* 0x000fc800000006ff */
[----:B------:R0:W1:Y:S01]  /*1800*/  SYNCS.PHASECHK.TRANS64.TRYWAIT P2, [R2+URZ+0x16830], R3 ;  /* 0x01683003020075a7 */ /* 0x000062000804017f */
[----:B------:R-:W-:Y:S05]  /*1810*/  @!P0 BRA `(.L_x_2007) ;  /* 0x0000000000048947 */ /* 0x000fea0003800000 */
[----:B------:R-:W-:Y:S01]  /*1820*/  BPT.TRAP 0x1 ;  /* 0x000000040000795c */ /* 0x000fe20000300000 */
.L_x_2007:
[----:B------:R-:W2:Y:S02]  /*1830*/  S2R R0, SR_TID.X ;  /* 0x0000000000007919 */ /* 0x000ea40000002100 */
[----:B--2---:R-:W-:Y:S01]  /*1840*/  LOP3.LUT P1, RZ, R0, 0x7f, RZ, 0xc0, !PT ;  /* 0x0000007f00ff7812 */ /* 0x004fe2000782c0ff */
[----:B-1----:R-:W-:-:S12]  /*1850*/  @P2 BRA `(.L_x_2008) ;  /* 0x0000000000082947 */ /* 0x002fd80003800000 */
[----:B------:R-:W1:Y:S02]  /*1860*/  SYNCS.PHASECHK.TRANS64.TRYWAIT P2, [R2+URZ+0x16830], R3 ;  /* 0x01683003020075a7 */ /* 0x000e64000804017f */
[----:B-1----:R-:W-:Y:S05]  /*1870*/  @!P2 BRA `(.L_x_2009) ;  /* 0x000000d800eca947 */ /* 0x002fea0003800000 */
.L_x_2008:
[----:B------:R-:W-:Y:S05]  /*1880*/  WARPSYNC.ALL ;  /* 0x0000000000007948 */ /* 0x000fea0003800000 */
[----:B------:R-:W-:Y:S01]  /*1890*/  UIADD3 UR4, UR45, 0xe400, URZ ;  /* 0x0000e4002d047890 */ /* 0x000fe2000fffe03f */
[----:B------:R-:W-:Y:S01]  /*18a0*/  WARPGROUP.ARRIVE ;  /* 0x00000000000079c5 */ /* 0x000fe20000000000 */
[----:B------:R-:W-:Y:S01]  /*18b0*/  ULOP3.LUT UR16, UR52, 0x10000, URZ, 0xfc, !UPT ;  /* 0x0001000034107892 */ /* 0x000fe2000f8efc3f */
[----:B------:R-:W-:Y:S01]  /*18c0*/  VIADD R0, R17, UR43 ;  /* 0x0000002b11007c36 */ /* 0x000fe20008000000 */
[----:B------:R-:W-:Y:S01]  /*18d0*/  USHF.R.U32.HI UR4, URZ, 0x4, UR4 ;  /* 0x000000043f047899 */ /* 0x000fe20008011604 */
[----:B------:R-:W-:Y:S01]  /*18e0*/  IMAD.U32 R8, RZ, RZ, UR50 ;  /* 0x00000032ff087e24 */ /* 0x000fe2000f8e00ff */
[----:B------:R-:W-:Y:S01]  /*18f0*/  UMOV UR17, 0x40000040 ;  /* 0x4000004000117882 */ /* 0x000fe20000000000 */
[----:B------:R-:W-:Y:S01]  /*1900*/  UMOV UR19, 0x40000040 ;  /* 0x4000004000137882 */ /* 0x000fe20000000000 */
[----:B------:R-:W-:Y:S01]  /*1910*/  ULOP3.LUT UR4, UR4, 0x3fff, URZ, 0xc0, !UPT ;  /* 0x00003fff04047892 */ /* 0x000fe2000f8ec03f */
[----:B01----:R-:W-:Y:S01]  /*1920*/  @!P1 VIADD R2, R2, 0x16840 ;  /* 0x0001684002029836 */ /* 0x003fe20000000000 */
[----:B------:R-:W-:Y:S01]  /*1930*/  UMOV UR5, 0x40000040 ;  /* 0x4000004000057882 */ /* 0x000fe20000000000 */
[----:B------:R-:W-:Y:S01]  /*1940*/  UMOV UR7, 0x40000040 ;  /* 0x4000004000077882 */ /* 0x000fe20000000000 */
[----:B------:R-:W-:Y:S01]  /*1950*/  ULOP3.LUT UR20, UR4, 0x10000, URZ, 0xfc, !UPT ;  /* 0x0001000004147892 */ /* 0x000fe2000f8efc3f */
[----:B------:R-:W-:Y:S01]  /*1960*/  CS2R R118, SRZ ;  /* 0x0000000000767805 */ /* 0x000fe2000001ff00 */
[----:B------:R-:W-:Y:S01]  /*1970*/  UIADD3 UR4, UR16, 0x2, URZ ;  /* 0x0000000210047890 */ /* 0x000fe2000fffe03f */
[----:B------:R-:W-:Y:S01]  /*1980*/  @!P1 PRMT R2, RZ, 0x654, R2 ;  /* 0x00000654ff029816 */ /* 0x000fe20000000002 */
        /* <DEDUP_REMOVED lines=38> */
[----:B------:R-:W-:Y:S02]  /*1bf0*/  UIADD3 UR7, UR6, 0x1, URZ ;  /* 0x0000000106077890 */ /* 0x000fe4000fffe03f */
[----:B------:R-:W-:-:S04]  /*1c00*/  UIADD3 UR6, UR47, UR6, URZ ;  /* 0x000000062f067290 */ /* 0x000fc8000fffe03f */
[----:B------:R-:W-:Y:S02]  /*1c10*/  IMAD.U32 R3, RZ, RZ, UR7 ;  /* 0x00000007ff037e24 */ /* 0x000fe4000f8e00ff */
[----:B------:R-:W-:Y:S01]  /*1c20*/  IMAD.U32 R5, RZ, RZ, UR6 ;  /* 0x00000006ff057e24 */ /* 0x000fe2000f8e00ff */
[----:B------:R-:W-:Y:S01]  /*1c30*/  @UP0 ULDC UR6, c[0x0][0x44c] ;  /* 0x0001130000060ab9 */ /* 0x000fe20000000800 */
[C---:B------:R-:W-:Y:S01]  /*1c40*/  IMAD R3, R16.reuse, -0x2, R3 ;  /* 0xfffffffe10037824 */ /* 0x040fe200078e0203 */
[----:B------:R-:W-:Y:S01]  /*1c50*/  UIMAD.WIDE.U32 UR6, UR43, UR6, URZ ;  /* 0x000000062b0672a5 */ /* 0x000fe2000f8e003f */
[----:B------:R-:W-:-:S03]  /*1c60*/  IMAD R6, R16, -0x2, R5 ;  /* 0xfffffffe10067824 */ /* 0x000fc600078e0205 */
[----:B------:R-:W-:-:S04]  /*1c70*/  IADD3 R21, -R8, UR47, R3 ;  /* 0x0000002f08157c10 */ /* 0x000fc8000fffe103 */
[----:B0-----:R-:W-:-:S04]  /*1c80*/  VIADDMNMX R4, R4, R21, R6, PT ;  /* 0x0000001504047246 */ /* 0x001fc80003800106 */
[C---:B------:R-:W-:Y:S02]  /*1c90*/  ISETP.GT.AND P3, PT, R4.reuse, RZ, PT ;  /* 0x000000ff0400720c */ /* 0x040fe40003f64270 */
[C---:B------:R-:W-:Y:S02]  /*1ca0*/  ISETP.GT.AND P4, PT, R4.reuse, 0x1, PT ;  /* 0x000000010400780c */ /* 0x040fe40003f84270 */
[----:B------:R-:W-:Y:S01]  /*1cb0*/  ISETP.GT.AND P5, PT, R4, 0x8, PT ;  /* 0x000000080400780c */ /* 0x000fe20003fa4270 */
[----:B------:R-:W-:Y:S02]  /*1cc0*/  WARPGROUP.DEPBAR.LE gsb0, 0x0 ;  /* 0x00008000000079c5 */ /* 0x000fe40000010000 */
[----:B------:R-:W-:-:S06]  /*1cd0*/  WARPGROUP.ARRIVE ;  /* 0x00000000000079c5 */ /* 0x000fcc0000000000 */
[----:B------:R-:W-:Y:S01]  /*1ce0*/  HGMMA.64x128x16.F32.BF16 R24, gdesc[UR8], R24, gsb0 ;  /* 0x01e00000081879f0 */ /* 0x000fe20008001818 */
[----:B------:R-:W-:Y:S01]  /*1cf0*/  @UP0 ULDC UR11, c[0x0][0x450] ;  /* 0x00011400000b0ab9 */ /* 0x000fe20000000800 */
[----:B------:R-:W-:Y:S01]  /*1d00*/  UMOV UR10, UR43 ;  /* 0x0000002b000a7c82 */ /* 0x000fe20008000000 */
[----:B------:R-:W-:-:S04]  /*1d10*/  @UP0 USHF.R.U32.HI UR10, URZ, UR11, UR7 ;  /* 0x0000000b3f0a0299 */ /* 0x000fc80008011607 */
[----:B------:R-:W-:-:S04]  /*1d20*/  UIADD3 UR6, UR10, UR47, -UR50 ;  /* 0x0000002f0a067290 */ /* 0x000fc8000fffe832 */
[----:B------:R-:W-:-:S04]  /*1d30*/  USHF.R.S32.HI UR7, URZ, 0x1f, UR6 ;  /* 0x0000001f3f077899 */ /* 0x000fc80008011406 */
[----:B------:R-:W-:-:S04]  /*1d40*/  ULEA.HI UR7, UR7, UR6, URZ, 0x7 ;  /* 0x0000000607077291 */ /* 0x000fc8000f8f383f */
[----:B------:R-:W-:-:S04]  /*1d50*/  USHF.R.S32.HI UR7, URZ, 0x7, UR7 ;  /* 0x000000073f077899 */ /* 0x000fc80008011407 */
[----:B------:R-:W-:-:S04]  /*1d60*/  UISETP.LT.AND UP1, UPT, URZ, UR7, UPT ;  /* 0x000000073f00728c */ /* 0x000fc8000bf21270 */
[----:B------:R-:W-:-:S04]  /*1d70*/  USEL UR21, URZ, UR7, !UP1 ;  /* 0x000000073f157287 */ /* 0x000fc8000c800000 */
[----:B------:R-:W-:Y:S01]  /*1d80*/  UISETP.GE.AND UP1, UPT, UR24, UR21, UPT ;  /* 0x000000151800728c */ /* 0x000fe2000bf26270 */
[----:B------:R-:W-:Y:S02]  /*1d90*/  WARPGROUP.DEPBAR.LE gsb0, 0x0 ;  /* 0x00008000000079c5 */ /* 0x000fe40000010000 */
[----:B------:R-:W-:-:S06]  /*1da0*/  WARPGROUP.ARRIVE ;  /* 0x00000000000079c5 */ /* 0x000fcc0000000000 */
[----:B------:R-:W-:Y:S03]  /*1db0*/  HGMMA.64x128x16.F32.BF16 R24, gdesc[UR12], R24, gsb0 ;  /* 0x01e000000c1879f0 */ /* 0x000fe60008001818 */
[----:B------:R-:W-:Y:S02]  /*1dc0*/  WARPGROUP.DEPBAR.LE gsb0, 0x0 ;  /* 0x00008000000079c5 */ /* 0x000fe40000010000 */
[----:B------:R-:W-:Y:S01]  /*1dd0*/  FSEL R89, R26, -INF , P3 ;  /* 0xff8000001a597808 */ /* 0x000fe20001800000 */
[----:B------:R0:W-:Y:S01]  /*1de0*/  @!P1 SYNCS.ARRIVE.TRANS64.RED.A1T0 RZ, [R2+URZ], RZ ;  /* 0x000000ff02ff99a7 */ /* 0x0001e2000810043f */
[----:B------:R-:W-:Y:S02]  /*1df0*/  FSEL R27, R27, -INF , P4 ;  /* 0xff8000001b1b7808 */ /* 0x000fe40002000000 */
[----:B------:R-:W-:Y:S02]  /*1e00*/  ISETP.GT.AND P3, PT, R4, 0x9, PT ;  /* 0x000000090400780c */ /* 0x000fe40003f64270 */
[----:B------:R-:W-:-:S02]  /*1e10*/  FSEL R91, R30, -INF , P5 ;  /* 0xff8000001e5b7808 */ /* 0x000fc40002800000 */
[----:B------:R-:W-:Y:S02]  /*1e20*/  FMNMX.FTZ R8, R89, R27, !PT ;  /* 0x0000001b59087209 */ /* 0x000fe40007810000 */
[C---:B------:R-:W-:Y:S02]  /*1e30*/  ISETP.GT.AND P4, PT, R4.reuse, 0x10, PT ;  /* 0x000000100400780c */ /* 0x040fe40003f84270 */
[----:B------:R-:W-:Y:S02]  /*1e40*/  FSEL R31, R31, -INF , P3 ;  /* 0xff8000001f1f7808 */ /* 0x000fe40001800000 */
[----:B------:R-:W-:Y:S02]  /*1e50*/  FMNMX.FTZ R8, R91, R8, !PT ;  /* 0x000000085b087209 */ /* 0x000fe40007810000 */
        /* <DEDUP_REMOVED lines=81> */
[----:B------:R-:W-:Y:S01]  /*2370*/  FSEL R87, R87, -INF , P3 ;  /* 0xff80000057577808 */ /* 0x000fe20001800000 */
[----:B------:R-:W1:Y:S01]  /*2380*/  SHFL.IDX PT, R8, R0, RZ, 0x1c1f ;  /* 0x001c1fff00087589 */ /* 0x000e6200000e0000 */
[----:B------:R-:W-:-:S04]  /*2390*/  FMNMX.FTZ R4, R86, R93, !PT ;  /* 0x0000005d56047209 */ /* 0x000fc80007810000 */
[----:B------:R-:W-:-:S05]  /*23a0*/  FMNMX.FTZ R10, R87, R4, !PT ;  /* 0x00000004570a7209 */ /* 0x000fca0007810000 */
[----:B------:R-:W2:Y:S01]  /*23b0*/  SHFL.BFLY PT, R93, R10, 0x2, 0x1f ;  /* 0x0c401f000a5d7f89 */ /* 0x000ea200000e0000 */
[----:B-1----:R-:W-:-:S04]  /*23c0*/  VIADDMNMX R6, R8, R21, R6, PT ;  /* 0x0000001508067246 */ /* 0x002fc80003800106 */
[C---:B------:R-:W-:Y:S02]  /*23d0*/  ISETP.GT.AND P4, PT, R6.reuse, 0x1, PT ;  /* 0x000000010600780c */ /* 0x040fe40003f84270 */
[----:B------:R-:W-:Y:S02]  /*23e0*/  ISETP.GT.AND P5, PT, R6, 0x8, PT ;  /* 0x000000080600780c */ /* 0x000fe40003fa4270 */
[----:B------:R-:W-:Y:S02]  /*23f0*/  FSEL R25, R25, -INF , P4 ;  /* 0xff80000019197808 */ /* 0x000fe40002000000 */
[----:B--2---:R-:W-:Y:S02]  /*2400*/  FMNMX.FTZ R93, R10, R93, !PT ;  /* 0x0000005d0a5d7209 */ /* 0x004fe40007810000 */
[----:B------:R-:W-:Y:S02]  /*2410*/  FSEL R28, R28, -INF , P5 ;  /* 0xff8000001c1c7808 */ /* 0x000fe40002800000 */
[----:B------:R-:W-:Y:S01]  /*2420*/  ISETP.GT.AND P4, PT, R6, 0x10, PT ;  /* 0x000000100600780c */ /* 0x000fe20003f84270 */
[----:B------:R-:W1:Y:S03]  /*2430*/  SHFL.BFLY PT, R4, R93, 0x1, 0x1f ;  /* 0x0c201f005d047f89 */ /* 0x000e6600000e0000 */
[----:B------:R-:W-:-:S02]  /*2440*/  FSEL R32, R32, -INF , P4 ;  /* 0xff80000020207808 */ /* 0x000fc40002000000 */
[----:B------:R-:W-:-:S04]  /*2450*/  ISETP.GT.AND P4, PT, R6, 0x18, PT ;  /* 0x000000180600780c */ /* 0x000fc80003f84270 */
[----:B------:R-:W-:Y:S02]  /*2460*/  FSEL R36, R36, -INF , P4 ;  /* 0xff80000024247808 */ /* 0x000fe40002000000 */
[----:B------:R-:W-:-:S04]  /*2470*/  ISETP.GT.AND P4, PT, R6, 0x20, PT ;  /* 0x000000200600780c */ /* 0x000fc80003f84270 */
[----:B------:R-:W-:Y:S02]  /*2480*/  FSEL R40, R40, -INF , P4 ;  /* 0xff80000028287808 */ /* 0x000fe40002000000 */
[----:B------:R-:W-:-:S04]  /*2490*/  ISETP.GT.AND P4, PT, R6, 0x28, PT ;  /* 0x000000280600780c */ /* 0x000fc80003f84270 */
[----:B------:R-:W-:Y:S02]  /*24a0*/  FSEL R44, R44, -INF , P4 ;  /* 0xff8000002c2c7808 */ /* 0x000fe40002000000 */
[----:B------:R-:W-:Y:S02]  /*24b0*/  ISETP.GT.AND P4, PT, R6, 0x30, PT ;  /* 0x000000300600780c */ /* 0x000fe40003f84270 */
[----:B-1----:R-:W-:Y:S02]  /*24c0*/  FMNMX.FTZ R0, R93, R4, !PT ;  /* 0x000000045d007209 */ /* 0x002fe40007810000 */
[----:B------:R-:W-:Y:S02]  /*24d0*/  CS2R R92, SRZ ;  /* 0x00000000005c7805 */ /* 0x000fe4000001ff00 */
[----:B------:R-:W-:Y:S02]  /*24e0*/  FSEL R48, R48, -INF , P4 ;  /* 0xff80000030307808 */ /* 0x000fe40002000000 */
[C---:B------:R-:W-:Y:S01]  /*24f0*/  FSETP.NEU.FTZ.AND P3, PT, R0.reuse, -INF , PT ;  /* 0xff8000000000780b */ /* 0x040fe20003f7d000 */
[----:B------:R-:W-:Y:S01]  /*2500*/  FMUL.FTZ R12, R0, UR22 ;  /* 0x00000016000c7c20 */ /* 0x000fe20008410000 */
[----:B------:R-:W-:-:S04]  /*2510*/  ISETP.GT.AND P4, PT, R6, 0x38, PT ;  /* 0x000000380600780c */ /* 0x000fc80003f84270 */
[----:B------:R-:W-:Y:S02]  /*2520*/  FSEL R12, R12, RZ, P3 ;  /* 0x000000ff0c0c7208 */ /* 0x000fe40001800000 */
[----:B------:R-:W-:Y:S02]  /*2530*/  ISETP.GT.AND P3, PT, R6, RZ, PT ;  /* 0x000000ff0600720c */ /* 0x000fe40003f64270 */
[----:B------:R-:W-:Y:S01]  /*2540*/  FSEL R52, R52, -INF , P4 ;  /* 0xff80000034347808 */ /* 0x000fe20002000000 */
[--C-:B------:R-:W-:Y:S01]  /*2550*/  FFMA.FTZ R145, R15, UR22, -R12.reuse ;  /* 0x000000160f917c23 */ /* 0x100fe2000801080c */
[----:B------:R-:W-:Y:S01]  /*2560*/  FSEL R24, R24, -INF , P3 ;  /* 0xff80000018187808 */ /* 0x000fe20001800000 */
[--C-:B------:R-:W-:Y:S01]  /*2570*/  FFMA.FTZ R147, R13, UR22, -R12.reuse ;  /* 0x000000160d937c23 */ /* 0x100fe2000801080c */
        /* <DEDUP_REMOVED lines=17> */
[----:B------:R-:W-:Y:S01]  /*2690*/  MUFU.EX2 R4, R4 ;  /* 0x0000000400047308 */ /* 0x000fe20000000800 */
[----:B------:R-:W-:Y:S01]  /*26a0*/  FMNMX.FTZ R15, R33, R10, !PT ;  /* 0x0000000a210f7209 */ /* 0x000fe20007810000 */
[--C-:B------:R-:W-:Y:S01]  /*26b0*/  FFMA.FTZ R8, R31, UR22, -R12.reuse ;  /* 0x000000161f087c23 */ /* 0x100fe2000801080c */
[----:B------:R-:W-:Y:S01]  /*26c0*/  FSEL R37, R37, -INF , P3 ;  /* 0xff80000025257808 */ /* 0x000fe20001800000 */
[--C-:B------:R-:W-:Y:S01]  /*26d0*/  FFMA.FTZ R35, R35, UR22, -R12.reuse ;  /* 0x0000001623237c23 */ /* 0x100fe2000801080c */
[----:B------:R-:W-:Y:S01]  /*26e0*/  FMNMX.FTZ R14, R36, R15, !PT ;  /* 0x0000000f240e7209 */ /* 0x000fe20007810000 */
[--C-:B------:R-:W-:Y:S01]  /*26f0*/  FFMA.FTZ R39, R39, UR22, -R12.reuse ;  /* 0x0000001627277c23 */ /* 0x100fe2000801080c */
[----:B------:R-:W-:Y:S01]  /*2700*/  ISETP.GT.AND P3, PT, R6, 0x21, PT ;  /* 0x000000210600780c */ /* 0x000fe20003f64270 */
[----:B------:R-:W1:Y:S01]  /*2710*/  MUFU.EX2 R149, R149 ;  /* 0x0000009500957308 */ /* 0x000e620000000800 */
[----:B------:R-:W-:Y:S01]  /*2720*/  FMNMX.FTZ R13, R37, R14, !PT ;  /* 0x0000000e250d7209 */ /* 0x000fe20007810000 */
[--C-:B------:R-:W-:Y:S01]  /*2730*/  FFMA.FTZ R43, R43, UR22, -R12.reuse ;  /* 0x000000162b2b7c23 */ /* 0x100fe2000801080c */
[----:B------:R-:W-:Y:S01]  /*2740*/  FSEL R41, R41, -INF , P3 ;  /* 0xff80000029297808 */ /* 0x000fe20001800000 */
[--C-:B------:R-:W-:Y:S01]  /*2750*/  FFMA.FTZ R47, R47, UR22, -R12.reuse ;  /* 0x000000162f2f7c23 */ /* 0x100fe2000801080c */
[----:B------:R-:W-:Y:S01]  /*2760*/  FMNMX.FTZ R14, R40, R13, !PT ;  /* 0x0000000d280e7209 */ /* 0x000fe20007810000 */
[--C-:B------:R-:W-:Y:S01]  /*2770*/  FFMA.FTZ R51, R51, UR22, -R12.reuse ;  /* 0x0000001633337c23 */ /* 0x100fe2000801080c */
[----:B------:R-:W-:Y:S01]  /*2780*/  ISETP.GT.AND P3, PT, R6, 0x29, PT ;  /* 0x000000290600780c */ /* 0x000fe20003f64270 */
[----:B------:R-:W2:Y:S01]  /*2790*/  MUFU.EX2 R151, R151 ;  /* 0x0000009700977308 */ /* 0x000ea20000000800 */
[----:B------:R-:W-:Y:S01]  /*27a0*/  FMNMX.FTZ R13, R41, R14, !PT ;  /* 0x0000000e290d7209 */ /* 0x000fe20007810000 */
[--C-:B------:R-:W-:Y:S01]  /*27b0*/  FFMA.FTZ R55, R55, UR22, -R12.reuse ;  /* 0x0000001637377c23 */ /* 0x100fe2000801080c */
[----:B------:R-:W-:Y:S01]  /*27c0*/  FSEL R45, R45, -INF , P3 ;  /* 0xff8000002d2d7808 */ /* 0x000fe20001800000 */
[--C-:B------:R-:W-:Y:S01]  /*27d0*/  FFMA.FTZ R59, R59, UR22, -R12.reuse ;  /* 0x000000163b3b7c23 */ /* 0x100fe2000801080c */
[----:B------:R-:W-:Y:S01]  /*27e0*/  FMNMX.FTZ R20, R44, R13, !PT ;  /* 0x0000000d2c147209 */ /* 0x000fe20007810000 */
[--C-:B------:R-:W-:Y:S01]  /*27f0*/  FFMA.FTZ R135, R62, UR22, -R12.reuse ;  /* 0x000000163e877c23 */ /* 0x100fe2000801080c */
[----:B------:R-:W-:Y:S01]  /*2800*/  ISETP.GT.AND P3, PT, R6, 0x31, PT ;  /* 0x000000310600780c */ /* 0x000fe20003f64270 */
[----:B------:R-:W3:Y:S01]  /*2810*/  MUFU.EX2 R8, R8 ;  /* 0x0000000800087308 */ /* 0x000ee20000000800 */
[----:B------:R-:W-:Y:S01]  /*2820*/  FMNMX.FTZ R11, R45, R20, !PT ;  /* 0x000000142d0b7209 */ /* 0x000fe20007810000 */
[--C-:B------:R-:W-:Y:S01]  /*2830*/  FFMA.FTZ R42, R63, UR22, -R12.reuse ;  /* 0x000000163f2a7c23 */ /* 0x100fe2000801080c */
[----:B------:R-:W-:Y:S01]  /*2840*/  FSEL R49, R49, -INF , P3 ;  /* 0xff80000031317808 */ /* 0x000fe20001800000 */
[--C-:B------:R-:W-:Y:S01]  /*2850*/  FFMA.FTZ R129, R66, UR22, -R12.reuse ;  /* 0x0000001642817c23 */ /* 0x100fe2000801080c */
[----:B------:R-:W-:Y:S01]  /*2860*/  FMNMX.FTZ R20, R48, R11, !PT ;  /* 0x0000000b30147209 */ /* 0x000fe20007810000 */
[--C-:B------:R-:W-:Y:S01]  /*2870*/  FFMA.FTZ R46, R67, UR22, -R12.reuse ;  /* 0x00000016432e7c23 */ /* 0x100fe2000801080c */
[----:B------:R-:W-:Y:S01]  /*2880*/  ISETP.GT.AND P3, PT, R6, 0x39, PT ;  /* 0x000000390600780c */ /* 0x000fe20003f64270 */
        /* <DEDUP_REMOVED lines=24> */
[----:B------:R-:W0:Y:S01]  /*2a10*/  MUFU.EX2 R14, R39 ;  /* 0x00000027000e7308 */ /* 0x000e220000000800 */
[----:B------:R-:W-:Y:S01]  /*2a20*/  FMNMX.FTZ R9, R57, R26, !PT ;  /* 0x0000001a39097209 */ /* 0x000fe20007810000 */
[----:B------:R-:W-:Y:S01]  /*2a30*/  FFMA.FTZ R12, R87, UR22, -R12 ;  /* 0x00000016570c7c23 */ /* 0x000fe2000801080c */
[----:B------:R-:W-:-:S02]  /*2a40*/  ISETP.GT.AND P4, PT, R6, 0x50, PT ;  /* 0x000000500600780c */ /* 0x000fc40003f84270 */
[----:B------:R-:W-:Y:S02]  /*2a50*/  CS2R R90, SRZ ;  /* 0x00000000005a7805 */ /* 0x000fe4000001ff00 */
[----:B------:R-:W-:Y:S02]  /*2a60*/  FSEL R61, R61, -INF , P3 ;  /* 0xff8000003d3d7808 */ /* 0x000fe40001800000 */
[----:B------:R-:W-:Y:S02]  /*2a70*/  CS2R R88, SRZ ;  /* 0x0000000000587805 */ /* 0x000fe4000001ff00 */
[----:B------:R-:W-:Y:S01]  /*2a80*/  FMNMX.FTZ R30, R60, R9, !PT ;  /* 0x000000093c1e7209 */ /* 0x000fe20007810000 */
[----:B------:R-:W0:Y:S01]  /*2a90*/  MUFU.EX2 R141, R141 ;  /* 0x0000008d008d7308 */ /* 0x000e220000000800 */
[----:B------:R-:W-:Y:S02]  /*2aa0*/  ISETP.GT.AND P3, PT, R6, 0x51, PT ;  /* 0x000000510600780c */ /* 0x000fe40003f64270 */
[----:B------:R-:W-:-:S02]  /*2ab0*/  FSEL R64, R64, -INF , P4 ;  /* 0xff80000040407808 */ /* 0x000fc40002000000 */
[----:B------:R-:W-:Y:S02]  /*2ac0*/  FMNMX.FTZ R7, R61, R30, !PT ;  /* 0x0000001e3d077209 */ /* 0x000fe40007810000 */
[----:B------:R-:W-:Y:S01]  /*2ad0*/  ISETP.GT.AND P4, PT, R6, 0x58, PT ;  /* 0x000000580600780c */ /* 0x000fe20003f84270 */
[----:B------:R-:W-:Y:S01]  /*2ae0*/  MUFU.EX2 R20, R43 ;  /* 0x0000002b00147308 */ /* 0x000fe20000000800 */
[----:B------:R-:W-:Y:S02]  /*2af0*/  FSEL R65, R65, -INF , P3 ;  /* 0xff80000041417808 */ /* 0x000fe40001800000 */
[----:B------:R-:W-:Y:S02]  /*2b00*/  FMNMX.FTZ R30, R64, R7, !PT ;  /* 0x00000007401e7209 */ /* 0x000fe40007810000 */
[----:B------:R-:W-:Y:S02]  /*2b10*/  ISETP.GT.AND P3, PT, R6, 0x59, PT ;  /* 0x000000590600780c */ /* 0x000fe40003f64270 */
[----:B------:R-:W-:Y:S01]  /*2b20*/  FSEL R68, R68, -INF , P4 ;  /* 0xff80000044447808 */ /* 0x000fe20002000000 */
[----:B------:R-:W-:Y:S01]  /*2b30*/  MUFU.EX2 R143, R143 ;  /* 0x0000008f008f7308 */ /* 0x000fe20000000800 */
[----:B------:R-:W-:-:S02]  /*2b40*/  FMNMX.FTZ R7, R65, R30, !PT ;  /* 0x0000001e41077209 */ /* 0x000fc40007810000 */
[----:B------:R-:W-:Y:S02]  /*2b50*/  ISETP.GT.AND P4, PT, R6, 0x60, PT ;  /* 0x000000600600780c */ /* 0x000fe40003f84270 */
[----:B------:R-:W-:Y:S02]  /*2b60*/  FSEL R69, R69, -INF , P3 ;  /* 0xff80000045457808 */ /* 0x000fe40001800000 */
[----:B------:R-:W-:Y:S01]  /*2b70*/  FMNMX.FTZ R34, R68, R7, !PT ;  /* 0x0000000744227209 */ /* 0x000fe20007810000 */
[----:B------:R-:W-:Y:S01]  /*2b80*/  MUFU.EX2 R26, R47 ;  /* 0x0000002f001a7308 */ /* 0x000fe20000000800 */
[----:B------:R-:W-:Y:S02]  /*2b90*/  ISETP.GT.AND P3, PT, R6, 0x61, PT ;  /* 0x000000610600780c */ /* 0x000fe40003f64270 */
[----:B------:R-:W-:Y:S02]  /*2ba0*/  FSEL R72, R72, -INF , P4 ;  /* 0xff80000048487808 */ /* 0x000fe40002000000 */
[----:B------:R-:W-:-:S02]  /*2bb0*/  FMNMX.FTZ R5, R69, R34, !PT ;  /* 0x0000002245057209 */ /* 0x000fc40007810000 */
        /* <DEDUP_REMOVED lines=43> */
[----:B------:R-:W-:Y:S01]  /*2e70*/  MUFU.EX2 R127, R127 ;  /* 0x0000007f007f7308 */ /* 0x000fe20000000800 */
[----:B------:R-:W-:Y:S01]  /*2e80*/  FFMA.FTZ R148, R24, UR22, -R21 ;  /* 0x0000001618947c23 */ /* 0x000fe20008010815 */
[----:B------:R-:W-:Y:S01]  /*2e90*/  FADD.FTZ R24, R4, R149 ;  /* 0x0000009504187221 */ /* 0x000fe20000010000 */
[--C-:B------:R-:W-:Y:S01]  /*2ea0*/  FFMA.FTZ R3, R25, UR22, -R21.reuse ;  /* 0x0000001619037c23 */ /* 0x100fe20008010815 */
[--C-:B------:R-:W-:Y:S01]  /*2eb0*/  FFMA.FTZ R150, R28, UR22, -R21.reuse ;  /* 0x000000161c967c23 */ /* 0x100fe20008010815 */
[--C-:B------:R-:W-:Y:S01]  /*2ec0*/  FFMA.FTZ R5, R29, UR22, -R21.reuse ;  /* 0x000000161d057c23 */ /* 0x100fe20008010815 */
[----:B--2---:R-:W-:Y:S01]  /*2ed0*/  FADD.FTZ R27, R151, R24 ;  /* 0x00000018971b7221 */ /* 0x004fe20000010000 */
[--C-:B------:R-:W-:Y:S01]  /*2ee0*/  FFMA.FTZ R144, R32, UR22, -R21.reuse ;  /* 0x0000001620907c23 */ /* 0x100fe20008010815 */
[----:B------:R-:W-:Y:S01]  /*2ef0*/  MUFU.EX2 R148, R148 ;  /* 0x0000009400947308 */ /* 0x000fe20000000800 */
[----:B------:R-:W-:Y:S01]  /*2f00*/  FFMA.FTZ R7, R33, UR22, -R21 ;  /* 0x0000001621077c23 */ /* 0x000fe20008010815 */
[----:B---3--:R-:W-:Y:S01]  /*2f10*/  FADD.FTZ R24, R8, R27 ;  /* 0x0000001b08187221 */ /* 0x008fe20000010000 */
[--C-:B------:R-:W-:Y:S01]  /*2f20*/  FFMA.FTZ R146, R36, UR22, -R21.reuse ;  /* 0x0000001624927c23 */ /* 0x100fe20008010815 */
[--C-:B------:R-:W-:Y:S01]  /*2f30*/  FFMA.FTZ R9, R37, UR22, -R21.reuse ;  /* 0x0000001625097c23 */ /* 0x100fe20008010815 */
[--C-:B------:R-:W-:Y:S01]  /*2f40*/  FFMA.FTZ R140, R40, UR22, -R21.reuse ;  /* 0x00000016288c7c23 */ /* 0x100fe20008010815 */
[----:B----4-:R-:W-:Y:S01]  /*2f50*/  FADD.FTZ R29, R145, R24 ;  /* 0x00000018911d7221 */ /* 0x010fe20000010000 */
[--C-:B------:R-:W-:Y:S01]  /*2f60*/  FFMA.FTZ R11, R41, UR22, -R21.reuse ;  /* 0x00000016290b7c23 */ /* 0x100fe20008010815 */
[----:B------:R-:W1:Y:S01]  /*2f70*/  MUFU.EX2 R3, R3 ;  /* 0x0000000300037308 */ /* 0x000e620000000800 */
[----:B------:R-:W-:Y:S01]  /*2f80*/  FFMA.FTZ R142, R44, UR22, -R21 ;  /* 0x000000162c8e7c23 */ /* 0x000fe20008010815 */
[----:B-----5:R-:W-:Y:S01]  /*2f90*/  FADD.FTZ R24, R10, R29 ;  /* 0x0000001d0a187221 */ /* 0x020fe20000010000 */
[--C-:B------:R-:W-:Y:S01]  /*2fa0*/  FFMA.FTZ R13, R45, UR22, -R21.reuse ;  /* 0x000000162d0d7c23 */ /* 0x100fe20008010815 */
[--C-:B------:R-:W-:Y:S01]  /*2fb0*/  FFMA.FTZ R136, R48, UR22, -R21.reuse ;  /* 0x0000001630887c23 */ /* 0x100fe20008010815 */
[--C-:B------:R-:W-:Y:S01]  /*2fc0*/  FFMA.FTZ R15, R49, UR22, -R21.reuse ;  /* 0x00000016310f7c23 */ /* 0x100fe20008010815 */
[----:B0-----:R-:W-:Y:S01]  /*2fd0*/  FADD.FTZ R29, R147, R24 ;  /* 0x00000018931d7221 */ /* 0x001fe20000010000 */
[--C-:B------:R-:W-:Y:S01]  /*2fe0*/  FFMA.FTZ R138, R52, UR22, -R21.reuse ;  /* 0x00000016348a7c23 */ /* 0x100fe20008010815 */
[----:B------:R-:W0:Y:S01]  /*2ff0*/  MUFU.EX2 R150, R150 ;  /* 0x0000009600967308 */ /* 0x000e220000000800 */
[----:B------:R-:W-:Y:S01]  /*3000*/  FFMA.FTZ R25, R53, UR22, -R21 ;  /* 0x0000001635197c23 */ /* 0x000fe20008010815 */
[----:B------:R-:W-:Y:S01]  /*3010*/  FADD.FTZ R24, R14, R29 ;  /* 0x0000001d0e187221 */ /* 0x000fe20000010000 */
[--C-:B------:R-:W-:Y:S01]  /*3020*/  FFMA.FTZ R132, R56, UR22, -R21.reuse ;  /* 0x0000001638847c23 */ /* 0x100fe20008010815 */
[--C-:B------:R-:W-:Y:S01]  /*3030*/  FFMA.FTZ R27, R57, UR22, -R21.reuse ;  /* 0x00000016391b7c23 */ /* 0x100fe20008010815 */
[--C-:B------:R-:W-:Y:S01]  /*3040*/  FFMA.FTZ R134, R60, UR22, -R21.reuse ;  /* 0x000000163c867c23 */ /* 0x100fe20008010815 */
[----:B------:R-:W-:Y:S01]  /*3050*/  FADD.FTZ R33, R141, R24 ;  /* 0x000000188d217221 */ /* 0x000fe20000010000 */
[----:B------:R-:W-:Y:S01]  /*3060*/  FFMA.FTZ R29, R61, UR22, -R21 ;  /* 0x000000163d1d7c23 */ /* 0x000fe20008010815 */
[----:B------:R-:W2:Y:S01]  /*3070*/  MUFU.EX2 R5, R5 ;  /* 0x0000000500057308 */ /* 0x000ea20000000800 */
[----:B-1----:R-:W-:Y:S01]  /*3080*/  FADD.FTZ R31, R148, R3 ;  /* 0x00000003941f7221 */ /* 0x002fe20000010000 */
[----:B------:R-:W-:Y:S01]  /*3090*/  FADD.FTZ R28, R20, R33 ;  /* 0x00000021141c7221 */ /* 0x000fe20000010000 */
[--C-:B------:R-:W-:Y:S01]  /*30a0*/  FFMA.FTZ R128, R64, UR22, -R21.reuse ;  /* 0x0000001640807c23 */ /* 0x100fe20008010815 */
[--C-:B------:R-:W-:Y:S01]  /*30b0*/  FFMA.FTZ R130, R68, UR22, -R21.reuse ;  /* 0x0000001644827c23 */ /* 0x100fe20008010815 */
[----:B------:R-:W-:Y:S01]  /*30c0*/  F2FP.BF16.F32.PACK_AB R149, R149, R4 ;  /* 0x000000049595723e */ /* 0x000fe200000010ff */
[----:B------:R-:W-:Y:S01]  /*30d0*/  FADD.FTZ R33, R143, R28 ;  /* 0x0000001c8f217221 */ /* 0x000fe20000010000 */
[----:B------:R-:W-:Y:S01]  /*30e0*/  FFMA.FTZ R69, R69, UR22, -R21 ;  /* 0x0000001645457c23 */ /* 0x000fe20008010815 */
[----:B------:R-:W1:Y:S01]  /*30f0*/  MUFU.EX2 R144, R144 ;  /* 0x0000009000907308 */ /* 0x000e620000000800 */
[----:B0-----:R-:W-:Y:S01]  /*3100*/  FADD.FTZ R24, R150, R31 ;  /* 0x0000001f96187221 */ /* 0x001fe20000010000 */
[----:B------:R-:W-:Y:S01]  /*3110*/  FADD.FTZ R28, R26, R33 ;  /* 0x000000211a1c7221 */ /* 0x000fe20000010000 */
[--C-:B------:R-:W-:Y:S01]  /*3120*/  FFMA.FTZ R72, R72, UR22, -R21.reuse ;  /* 0x0000001648487c23 */ /* 0x100fe20008010815 */
[--C-:B------:R-:W-:Y:S01]  /*3130*/  FFMA.FTZ R73, R73, UR22, -R21.reuse ;  /* 0x0000001649497c23 */ /* 0x100fe20008010815 */
[--C-:B------:R-:W-:Y:S01]  /*3140*/  FFMA.FTZ R76, R76, UR22, -R21.reuse ;  /* 0x000000164c4c7c23 */ /* 0x100fe20008010815 */
[----:B------:R-:W-:Y:S01]  /*3150*/  FADD.FTZ R35, R137, R28 ;  /* 0x0000001c89237221 */ /* 0x000fe20000010000 */
[----:B------:R-:W-:Y:S01]  /*3160*/  FFMA.FTZ R77, R77, UR22, -R21 ;  /* 0x000000164d4d7c23 */ /* 0x000fe20008010815 */
[----:B------:R-:W0:Y:S01]  /*3170*/  MUFU.EX2 R7, R7 ;  /* 0x0000000700077308 */ /* 0x000e220000000800 */
[----:B--2---:R-:W-:Y:S01]  /*3180*/  FADD.FTZ R31, R5, R24 ;  /* 0x00000018051f7221 */ /* 0x004fe20000010000 */
[----:B------:R-:W-:Y:S01]  /*3190*/  FADD.FTZ R28, R30, R35 ;  /* 0x000000231e1c7221 */ /* 0x000fe20000010000 */
[--C-:B------:R-:W-:Y:S01]  /*31a0*/  FFMA.FTZ R80, R80, UR22, -R21.reuse ;  /* 0x0000001650507c23 */ /* 0x100fe20008010815 */
[--C-:B------:R-:W-:Y:S01]  /*31b0*/  FFMA.FTZ R81, R81, UR22, -R21.reuse ;  /* 0x0000001651517c23 */ /* 0x100fe20008010815 */
[----:B------:R-:W-:Y:S01]  /*31c0*/  FFMA.FTZ R84, R84, UR22, -R21 ;  /* 0x0000001654547c23 */ /* 0x000fe20008010815 */
[----:B------:R-:W-:Y:S01]  /*31d0*/  FADD.FTZ R35, R139, R28 ;  /* 0x0000001c8b237221 */ /* 0x000fe20000010000 */
[----:B------:R-:W-:Y:S01]  /*31e0*/  F2FP.BF16.F32.PACK_AB R148, R3, R148 ;  /* 0x000000940394723e */ /* 0x000fe200000010ff */
[----:B------:R-:W2:Y:S01]  /*31f0*/  MUFU.EX2 R146, R146 ;  /* 0x0000009200927308 */ /* 0x000ea20000000800 */
[----:B-1----:R-:W-:Y:S01]  /*3200*/  FADD.FTZ R24, R144, R31 ;  /* 0x0000001f90187221 */ /* 0x002fe20000010000 */
[--C-:B------:R-:W-:Y:S01]  /*3210*/  FFMA.FTZ R31, R65, UR22, -R21.reuse ;  /* 0x00000016411f7c23 */ /* 0x100fe20008010815 */
[----:B------:R-:W-:Y:S01]  /*3220*/  FFMA.FTZ R21, R85, UR22, -R21 ;  /* 0x0000001655157c23 */ /* 0x000fe20008010815 */
        /* <DEDUP_REMOVED lines=10> */
[C---:B------:R-:W-:Y:S02]  /*32d0*/  F2FP.BF16.F32.PACK_AB R139, R34.reuse, R139 ;  /* 0x0000008b228b723e */ /* 0x040fe400000010ff */
[----:B------:R-:W-:Y:S02]  /*32e0*/  F2FP.BF16.F32.PACK_AB R150, R5, R150 ;  /* 0x000000960596723e */ /* 0x000fe400000010ff */
[----:B------:R-:W2:Y:S01]  /*32f0*/  MUFU.EX2 R11, R11 ;  /* 0x0000000b000b7308 */ /* 0x000ea20000000800 */
[----:B-1----:R-:W-:Y:S01]  /*3300*/  FADD.FTZ R33, R9, R24 ;  /* 0x0000001809217221 */ /* 0x002fe20000010000 */
[----:B------:R-:W-:Y:S01]  /*3310*/  FADD.FTZ R24, R34, R35 ;  /* 0x0000002322187221 */ /* 0x000fe20000010000 */
[----:B------:R-:W-:Y:S02]  /*3320*/  F2FP.BF16.F32.PACK_AB R144, R7, R144 ;  /* 0x000000900790723e */ /* 0x000fe400000010ff */
        /* <DEDUP_REMOVED lines=28> */
[----:B------:R-:W-:Y:S02]  /*34f0*/  FADD.FTZ R35, R127, R4 ;  /* 0x000000047f237221 */ /* 0x000fe40000010000 */
        /* <DEDUP_REMOVED lines=54> */
[----:B-1----:R-:W-:Y:S01]  /*3860*/  FADD.FTZ R4, R84, R3 ;  /* 0x0000000354047221 */ /* 0x002fe20000010000 */
[C---:B0-----:R-:W-:Y:S01]  /*3870*/  FADD.FTZ R2, R12.reuse, R35 ;  /* 0x000000230c027221 */ /* 0x041fe20000010000 */
[----:B------:R-:W-:Y:S02]  /*3880*/  F2FP.BF16.F32.PACK_AB R123, R12, R123 ;  /* 0x0000007b0c7b723e */ /* 0x000fe400000010ff */
[C---:B--2---:R-:W-:Y:S01]  /*3890*/  FADD.FTZ R3, R21.reuse, R4 ;  /* 0x0000000415037221 */ /* 0x044fe20000010000 */
[----:B------:R-:W-:Y:S01]  /*38a0*/  F2FP.BF16.F32.PACK_AB R122, R21, R84 ;  /* 0x00000054157a723e */ /* 0x000fe200000010ff */
[----:B------:R-:W-:Y:S06]  /*38b0*/  @!P3 BRA `(.L_x_2010) ;  /* 0x000000240088b947 */ /* 0x000fec0003800000 */
[----:B------:R-:W-:Y:S01]  /*38c0*/  IMAD.MOV.U32 R5, RZ, RZ, R0 ;  /* 0x000000ffff057224 */ /* 0x000fe200078e0000 */
[----:B------:R-:W-:Y:S01]  /*38d0*/  UMOV UR25, UR38 ;  /* 0x0000002600197c82 */ /* 0x000fe20008000000 */
[----:B------:R-:W-:Y:S01]  /*38e0*/  IMAD.MOV.U32 R4, RZ, RZ, R6 ;  /* 0x000000ffff047224 */ /* 0x000fe200078e0006 */
[----:B------:R-:W-:Y:S01]  /*38f0*/  UMOV UR23, UR39 ;  /* 0x0000002700177c82 */ /* 0x000fe20008000000 */
[----:B------:R-:W-:Y:S01]  /*3900*/  IMAD.MOV.U32 R119, RZ, RZ, RZ ;  /* 0x000000ffff777224 */ /* 0x000fe200078e00ff */
[----:B------:R-:W-:-:S06]  /*3910*/  ULDC UR22, c[0x0][0x988] ;  /* 0x0002620000167ab9 */ /* 0x000fcc0000000800 */
.L_x_2019:
        /* <DEDUP_REMOVED lines=9> */
.L_x_2012:
[----:B------:R-:W-:Y:S01]  /*39b0*/  ULEA UR6, UR39, UR45, 0x3 ;  /* 0x0000002d27067291 */ /* 0x000fe2000f8e183f */
[----:B------:R-:W-:-:S05]  /*39c0*/  IMAD.U32 R0, RZ, RZ, UR38 ;  /* 0x00000026ff007e24 */ /* 0x000fca000f8e00ff */
[----:B------:R-:W-:-:S04]  /*39d0*/  SHF.L.U32 R0, R0, 0x1f, RZ ;  /* 0x0000001f00007819 */ /* 0x000fc800000006ff */
[----:B------:R0:W1:Y:S01]  /*39e0*/  SYNCS.PHASECHK.TRANS64.TRYWAIT P3, [UR6+0x16830], R0 ;  /* 0x01683000ff0075a7 */ /* 0x0000620008060146 */
[----:B------:R-:W-:Y:S05]  /*39f0*/  @!P0 BRA `(.L_x_2013) ;  /* 0x0000000000048947 */ /* 0x000fea0003800000 */
[----:B------:R-:W-:Y:S01]  /*3a00*/  BPT.TRAP 0x1 ;  /* 0x000000040000795c */ /* 0x000fe20000300000 */
.L_x_2013:
[----:B-1----:R-:W-:Y:S05]  /*3a10*/  @P3 BRA `(.L_x_2011) ;  /* 0x0000000000083947 */ /* 0x002fea0003800000 */
[----:B------:R-:W1:Y:S02]  /*3a20*/  SYNCS.PHASECHK.TRANS64.TRYWAIT P3, [UR6+0x16830], R0 ;  /* 0x01683000ff0075a7 */ /* 0x000e640008060146 */
[----:B-1----:R-:W-:Y:S05]  /*3a30*/  @!P3 BRA `(.L_x_2014) ;  /* 0x000000b80090b947 */ /* 0x002fea0003800000 */
.L_x_2011:
        /* <DEDUP_REMOVED lines=25> */
.L_x_2016:
[----:B------:R-:W-:Y:S01]  /*3bd0*/  ULEA UR6, UR23, UR45, 0x3 ;  /* 0x0000002d17067291 */ /* 0x000fe2000f8e183f */
[----:B------:R-:W-:-:S05]  /*3be0*/  IMAD.U32 R0, RZ, RZ, UR25 ;  /* 0x00000019ff007e24 */ /* 0x000fca000f8e00ff */
[----:B------:R-:W-:-:S04]  /*3bf0*/  SHF.L.U32 R0, R0, 0x1f, RZ ;  /* 0x0000001f00007819 */ /* 0x000fc800000006ff */
[----:B------:R0:W1:Y:S01]  /*3c00*/  SYNCS.PHASECHK.TRANS64.TRYWAIT P3, [UR6+0x16850], R0 ;  /* 0x01685000ff0075a7 */ /* 0x0000620008060146 */
[----:B------:R-:W-:Y:S05]  /*3c10*/  @!P0 BRA `(.L_x_2017) ;  /* 0x0000000000048947 */ /* 0x000fea0003800000 */
[----:B------:R-:W-:Y:S01]  /*3c20*/  BPT.TRAP 0x1 ;  /* 0x000000040000795c */ /* 0x000fe20000300000 */
.L_x_2017:
[----:B-1----:R-:W-:Y:S05]  /*3c30*/  @P3 BRA `(.L_x_2015) ;  /* 0x0000000000083947 */ /* 0x002fea0003800000 */
[----:B------:R-:W1:Y:S02]  /*3c40*/  SYNCS.PHASECHK.TRANS64.TRYWAIT P3, [UR6+0x16850], R0 ;  /* 0x01685000ff0075a7 */ /* 0x000e640008060146 */
[----:B-1----:R-:W-:Y:S05]  /*3c50*/  @!P3 BRA `(.L_x_2018) ;  /* 0x000000b80020b947 */ /* 0x002fea0003800000 */
.L_x_2015:
[----:B------:R-:W-:Y:S01]  /*3c60*/  UIADD3 UR6, UR45, 0x400, URZ ;  /* 0x000004002d067890 */ /* 0x000fe2000fffe03f */
[----:B------:R-:W-:Y:S01]  /*3c70*/  WARPGROUP.ARRIVE ;  /* 0x00000000000079c5 */ /* 0x000fe20000000000 */
[----:B------:R-:W-:Y:S01]  /*3c80*/  UMOV UR7, 0x40000040 ;  /* 0x4000004000077882 */ /* 0x000fe20000000000 */
[----:B-1----:R-:W-:Y:S01]  /*3c90*/  VIADD R7, R17, UR43 ;  /* 0x0000002b11077c36 */ /* 0x002fe20008000000 */
[----:B------:R-:W-:Y:S02]  /*3ca0*/  USHF.R.U32.HI UR6, URZ, 0x4, UR6 ;  /* 0x000000043f067899 */ /* 0x000fe40008011606 */
        /* <DEDUP_REMOVED lines=17> */
[----:B------:R-:W1:Y:S02]  /*3dc0*/  SHFL.IDX PT, R7, R7, RZ, 0x1c1f ;  /* 0x001c1fff07077589 */ /* 0x000e6400000e0000 */
[----:B------:R-:W-:Y:S02]  /*3dd0*/  IMAD R6, R16, -0x2, R11 ;  /* 0xfffffffe10067824 */ /* 0x000fe400078e020b */
[----:B------:R-:W-:-:S05]  /*3de0*/  IMAD.U32 R11, RZ, RZ, UR50 ;  /* 0x00000032ff0b7e24 */ /* 0x000fca000f8e00ff */
[----:B------:R-:W-:-:S05]  /*3df0*/  IADD3 R6, -R11, UR47, R6 ;  /* 0x0000002f0b067c10 */ /* 0x000fca000fffe106 */
[----:B0-----:R-:W-:-:S05]  /*3e00*/  IMAD.IADD R0, R6, 0x1, R9 ;  /* 0x0000000106007824 */ /* 0x001fca00078e0209 */
[----:B------:R-:W-:Y:S01]  /*3e10*/  ISETP.GT.AND P3, PT, R0, RZ, PT ;  /* 0x000000ff0000720c */ /* 0x000fe20003f64270 */
[----:B-1----:R-:W-:Y:S01]  /*3e20*/  IMAD.IADD R6, R6, 0x1, R7 ;  /* 0x0000000106067824 */ /* 0x002fe200078e0207 */
        /* <DEDUP_REMOVED lines=62> */
[----:B------:R-:W-:Y:S01]  /*4210*/  FSEL R63, R63, -INF , P4 ;  /* 0xff8000003f3f7808 */ /* 0x000fe20002000000 */
[----:B------:R-:W-:-:S02]  /*4220*/  WARPGROUP.DEPBAR.LE gsb0, 0x0 ;  /* 0x00008000000079c5 */ /* 0x000fc40000010000 */
[----:B------:R-:W-:Y:S01]  /*4230*/  WARPGROUP.ARRIVE ;  /* 0x00000000000079c5 */ /* 0x000fe20000000000 */
[----:B------:R-:W-:Y:S02]  /*4240*/  FMNMX.FTZ R8, R62, R9, !PT ;  /* 0x000000093e087209 */ /* 0x000fe40007810000 */
[----:B------:R-:W-:Y:S02]  /*4250*/  ISETP.GT.AND P4, PT, R0, 0x51, PT ;  /* 0x000000510000780c */ /* 0x000fe40003f84270 */
[----:B------:R-:W-:Y:S01]  /*4260*/  FSEL R66, R66, -INF , P3 ;  /* 0xff80000042427808 */ /* 0x000fe20001800000 */
[----:B------:R-:W-:Y:S01]  /*4270*/  HGMMA.64x64x16.F32.BF16 R88, R140, gdesc[UR4].tnspB, R88, gsb0 ;  /* 0x40e000048c587df0 */ /* 0x000fe20008001858 */
[----:B------:R-:W-:Y:S01]  /*4280*/  UIADD3 UR6, UR10, 0x180, URZ ;  /* 0x000001800a067890 */ /* 0x000fe2000fffe03f */
[----:B------:R-:W-:Y:S01]  /*4290*/  FMNMX.FTZ R9, R63, R8, !PT ;  /* 0x000000083f097209 */ /* 0x000fe20007810000 */
[----:B------:R-:W-:Y:S01]  /*42a0*/  UMOV UR7, 0x40000040 ;  /* 0x4000004000077882 */ /* 0x000fe20000000000 */
        /* <DEDUP_REMOVED lines=30> */
[----:B------:R-:W-:-:S02]  /*4490*/  FSEL R87, R87, -INF , P4 ;  /* 0xff80000057577808 */ /* 0x000fc40002000000 */
[----:B------:R-:W-:Y:S02]  /*44a0*/  FMNMX.FTZ R0, R86, R9, !PT ;  /* 0x0000000956007209 */ /* 0x000fe40007810000 */
[C---:B------:R-:W-:Y:S02]  /*44b0*/  ISETP.GT.AND P4, PT, R6.reuse, RZ, PT ;  /* 0x000000ff0600720c */ /* 0x040fe40003f84270 */
[----:B------:R-:W-:Y:S02]  /*44c0*/  FMNMX.FTZ R8, R87, R0, !PT ;  /* 0x0000000057087209 */ /* 0x000fe40007810000 */
[----:B------:R-:W-:Y:S02]  /*44d0*/  ISETP.GT.AND P5, PT, R6, 0x1, PT ;  /* 0x000000010600780c */ /* 0x000fe40003fa4270 */
[----:B------:R-:W-:Y:S01]  /*44e0*/  FSEL R7, R24, -INF , P4 ;  /* 0xff80000018077808 */ /* 0x000fe20002000000 */
[----:B------:R-:W0:Y:S01]  /*44f0*/  SHFL.BFLY PT, R9, R8, 0x2, 0x1f ;  /* 0x0c401f0008097f89 */ /* 0x000e2200000e0000 */
        /* <DEDUP_REMOVED lines=14> */
[----:B------:R-:W-:Y:S02]  /*45e0*/  ISETP.GT.AND P4, PT, R6, 0x18, PT ;  /* 0x000000180600780c */ /* 0x000fe40003f84270 */
[----:B0-----:R-:W-:Y:S02]  /*45f0*/  FMNMX.FTZ R9, R8, R9, !PT ;  /* 0x0000000908097209 */ /* 0x001fe40007810000 */
[----:B------:R-:W-:-:S02]  /*4600*/  FSEL R33, R33, -INF , P5 ;  /* 0xff80000021217808 */ /* 0x000fc40002800000 */
[----:B------:R-:W-:Y:S01]  /*4610*/  ISETP.GT.AND P5, PT, R6, 0x19, PT ;  /* 0x000000190600780c */ /* 0x000fe20003fa4270 */
[----:B------:R-:W0:Y:S01]  /*4620*/  SHFL.BFLY PT, R0, R9, 0x1, 0x1f ;  /* 0x0c201f0009007f89 */ /* 0x000e2200000e0000 */
[----:B------:R-:W-:Y:S02]  /*4630*/  FSEL R36, R36, -INF , P4 ;  /* 0xff80000024247808 */ /* 0x000fe40002000000 */
[C---:B------:R-:W-:Y:S02]  /*4640*/  ISETP.GT.AND P4, PT, R6.reuse, 0x20, PT ;  /* 0x000000200600780c */ /* 0x040fe40003f84270 */
[----:B------:R-:W-:Y:S02]  /*4650*/  FSEL R37, R37, -INF , P5 ;  /* 0xff80000025257808 */ /* 0x000fe40002800000 */
[----:B------:R-:W-:Y:S02]  /*4660*/  ISETP.GT.AND P5, PT, R6, 0x21, PT ;  /* 0x000000210600780c */ /* 0x000fe40003fa4270 */
[----:B------:R-:W-:-:S02]  /*4670*/  FSEL R40, R40, -INF , P4 ;  /* 0xff80000028287808 */ /* 0x000fc40002000000 */
[C---:B------:R-:W-:Y:S02]  /*4680*/  ISETP.GT.AND P4, PT, R6.reuse, 0x28, PT ;  /* 0x000000280600780c */ /* 0x040fe40003f84270 */
[----:B------:R-:W-:Y:S02]  /*4690*/  FSEL R41, R41, -INF , P5 ;  /* 0xff80000029297808 */ /* 0x000fe40002800000 */
[----:B------:R-:W-:Y:S02]  /*46a0*/  ISETP.GT.AND P5, PT, R6, 0x29, PT ;  /* 0x000000290600780c */ /* 0x000fe40003fa4270 */
[----:B------:R-:W-:Y:S02]  /*46b0*/  FSEL R44, R44, -INF , P4 ;  /* 0xff8000002c2c7808 */ /* 0x000fe40002000000 */
[----:B------:R-:W-:Y:S02]  /*46c0*/  ISETP.GT.AND P4, PT, R6, 0x30, PT ;  /* 0x000000300600780c */ /* 0x000fe40003f84270 */
[----:B------:R-:W-:-:S02]  /*46d0*/  FSEL R45, R45, -INF , P5 ;  /* 0xff8000002d2d7808 */ /* 0x000fc40002800000 */
[----:B------:R-:W-:Y:S02]  /*46e0*/  ISETP.GT.AND P5, PT, R6, 0x31, PT ;  /* 0x000000310600780c */ /* 0x000fe40003fa4270 */
[----:B0-----:R-:W-:Y:S02]  /*46f0*/  FMNMX.FTZ R0, R9, R0, !PT ;  /* 0x0000000009007209 */ /* 0x001fe40007810000 */
[----:B------:R-:W-:Y:S02]  /*4700*/  FMNMX.FTZ R9, R25, R12, !PT ;  /* 0x0000000c19097209 */ /* 0x000fe40007810000 */
[----:B------:R-:W-:Y:S01]  /*4710*/  FSEL R48, R48, -INF , P4 ;  /* 0xff80000030307808 */ /* 0x000fe20002000000 */
[----:B------:R-:W-:Y:S01]  /*4720*/  FMUL.FTZ R10, R0, UR22 ;  /* 0x00000016000a7c20 */ /* 0x000fe20008410000 */
        /* <DEDUP_REMOVED lines=12> */
[----:B------:R-:W-:Y:S02]  /*47f0*/  FMNMX.FTZ R20, R40, R9, !PT ;  /* 0x0000000928147209 */ /* 0x000fe40007810000 */
[----:B------:R-:W-:Y:S01]  /*4800*/  FSEL R53, R53, -INF , P5 ;  /* 0xff80000035357808 */ /* 0x000fe20002800000 */
[----:B------:R-:W-:-:S02]  /*4810*/  WARPGROUP.DEPBAR.LE gsb0, 0x0 ;  /* 0x00008000000079c5 */ /* 0x000fc40000010000 */
[----:B------:R-:W-:Y:S01]  /*4820*/  WARPGROUP.ARRIVE ;  /* 0x00000000000079c5 */ /* 0x000fe20000000000 */
[----:B------:R-:W-:Y:S02]  /*4830*/  FMNMX.FTZ R9, R41, R20, !PT ;  /* 0x0000001429097209 */ /* 0x000fe40007810000 */
[----:B------:R-:W-:Y:S02]  /*4840*/  FSEL R8, R10, RZ, P3 ;  /* 0x000000ff0a087208 */ /* 0x000fe40001800000 */
[----:B------:R-:W-:Y:S01]  /*4850*/  FMNMX.FTZ R20, R44, R9, !PT ;  /* 0x000000092c147209 */ /* 0x000fe20007810000 */
[----:B------:R-:W-:Y:S01]  /*4860*/  HGMMA.64x64x16.F32.BF16 R88, R132, gdesc[UR4].tnspB, R88, gsb0 ;  /* 0x40e0000484587df0 */ /* 0x000fe20008001858 */
[----:B------:R-:W-:Y:S01]  /*4870*/  UIADD3 UR6, UR10, 0x280, URZ ;  /* 0x000002800a067890 */ /* 0x000fe2000fffe03f */
[----:B------:R-:W-:Y:S01]  /*4880*/  ISETP.GT.AND P5, PT, R6, 0x41, PT ;  /* 0x000000410600780c */ /* 0x000fe20003fa4270 */
[----:B------:R-:W-:Y:S01]  /*4890*/  UMOV UR7, 0x40000040 ;  /* 0x4000004000077882 */ /* 0x000fe20000000000 */
        /* <DEDUP_REMOVED lines=11> */
[----:B------:R-:W-:Y:S01]  /*4950*/  MUFU.EX2 R149, R149 ;  /* 0x0000009500957308 */ /* 0x000fe20000000800 */
        /* <DEDUP_REMOVED lines=23> */
[----:B------:R0:W-:Y:S01]  /*4ad0*/  MUFU.EX2 R12, R31 ;  /* 0x0000001f000c7308 */ /* 0x0001e20000000800 */
[----:B------:R-:W-:Y:S01]  /*4ae0*/  ISETP.GT.AND P4, PT, R6, 0x58, PT ;  /* 0x000000580600780c */ /* 0x000fe20003f84270 */
[--C-:B------:R-:W-:Y:S01]  /*4af0*/  FFMA.FTZ R139, R54, UR22, -R8.reuse ;  /* 0x00000016368b7c23 */ /* 0x100fe20008010808 */
[----:B------:R-:W-:Y:S01]  /*4b00*/  FSEL R65, R65, -INF , P5 ;  /* 0xff80000041417808 */ /* 0x000fe20002800000 */
[--C-:B------:R-:W-:Y:S01]  /*4b10*/  FFMA.FTZ R55, R55, UR22, -R8.reuse ;  /* 0x0000001637377c23 */ /* 0x100fe20008010808 */
        /* <DEDUP_REMOVED lines=17> */
[----:B------:R-:W-:Y:S01]  /*4c30*/  FFMA.FTZ R27, R86, UR22, -R8 ;  /* 0x00000016561b7c23 */ /* 0x000fe20008010808 */
[----:B------:R-:W-:Y:S01]  /*4c40*/  FMNMX.FTZ R9, R69, R30, !PT ;  /* 0x0000001e45097209 */ /* 0x000fe20007810000 */
[----:B------:R-:W-:Y:S01]  /*4c50*/  MUFU.EX2 R14, R35 ;  /* 0x00000023000e7308 */ /* 0x000fe20000000800 */
[----:B------:R-:W-:-:S02]  /*4c60*/  ISETP.GT.AND P4, PT, R6, 0x68, PT ;  /* 0x000000680600780c */ /* 0x000fc40003f84270 */
[----:B------:R-:W-:Y:S02]  /*4c70*/  FSEL R73, R73, -INF , P5 ;  /* 0xff80000049497808 */ /* 0x000fe40002800000 */
[----:B------:R-:W-:Y:S02]  /*4c80*/  FMNMX.FTZ R34, R72, R9, !PT ;  /* 0x0000000948227209 */ /* 0x000fe40007810000 */
[----:B------:R-:W-:Y:S01]  /*4c90*/  ISETP.GT.AND P5, PT, R6, 0x69, PT ;  /* 0x000000690600780c */ /* 0x000fe20003fa4270 */
[----:B------:R-:W-:Y:S01]  /*4ca0*/  MUFU.EX2 R147, R147 ;  /* 0x0000009300937308 */ /* 0x000fe20000000800 */
[----:B------:R-:W-:Y:S02]  /*4cb0*/  FSEL R76, R76, -INF , P4 ;  /* 0xff8000004c4c7808 */ /* 0x000fe40002000000 */
[----:B------:R-:W-:Y:S02]  /*4cc0*/  FMNMX.FTZ R9, R73, R34, !PT ;  /* 0x0000002249097209 */ /* 0x000fe40007810000 */
[----:B------:R-:W-:Y:S01]  /*4cd0*/  ISETP.GT.AND P4, PT, R6, 0x70, PT ;  /* 0x000000700600780c */ /* 0x000fe20003f84270 */
[----:B------:R-:W-:-:S02]  /*4ce0*/  WARPGROUP.DEPBAR.LE gsb0, 0x0 ;  /* 0x00008000000079c5 */ /* 0x000fc40000010000 */
        /* <DEDUP_REMOVED lines=287> */
.L_x_2010:
[----:B------:R-:W-:-:S13]  /*5ee0*/  ISETP.LE.AND P2, PT, RZ, UR24, PT ;  /* 0x00000018ff007c0c */ /* 0x000fda000bf43270 */
[----:B------:R-:W-:Y:S05]  /*5ef0*/  @!P2 BRA `(.L_x_2020) ;  /* 0x0000001c0030a947 */ /* 0x000fea0003800000 */
[----:B------:R-:W-:Y:S01]  /*5f00*/  IMAD.MOV.U32 R5, RZ, RZ, R0 ;  /* 0x000000ffff057224 */ /* 0x000fe200078e0000 */
[----:B------:R-:W-:Y:S01]  /*5f10*/  UMOV UR23, UR38 ;  /* 0x0000002600177c82 */ /* 0x000fe20008000000 */
[----:B------:R-:W-:Y:S01]  /*5f20*/  IMAD.MOV.U32 R7, RZ, RZ, R6 ;  /* 0x000000ffff077224 */ /* 0x000fe200078e0006 */
[----:B------:R-:W-:Y:S01]  /*5f30*/  UMOV UR21, UR39 ;  /* 0x0000002700157c82 */ /* 0x000fe20008000000 */
[----:B------:R-:W-:-:S05]  /*5f40*/  ULDC UR22, c[0x0][0x988] ;  /* 0x0002620000167ab9 */ /* 0x000fca0000000800 */
.L_x_2029:
        /* <DEDUP_REMOVED lines=9> */
.L_x_2022:
[----:B------:R-:W-:Y:S01]  /*5fe0*/  ULEA UR6, UR39, UR45, 0x3 ;  /* 0x0000002d27067291 */ /* 0x000fe2000f8e183f */
[----:B------:R-:W-:-:S05]  /*5ff0*/  IMAD.U32 R0, RZ, RZ, UR38 ;  /* 0x00000026ff007e24 */ /* 0x000fca000f8e00ff */
[----:B------:R-:W-:-:S04]  /*6000*/  SHF.L.U32 R0, R0, 0x1f, RZ ;  /* 0x0000001f00007819 */ /* 0x000fc800000006ff */
[----:B------:R0:W1:Y:S01]  /*6010*/  SYNCS.PHASECHK.TRANS64.TRYWAIT P2, [UR6+0x16830], R0 ;  /* 0x01683000ff0075a7 */ /* 0x0000620008040146 */
[----:B------:R-:W-:Y:S05]  /*6020*/  @!P0 BRA `(.L_x_2023) ;  /* 0x0000000000048947 */ /* 0x000fea0003800000 */
[----:B------:R-:W-:Y:S01]  /*6030*/  BPT.TRAP 0x1 ;  /* 0x000000040000795c */ /* 0x000fe20000300000 */
.L_x_2023:
[----:B-1----:R-:W-:Y:S05]  /*6040*/  @P2 BRA `(.L_x_2021) ;  /* 0x0000000000082947 */ /* 0x002fea0003800000 */
[----:B------:R-:W1:Y:S02]  /*6050*/  SYNCS.PHASECHK.TRANS64.TRYWAIT P2, [UR6+0x16830], R0 ;  /* 0x01683000ff0075a7 */ /* 0x000e640008040146 */
[----:B-1----:R-:W-:Y:S05]  /*6060*/  @!P2 BRA `(.L_x_2024) ;  /* 0x000000940034a947 */ /* 0x002fea0003800000 */
.L_x_2021:
        /* <DEDUP_REMOVED lines=25> */
.L_x_2026:
[----:B------:R-:W-:Y:S01]  /*6200*/  ULEA UR6, UR21, UR45, 0x3 ;  /* 0x0000002d15067291 */ /* 0x000fe2000f8e183f */
[----:B------:R-:W-:-:S05]  /*6210*/  IMAD.U32 R0, RZ, RZ, UR23 ;  /* 0x00000017ff007e24 */ /* 0x000fca000f8e00ff */
[----:B------:R-:W-:-:S04]  /*6220*/  SHF.L.U32 R0, R0, 0x1f, RZ ;  /* 0x0000001f00007819 */ /* 0x000fc800000006ff */
[----:B------:R0:W1:Y:S01]  /*6230*/  SYNCS.PHASECHK.TRANS64.TRYWAIT P2, [UR6+0x16850], R0 ;  /* 0x01685000ff0075a7 */ /* 0x0000620008040146 */
[----:B------:R-:W-:Y:S05]  /*6240*/  @!P0 BRA `(.L_x_2027) ;  /* 0x0000000000048947 */ /* 0x000fea0003800000 */
[----:B------:R-:W-:Y:S01]  /*6250*/  BPT.TRAP 0x1 ;  /* 0x000000040000795c */ /* 0x000fe20000300000 */
.L_x_2027:
[----:B-1----:R-:W-:Y:S05]  /*6260*/  @P2 BRA `(.L_x_2025) ;  /* 0x0000000000082947 */ /* 0x002fea0003800000 */
[----:B------:R-:W1:Y:S02]  /*6270*/  SYNCS.PHASECHK.TRANS64.TRYWAIT P2, [UR6+0x16850], R0 ;  /* 0x01685000ff0075a7 */ /* 0x000e640008040146 */
[----:B-1----:R-:W-:Y:S05]  /*6280*/  @!P2 BRA `(.L_x_2028) ;  /* 0x0000009000c4a947 */ /* 0x002fea0003800000 */
.L_x_2025:
        /* <DEDUP_REMOVED lines=403> */
.L_x_2020:
[----:B------:R-:W-:Y:S06]  /*7bc0*/  BAR.ARV 0x8, 0x200 ;  /* 0x0208000000007b1d */ /* 0x000fec0000002000 */
[----:B------:R-:W-:Y:S05]  /*7bd0*/  @!P0 BRA `(.L_x_2030) ;  /* 0x0000000000048947 */ /* 0x000fea0003800000 */
[----:B------:R-:W-:Y:S01]  /*7be0*/  BPT.TRAP 0x1 ;  /* 0x000000040000795c */ /* 0x000fe20000300000 */
.L_x_2030:
[----:B------:R-:W-:Y:S01]  /*7bf0*/  ULEA UR5, UR39, UR45, 0x3 ;  /* 0x0000002d27057291 */ /* 0x000fe2000f8e183f */
[----:B------:R-:W-:-:S05]  /*7c00*/  IMAD.U32 R4, RZ, RZ, UR38 ;  /* 0x00000026ff047e24 */ /* 0x000fca000f8e00ff */
[----:B------:R-:W-:-:S04]  /*7c10*/  SHF.L.U32 R4, R4, 0x1f, RZ ;  /* 0x0000001f04047819 */ /* 0x000fc800000006ff */
[----:B------:R0:W1:Y:S01]  /*7c20*/  SYNCS.PHASECHK.TRANS64.TRYWAIT P2, [UR5+0x16850], R4 ;  /* 0x01685004ff0075a7 */ /* 0x0000620008040145 */
[----:B------:R-:W-:Y:S05]  /*7c30*/  @!P0 BRA `(.L_x_2031) ;  /* 0x0000000000048947 */ /* 0x000fea0003800000 */
[----:B------:R-:W-:Y:S01]  /*7c40*/  BPT.TRAP 0x1 ;  /* 0x000000040000795c */ /* 0x000fe20000300000 */
.L_x_2031:
[----:B-1----:R-:W-:Y:S05]  /*7c50*/  @P2 BRA `(.L_x_2032) ;  /* 0x0000000000082947 */ /* 0x002fea0003800000 */
[----:B------:R-:W1:Y:S02]  /*7c60*/  SYNCS.PHASECHK.TRANS64.TRYWAIT P0, [UR5+0x16850], R4 ;  /* 0x01685004ff0075a7 */ /* 0x000e640008000145 */
[----:B-1----:R-:W-:Y:S05]  /*7c70*/  @!P0 BRA `(.L_x_2033) ;  /* 0x0000007800608947 */ /* 0x002fea0003800000 */
.L_x_2032:
        /* <DEDUP_REMOVED lines=114> */
.L_x_2003:
[----:B------:R-:W0:Y:S01]  /*83a0*/  S2R R3, SR_CgaCtaId ;  /* 0x0000000000037919 */ /* 0x000e220000008800 */
[----:B------:R-:W-:Y:S01]  /*83b0*/  MOV R0, 0x400 ;  /* 0x0000040000007802 */ /* 0x000fe20000000f00 */
[----:B------:R-:W-:Y:S01]  /*83c0*/  BSSY B0, `(.L_x_2034) ;  /* 0x0000189000007945 */ /* 0x000fe20003800000 */
[----:B------:R-:W-:Y:S02]  /*83d0*/  BAR.SYNC.DEFER_BLOCKING 0x5, 0x200 ;  /* 0x0148000000007b1d */ /* 0x000fe40000010000 */
[----:B0-----:R-:W-:-:S05]  /*83e0*/  LEA R0, R3, R0, 0x18 ;  /* 0x0000000003007211 */ /* 0x001fca00078ec0ff */
[----:B------:R-:W0:Y:S02]  /*83f0*/  LDS.128 R28, [R0+0x168d0] ;  /* 0x0168d000001c7984 */ /* 0x000e240000000c00 */
[----:B0-----:R-:W-:Y:S02]  /*8400*/  R2UR UR5, R29 ;  /* 0x000000001d0572ca */ /* 0x001fe400000e0000 */
        /* <DEDUP_REMOVED lines=9> */
[----:B------:R-:W-:Y:S01]  /*84a0*/  USHF.L.U32 UR16, UR40, 0x2, URZ ;  /* 0x0000000228107899 */ /* 0x000fe2000800063f */
[----:B------:R-:W-:Y:S01]  /*84b0*/  F2FP.BF16.F32.PACK_AB R14, R14, R25 ;  /* 0x000000190e0e723e */ /* 0x000fe200000010ff */
[----:B------:R-:W-:Y:S01]  /*84c0*/  UISETP.NE.AND.EX UP0, UPT, UR9, URZ, UPT, UP0 ;  /* 0x0000003f0900728c */ /* 0x000fe2000bf05300 */
[----:B------:R-:W-:Y:S01]  /*84d0*/  F2FP.BF16.F32.PACK_AB R15, R15, R110 ;  /* 0x0000006e0f0f723e */ /* 0x000fe200000010ff */
[----:B------:R-:W-:Y:S01]  /*84e0*/  USHF.L.U64.HI UR18, UR40, 0x2, UR41 ;  /* 0x0000000228127899 */ /* 0x000fe20008010229 */
[----:B------:R-:W-:Y:S01]  /*84f0*/  F2FP.BF16.F32.PACK_AB R113, R115, R114 ;  /* 0x000000727371723e */ /* 0x000fe200000010ff */
[----:B------:R-:W-:Y:S01]  /*8500*/  UIADD3 UR4, UP1, UR16, UR8, URZ ;  /* 0x0000000810047290 */ /* 0x000fe2000ff3e03f */
[----:B------:R-:W-:Y:S01]  /*8510*/  F2FP.BF16.F32.PACK_AB R114, R117, R116 ;  /* 0x000000747572723e */ /* 0x000fe200000010ff */
[----:B------:R-:W1:Y:S01]  /*8520*/  LDC R33, c[0x0][0xbe8] ;  /* 0x0002fa00ff217b82 */ /* 0x000e620000000800 */
[----:B------:R-:W-:Y:S01]  /*8530*/  F2FP.BF16.F32.PACK_AB R115, R119, R118 ;  /* 0x000000767773723e */ /* 0x000fe200000010ff */
[----:B------:R-:W-:-:S02]  /*8540*/  UIADD3.X UR7, UR18, UR9, URZ, UP1, !UPT ;  /* 0x0000000912077290 */ /* 0x000fc40008ffe43f */
[----:B------:R-:W-:-:S04]  /*8550*/  IMAD.U32 R24, RZ, RZ, UR4 ;  /* 0x00000004ff187e24 */ /* 0x000fc8000f8e00ff */
[----:B------:R-:W-:Y:S01]  /*8560*/  BAR.SYNC.DEFER_BLOCKING 0x1, 0x180 ;  /* 0x0046000000007b1d */ /* 0x000fe20000010000 */
[----:B------:R-:W-:Y:S01]  /*8570*/  IMAD.U32 R25, RZ, RZ, UR7 ;  /* 0x00000007ff197e24 */ /* 0x000fe2000f8e00ff */
[----:B------:R-:W-:-:S04]  /*8580*/  USHF.R.S32.HI UR17, URZ, 0x1f, UR42 ;  /* 0x0000001f3f117899 */ /* 0x000fc8000801142a */
[----:B------:R-:W-:Y:S01]  /*8590*/  ULDC.64 UR10, c[0x0][0xb90] ;  /* 0x0002e400000a7ab9 */ /* 0x000fe20000000a00 */
        /* <DEDUP_REMOVED lines=32> */
[----:B------:R-:W-:Y:S01]  /*87a0*/  F2FP.BF16.F32.PACK_AB R9, R99, R98 ;  /* 0x000000626309723e */ /* 0x000fe200000010ff */
[----:B------:R-:W-:Y:S01]  /*87b0*/  STSM.16.M88.4 [R32], R4 ;  /* 0x0000000420007844 */ /* 0x000fe20000000200 */
[----:B------:R-:W-:Y:S02]  /*87c0*/  F2FP.BF16.F32.PACK_AB R10, R101, R100 ;  /* 0x00000064650a723e */ /* 0x000fe400000010ff */
[----:B------:R-:W-:-:S02]  /*87d0*/  F2FP.BF16.F32.PACK_AB R11, R103, R102 ;  /* 0x00000066670b723e */ /* 0x000fc400000010ff */
[----:B------:R-:W-:-:S03]  /*87e0*/  PLOP3.LUT P2, PT, PT, PT, UP0, 0x80, 0x0 ;  /* 0x000000000000781c */ /* 0x000fc60003f4f008 */
[----:B------:R0:W-:Y:S04]  /*87f0*/  STSM.16.M88.4 [R30], R8 ;  /* 0x000000081e007844 */ /* 0x0001e80000000200 */
[----:B------:R2:W-:Y:S04]  /*8800*/  STSM.16.M88.4 [R29], R12 ;  /* 0x0000000c1d007844 */ /* 0x0005e80000000200 */
[----:B------:R2:W-:Y:S01]  /*8810*/  STSM.16.M88.4 [R28], R112 ;  /* 0x000000701c007844 */ /* 0x0005e20000000200 */
[----:B------:R-:W-:Y:S06]  /*8820*/  BAR.SYNC.DEFER_BLOCKING 0x1, 0x180 ;  /* 0x0046000000007b1d */ /* 0x000fec0000010000 */
[----:B------:R-:W3:Y:S01]  /*8830*/  @P2 LDG.E R26, desc[UR48][R24.64] ;  /* 0x00000030181a2981 */ /* 0x000ee2000c1e1900 */
[----:B-1----:R-:W-:Y:S01]  /*8840*/  ISETP.NE.AND P1, PT, R33, 0x1, PT ;  /* 0x000000012100780c */ /* 0x002fe20003f25270 */
[----:B------:R-:W-:Y:S01]  /*8850*/  UMOV UR4, URZ ;  /* 0x0000003f00047c82 */ /* 0x000fe20008000000 */
[----:B0-----:R-:W-:Y:S01]  /*8860*/  VIADD R8, R17, UR43 ;  /* 0x0000002b11087c36 */ /* 0x001fe20008000000 */
[----:B------:R-:W-:-:S02]  /*8870*/  UIMAD UR7, UR17, UR10, URZ ;  /* 0x0000000a110772a4 */ /* 0x000fc4000f8e023f */
[----:B------:R-:W-:Y:S01]  /*8880*/  USEL UR41, UR41, URZ, !UP0 ;  /* 0x0000003f29297287 */ /* 0x000fe2000c000000 */
[----:B------:R-:W-:Y:S01]  /*8890*/  IMAD.MOV.U32 R4, RZ, RZ, R8 ;  /* 0x000000ffff047224 */ /* 0x000fe200078e0008 */
[----:B------:R-:W-:Y:S02]  /*88a0*/  UIMAD UR7, UR42, UR11, UR7 ;  /* 0x0000000b2a0772a4 */ /* 0x000fe4000f8e0207 */
[----:B------:R-:W-:Y:S02]  /*88b0*/  UISETP.NE.U32.AND UP1, UPT, UR12, URZ, UPT ;  /* 0x0000003f0c00728c */ /* 0x000fe4000bf25070 */
[----:B------:R-:W-:Y:S02]  /*88c0*/  USEL UR40, UR40, URZ, !UP0 ;  /* 0x0000003f28287287 */ /* 0x000fe4000c000000 */
        /* <DEDUP_REMOVED lines=10> */
[----:B---3--:R-:W-:-:S13]  /*8970*/  @P2 R2UR UR4, R26 ;  /* 0x000000001a0422ca */ /* 0x008fda00000e0000 */
[----:B------:R-:W-:Y:S02]  /*8980*/  USHF.R.S32.HI UR9, URZ, 0x1f, UR4 ;  /* 0x0000001f3f097899 */ /* 0x000fe40008011404 */
[----:B------:R-:W-:Y:S02]  /*8990*/  UMOV UR8, UR4 ;  /* 0x0000000400087c82 */ /* 0x000fe40008000000 */
[----:B------:R-:W-:-:S04]  /*89a0*/  UIMAD.WIDE.U32 UR10, UR42, UR10, UR8 ;  /* 0x0000000a2a0a72a5 */ /* 0x000fc8000f8e0008 */
[----:B------:R-:W-:Y:S02]  /*89b0*/  UIADD3 UR11, UR11, UR7, URZ ;  /* 0x000000070b0b7290 */ /* 0x000fe4000fffe03f */
[----:B------:R-:W-:Y:S02]  /*89c0*/  UIMAD UR7, UR41, UR14, URZ ;  /* 0x0000000e290772a4 */ /* 0x000fe4000f8e023f */
[----:B------:R-:W-:Y:S02]  /*89d0*/  UIMAD.WIDE.U32 UR10, UR40, UR14, UR10 ;  /* 0x0000000e280a72a5 */ /* 0x000fe4000f8e000a */
[----:B------:R-:W-:-:S03]  /*89e0*/  UIMAD UR7, UR40, UR15, UR7 ;  /* 0x0000000f280772a4 */ /* 0x000fc6000f8e0207 */
[----:B------:R-:W-:Y:S01]  /*89f0*/  ULDC.64 UR14, c[0x0][0xb88] ;  /* 0x0002e200000e7ab9 */ /* 0x000fe20000000a00 */
[----:B------:R-:W-:Y:S01]  /*8a00*/  IADD3 R4, P0, R4, UR10, RZ ;  /* 0x0000000a04047c10 */ /* 0x000fe2000ff1e0ff */
[----:B------:R-:W-:Y:S01]  /*8a10*/  IMAD R8, R5, UR14, RZ ;  /* 0x0000000e05087c24 */ /* 0x000fe2000f8e02ff */
[----:B------:R-:W-:Y:S01]  /*8a20*/  @UP0 UIADD3 UR10, UP1, UR16, UR12, URZ ;  /* 0x0000000c100a0290 */ /* 0x000fe2000ff3e03f */
[----:B------:R-:W-:Y:S01]  /*8a30*/  IMAD.U32 R9, RZ, RZ, UR7 ;  /* 0x00000007ff097e24 */ /* 0x000fe2000f8e00ff */
[----:B------:R-:W-:-:S04]  /*8a40*/  ULDC UR7, c[0x0][0xa88] ;  /* 0x0002a20000077ab9 */ /* 0x000fc80000000800 */
[----:B------:R-:W-:Y:S01]  /*8a50*/  IADD3.X R5, R6, UR11, R9, P0, !PT ;  /* 0x0000000b06057c10 */ /* 0x000fe200087fe409 */
[----:B------:R-:W-:Y:S01]  /*8a60*/  @UP0 UIADD3.X UR11, UR18, UR13, URZ, UP1, !UPT ;  /* 0x0000000d120b0290 */ /* 0x000fe20008ffe43f */
[C---:B------:R-:W-:Y:S02]  /*8a70*/  IMAD R9, R7.reuse, UR15, R8 ;  /* 0x0000000f07097c24 */ /* 0x040fe4000f8e0208 */
[----:B------:R-:W-:Y:S01]  /*8a80*/  IMAD.U32 R6, RZ, RZ, UR7 ;  /* 0x00000007ff067e24 */ /* 0x000fe2000f8e00ff */
[----:B------:R-:W-:Y:S01]  /*8a90*/  ULDC.64 UR12, c[0x0][0xb50] ;  /* 0x0002d400000c7ab9 */ /* 0x000fe20000000a00 */
[----:B------:R-:W-:-:S04]  /*8aa0*/  IMAD.WIDE.U32 R4, R7, UR14, R4 ;  /* 0x0000000e07047c25 */ /* 0x000fc8000f8e0004 */
        /* <DEDUP_REMOVED lines=9> */
[----:B--2---:R-:W2:Y:S04]  /*8b40*/  LDG.E R9, desc[UR48][R24.64] ;  /* 0x0000003018097981 */ /* 0x004ea8000c1e1900 */
[----:B-----5:R-:W2:Y:S02]  /*8b50*/  LDG.E R6, desc[UR48][R24.64+0x4] ;  /* 0x0000043018067981 */ /* 0x020ea4000c1e1900 */
[----:B--2---:R-:W-:-:S07]  /*8b60*/  IMAD.IADD R6, R6, 0x1, -R9 ;  /* 0x0000000106067824 */ /* 0x004fce00078e0a09 */
.L_x_2036:
[----:B--2---:R-:W-:Y:S01]  /*8b70*/  SHFL.IDX PT, R12, R7, RZ, 0x1c1f ;  /* 0x001c1fff070c7589 */ /* 0x004fe200000e0000 */
        /* <DEDUP_REMOVED lines=25> */
[----:B------:R-:W-:Y:S01]  /*8d10*/  IMAD.X R25, RZ, RZ, R3, P4 ;  /* 0x000000ffff197224 */ /* 0x000fe200020e0603 */
[----:B-1----:R0:W-:Y:S04]  /*8d20*/  @!P0 ST.E desc[UR48][R14.64], R20 ;  /* 0x000000140e008985 */ /* 0x0021e8000c101930 */
[----:B------:R-:W2:Y:S04]  /*8d30*/  LD.E.128 R4, desc[UR48][R4.64] ;  /* 0x0000003004047980 */ /* 0x000ea8000c101d00 */
[----:B------:R-:W3:Y:S04]  /*8d40*/  LD.E.128 R8, desc[UR48][R8.64] ;  /* 0x0000003008087980 */ /* 0x000ee8000c101d00 */
[----:B------:R-:W4:Y:S01]  /*8d50*/  LD.E.128 R24, desc[UR48][R24.64] ;  /* 0x0000003018187980 */ /* 0x000f22000c101d00 */
[----:B------:R-:W-:Y:S01]  /*8d60*/  IADD3 R29, P0, R2, 0x4800, RZ ;  /* 0x00004800021d7810 */ /* 0x000fe20007f1e0ff */
[----:B0-----:R-:W0:Y:S01]  /*8d70*/  @P1 LDC R20, c[0x0][0xbec] ;  /* 0x0002fb00ff141b82 */ /* 0x001e220000000800 */
[----:B------:R-:W-:-:S02]  /*8d80*/  UIMAD UR7, UR9, UR10, URZ ;  /* 0x0000000a090772a4 */ /* 0x000fc4000f8e023f */
[----:B------:R-:W-:Y:S01]  /*8d90*/  LOP3.LUT R2, R29, 0x380, RZ, 0xc0, !PT ;  /* 0x000003801d027812 */ /* 0x000fe200078ec0ff */
[----:B------:R-:W-:Y:S01]  /*8da0*/  IMAD.X R13, RZ, RZ, R3, P0 ;  /* 0x000000ffff0d7224 */ /* 0x000fe200000e0603 */
[----:B------:R-:W-:Y:S02]  /*8db0*/  UIMAD.WIDE.U32 UR8, UR4, UR10, URZ ;  /* 0x0000000a040872a5 */ /* 0x000fe4000f8e003f */
[----:B------:R-:W-:Y:S01]  /*8dc0*/  SHF.R.U64 R2, R2, 0x3, RZ ;  /* 0x0000000302027819 */ /* 0x000fe200000012ff */
[----:B------:R-:W1:Y:S01]  /*8dd0*/  @P1 LDC R3, c[0x0][0xbf0] ;  /* 0x0002fc00ff031b82 */ /* 0x000e620000000800 */
[----:B------:R-:W-:Y:S02]  /*8de0*/  UIMAD UR7, UR4, UR11, UR7 ;  /* 0x0000000b040772a4 */ /* 0x000fe4000f8e0207 */
[----:B------:R-:W-:Y:S01]  /*8df0*/  LOP3.LUT R12, R2, R29, RZ, 0x3c, !PT ;  /* 0x0000001d020c7212 */ /* 0x000fe200078e3cff */
[----:B------:R-:W-:Y:S01]  /*8e00*/  ULDC.64 UR10, c[0x0][0xae8] ;  /* 0x0002ba00000a7ab9 */ /* 0x000fe20000000a00 */
[----:B------:R-:W-:Y:S01]  /*8e10*/  UIADD3 UR9, UR9, UR7, URZ ;  /* 0x0000000709097290 */ /* 0x000fe2000fffe03f */
[----:B------:R-:W-:Y:S01]  /*8e20*/  IMAD R2, R18, 0x30, R22 ;  /* 0x0000003012027824 */ /* 0x000fe200078e0216 */
[----:B------:R-:W-:-:S02]  /*8e30*/  UIMAD UR4, UR17, UR10, URZ ;  /* 0x0000000a110472a4 */ /* 0x000fc4000f8e023f */
[----:B------:R-:W-:Y:S01]  /*8e40*/  UIMAD.WIDE.U32 UR8, UR42, UR10, UR8 ;  /* 0x0000000a2a0872a5 */ /* 0x000fe2000f8e0008 */
[----:B------:R-:W-:Y:S01]  /*8e50*/  VIADD R29, R2, UR43 ;  /* 0x0000002b021d7c36 */ /* 0x000fe20008000000 */
[----:B------:R-:W-:Y:S01]  /*8e60*/  UIMAD UR4, UR42, UR11, UR4 ;  /* 0x0000000b2a0472a4 */ /* 0x000fe2000f8e0204 */
[----:B------:R-:W-:Y:S01]  /*8e70*/  VIADD R34, R22, UR43 ;  /* 0x0000002b16227c36 */ /* 0x000fe20008000000 */
[----:B------:R-:W5:Y:S01]  /*8e80*/  LD.E.128 R12, desc[UR48][R12.64] ;  /* 0x000000300c0c7980 */ /* 0x000f62000c101d00 */
[----:B------:R-:W-:Y:S01]  /*8e90*/  ULDC.64 UR10, c[0x0][0xaf0] ;  /* 0x0002bc00000a7ab9 */ /* 0x000fe20000000a00 */
[----:B------:R-:W-:Y:S01]  /*8ea0*/  UIADD3 UR9, UR9, UR4, URZ ;  /* 0x0000000409097290 */ /* 0x000fe2000fffe03f */
        /* <DEDUP_REMOVED lines=67> */
.L_x_2035:
        /* <DEDUP_REMOVED lines=26> */
[----:B--2---:R-:W-:-:S13]  /*9480*/  @P2 R2UR UR4, R6 ;  /* 0x00000000060422ca */ /* 0x004fda00000e0000 */
[----:B------:R-:W-:Y:S01]  /*9490*/  USHF.R.S32.HI UR10, URZ, 0x1f, UR4 ;  /* 0x0000001f3f0a7899 */ /* 0x000fe20008011404 */
[----:B01----:R-:W-:Y:S11]  /*94a0*/  @P3 BRA `(.L_x_2038) ;  /* 0x0000000000103947 */ /* 0x003ff60003800000 */
[----:B------:R-:W-:Y:S05]  /*94b0*/  @!P2 BRA `(.L_x_2038) ;  /* 0x00000000000ca947 */ /* 0x000fea0003800000 */
[----:B------:R-:W2:Y:S04]  /*94c0*/  LDG.E R5, desc[UR48][R2.64] ;  /* 0x0000003002057981 */ /* 0x000ea8000c1e1900 */
[----:B-----5:R-:W2:Y:S02]  /*94d0*/  LDG.E R0, desc[UR48][R2.64+0x4] ;  /* 0x0000043002007981 */ /* 0x020ea4000c1e1900 */
[----:B--2---:R-:W-:-:S07]  /*94e0*/  IMAD.IADD R0, R0, 0x1, -R5 ;  /* 0x0000000100007824 */ /* 0x004fce00078e0a05 */
.L_x_2038:
[----:B------:R-:W-:Y:S01]  /*94f0*/  USEL UR40, UR40, URZ, !UP0 ;  /* 0x0000003f28287287 */ /* 0x000fe2000c000000 */
[----:B------:R-:W-:Y:S01]  /*9500*/  BSSY B1, `(.L_x_2039) ;  /* 0x000002c000017945 */ /* 0x000fe20003800000 */
[----:B------:R-:W-:-:S03]  /*9510*/  USEL UR41, UR41, URZ, !UP0 ;  /* 0x0000003f29297287 */ /* 0x000fc6000c000000 */
[----:B------:R-:W-:Y:S09]  /*9520*/  @P1 BRA `(.L_x_2040) ;  /* 0x0000000000a41947 */ /* 0x000ff20003800000 */
        /* <DEDUP_REMOVED lines=41> */
.L_x_2040:
[----:B------:R-:W-:Y:S05]  /*97c0*/  BSYNC B1 ;  /* 0x0000000000017941 */ /* 0x000fea0003800000 */
.L_x_2039:
        /* <DEDUP_REMOVED lines=72> */
.L_x_2037:
[----:B------:R-:W-:Y:S05]  /*9c50*/  BSYNC B0 ;  /* 0x0000000000007941 */ /* 0x000fea0003800000 */
.L_x_2034:
[----:B------:R-:W-:Y:S02]  /*9c60*/  ULDC UR4, c[0x0][0xc3c] ;  /* 0x00030f0000047ab9 */ /* 0x000fe40000000800 */
[----:B------:R-:W-:-:S13]  /*9c70*/  ISETP.GE.AND P0, PT, R31, UR4, PT ;  /* 0x000000041f007c0c */ /* 0x000fda000bf06270 */
[----:B------:R-:W-:Y:S05]  /*9c80*/  @!P0 BRA `(.L_x_2041) ;  /* 0xffffff7000548947 */ /* 0x000fea000383ffff */
[----:B------:R-:W-:Y:S05]  /*9c90*/  EXIT ;  /* 0x000000000000794d */ /* 0x000fea0003800000 */
.L_x_1998:
[----:B------:R-:W-:-:S08]  /*9ca0*/  NOP ;  /* 0x0000000000007918 */ /* 0x000fd00000000000 */
[----:B------:R-:W0:-:S00]  /*9cb0*/  USETMAXREG.DEALLOC.CTAPOOL 0x20 ;  /* 0x00000020000079c8 */ /* 0x000e0000080e0500 */
[----:B0-----:R-:W-:-:S06]  /*9cc0*/  LOP3.LUT R0, R0, 0x3, RZ, 0xc0, !PT ;  /* 0x0000000300007812 */ /* 0x001fcc00078ec0ff */
[----:B------:R-:W0:Y:S02]  /*9cd0*/  SHFL.IDX PT, R0, R0, RZ, 0x1f ;  /* 0x00001fff00007589 */ /* 0x000e2400000e0000 */
[----:B0-----:R-:W-:Y:S01]  /*9ce0*/  ISETP.NE.AND P0, PT, R0, RZ, PT ;  /* 0x000000ff0000720c */ /* 0x001fe20003f05270 */
[----:B------:R-:W-:-:S03]  /*9cf0*/  IMAD.MOV.U32 R0, RZ, RZ, RZ ;  /* 0x000000ffff007224 */ /* 0x000fc600078e00ff */
[----:B------:R-:W-:-:S05]  /*9d00*/  P2R R2, PR, RZ, 0x1 ;  /* 0x00000001ff027803 */ /* 0x000fca0000000000 */
[----:B------:R0:W-:Y:S04]  /*9d10*/  STL [R1+0x30], R2 ;  /* 0x0000300201007387 */ /* 0x0001e80000100800 */
        /* <DEDUP_REMOVED lines=8> */
.L_x_2042:
        /* <DEDUP_REMOVED lines=42> */
.L_x_2048:
        /* <DEDUP_REMOVED lines=12> */
.L_x_2047:
[----:B------:R-:W-:Y:S05]  /*a100*/  BSYNC B0 ;  /* 0x0000000000007941 */ /* 0x000fea0003800000 */
.L_x_2046:
        /* <DEDUP_REMOVED lines=21> */
.L_x_2044:
        /* <DEDUP_REMOVED lines=21> */
.L_x_2049:
        /* <DEDUP_REMOVED lines=58> */
.L_x_2045:
[----:B------:R-:W-:Y:S02]  /*a750*/  IMAD.MOV.U32 R17, RZ, RZ, RZ ;  /* 0x000000ffff117224 */ /* 0x000fe400078e00ff */
[----:B------:R-:W-:Y:S02]  /*a760*/  IMAD.U32 R16, RZ, RZ, UR6 ;  /* 0x00000006ff107e24 */ /* 0x000fe4000f8e00ff */
[----:B------:R-:W-:-:S07]  /*a770*/  IMAD.MOV.U32 R18, RZ, RZ, RZ ;  /* 0x000000ffff127224 */ /* 0x000fce00078e00ff */
.L_x_2050:
[----:B------:R-:W-:-:S13]  /*a780*/  ISETP.NE.AND P0, PT, R5, RZ, PT ;  /* 0x000000ff0500720c */ /* 0x000fda0003f05270 */
[----:B------:R-:W0:Y:S01]  /*a790*/  @!P0 S2R R3, SR_CgaCtaId ;  /* 0x0000000000038919 */ /* 0x000e220000008800 */
[----:B------:R-:W-:-:S04]  /*a7a0*/  @!P0 MOV R0, 0x400 ;  /* 0x0000040000008802 */ /* 0x000fc80000000f00 */
[----:B0-----:R-:W-:-:S05]  /*a7b0*/  @!P0 LEA R0, R3, R0, 0x18 ;  /* 0x0000000003008211 */ /* 0x001fca00078ec0ff */
[----:B------:R0:W-:Y:S01]  /*a7c0*/  @!P0 STS.128 [R0+0x168d0], R16 ;  /* 0x0168d01000008388 */ /* 0x0001e20000000c00 */
[----:B------:R-:W-:Y:S06]  /*a7d0*/  BAR.ARV 0x5, 0x200 ;  /* 0x0148000000007b1d */ /* 0x000fec0000002000 */
.L_x_2043:
        /* <DEDUP_REMOVED lines=28> */
.L_x_2141:
[----:B0-----:R-:W0:Y:S02]  /*a9a0*/  LDC.64 R2, c[0x0][0xc88] ;  /* 0x00032200ff027b82 */ /* 0x001e240000000a00 */
[----:B0-----:R-:W-:-:S05]  /*a9b0*/  IMAD.WIDE R2, R19, 0x4, R2 ;  /* 0x0000000413027825 */ /* 0x001fca00078e0202 */
[----:B--2---:R-:W2:Y:S01]  /*a9c0*/  LDG.E R10, desc[UR48][R2.64] ;  /* 0x00000030020a7981 */ /* 0x004ea2000c1e1900 */
        /* <DEDUP_REMOVED lines=8> */
[----:B--2---:R-:W-:Y:S01]  /*aa50*/  SHF.R.S32.HI R4, RZ, 0x1f, R10 ;  /* 0x0000001fff047819 */ /* 0x004fe2000001140a */
        /* <DEDUP_REMOVED lines=8> */
[----:B-1----:R1:W5:Y:S01]  /*aae0*/  @P0 LDG.E R0, desc[UR48][R2.64] ;  /* 0x0000003002000981 */ /* 0x002362000c1e1900 */
[----:B------:R-:W-:Y:S01]  /*aaf0*/  ISETP.NE.AND.EX P1, PT, RZ, UR5, PT, P1 ;  /* 0x00000005ff007c0c */ /* 0x000fe2000bf25310 */
[----:B------:R-:W-:Y:S01]  /*ab00*/  IMAD.MOV.U32 R28, RZ, RZ, RZ ;  /* 0x000000ffff1c7224 */ /* 0x000fe200078e00ff */
[----:B------:R-:W-:Y:S02]  /*ab10*/  ISETP.NE.U32.AND P2, PT, RZ, UR8, PT ;  /* 0x00000008ff007c0c */ /* 0x000fe4000bf45070 */
        /* <DEDUP_REMOVED lines=24> */
[----:B------:R-:W-:Y:S01]  /*aca0*/  IMAD.MOV.U32 R9, RZ, RZ, R8 ;  /* 0x000000ffff097224 */ /* 0x000fe200078e0008 */
[----:B------:R-:W-:Y:S06]  /*acb0*/  @P2 BRA `(.L_x_2052) ;  /* 0x0000000000142947 */ /* 0x000fec0003800000 */
[----:B------:R-:W-:Y:S05]  /*acc0*/  @!P1 BRA `(.L_x_2052) ;  /* 0x0000000000109947 */ /* 0x000fea0003800000 */
[----:B------:R-:W2:Y:S04]  /*acd0*/  LDG.E R7, desc[UR48][R2.64] ;  /* 0x0000003002077981 */ /* 0x000ea8000c1e1900 */
[----:B0-----:R-:W2:Y:S02]  /*ace0*/  LDG.E R8, desc[UR48][R2.64+0x4] ;  /* 0x0000043002087981 */ /* 0x001ea4000c1e1900 */
[----:B--2---:R-:W-:-:S05]  /*acf0*/  IMAD.IADD R9, R8, 0x1, -R7 ;  /* 0x0000000108097824 */ /* 0x004fca00078e0a07 */
[----:B------:R1:W-:Y:S02]  /*ad00*/  STL [R1+0x14], R9 ;  /* 0x0000140901007387 */ /* 0x0003e40000100800 */
.L_x_2052:
[----:B------:R-:W-:Y:S01]  /*ad10*/  ULDC.64 UR4, c[0x0][0xa20] ;  /* 0x0002880000047ab9 */ /* 0x000fe20000000a00 */
[----:B-----5:R-:W-:Y:S01]  /*ad20*/  IMAD.IADD R28, R28, 0x1, R0 ;  /* 0x000000011c1c7824 */ /* 0x020fe200078e0200 */
[----:B------:R-:W-:Y:S01]  /*ad30*/  ISETP.NE.U32.AND P1, PT, RZ, UR4, PT ;  /* 0x00000004ff007c0c */ /* 0x000fe2000bf25070 */
[----:B------:R-:W-:-:S03]  /*ad40*/  IMAD.MOV.U32 R26, RZ, RZ, R10 ;  /* 0x000000ffff1a7224 */ /* 0x000fc600078e000a */
[----:B------:R-:W-:-:S13]  /*ad50*/  ISETP.NE.AND.EX P1, PT, RZ, UR5, PT, P1 ;  /* 0x00000005ff007c0c */ /* 0x000fda000bf25310 */
[----:B------:R-:W-:Y:S05]  /*ad60*/  @!P1 BRA `(.L_x_2053) ;  /* 0x0000000000109947 */ /* 0x000fea0003800000 */
[----:B------:R-:W-:-:S04]  /*ad70*/  IADD3 R2, P0, R24, UR4, RZ ;  /* 0x0000000418027c10 */ /* 0x000fc8000ff1e0ff */
[----:B------:R-:W-:-:S05]  /*ad80*/  IADD3.X R3, R25, UR5, RZ, P0, !PT ;  /* 0x0000000519037c10 */ /* 0x000fca00087fe4ff */
[----:B------:R2:W5:Y:S01]  /*ad90*/  LDG.E R6, desc[UR48][R2.64] ;  /* 0x0000003002067981 */ /* 0x000562000c1e1900 */
[----:B------:R-:W-:Y:S05]  /*ada0*/  BRA `(.L_x_2054) ;  /* 0x0000000000107947 */ /* 0x000fea0003800000 */
.L_x_2053:
[----:B------:R-:W-:Y:S05]  /*adb0*/  @!P0 BRA `(.L_x_2054) ;  /* 0x00000000000c8947 */ /* 0x000fea0003800000 */
[----:B------:R-:W2:Y:S04]  /*adc0*/  LDG.E R3, desc[UR48][R4.64] ;  /* 0x0000003004037981 */ /* 0x000ea8000c1e1900 */
[----:B------:R-:W2:Y:S02]  /*add0*/  LDG.E R6, desc[UR48][R4.64+0x4] ;  /* 0x0000043004067981 */ /* 0x000ea4000c1e1900 */
[----:B--2---:R-:W-:-:S07]  /*ade0*/  IMAD.IADD R6, R6, 0x1, -R3 ;  /* 0x0000000106067824 */ /* 0x004fce00078e0a03 */
.L_x_2054:
[----:B--2---:R-:W2:Y:S01]  /*adf0*/  LDC R2, c[0x0][0x448] ;  /* 0x00011200ff027b82 */ /* 0x004ea20000000800 */
[----:B-----5:R-:W-:Y:S01]  /*ae00*/  IMAD.IADD R6, R6, 0x1, -R0 ;  /* 0x0000000106067824 */ /* 0x020fe200078e0a00 */
[----:B------:R-:W-:Y:S01]  /*ae10*/  BSSY B7, `(.L_x_2055) ;  /* 0x000035e000077945 */ /* 0x000fe20003800000 */
[----:B------:R-:W-:-:S04]  /*ae20*/  IMAD R0, R17, 0xc0, RZ ;  /* 0x000000c011007824 */ /* 0x000fc800078e02ff */
[----:B------:R-:W-:Y:S01]  /*ae30*/  VIADD R0, R0, 0xbf ;  /* 0x000000bf00007836 */ /* 0x000fe20000000000 */
[----:B--2---:R-:W-:-:S13]  /*ae40*/  ISETP.NE.AND P0, PT, R2, 0x1, PT ;  /* 0x000000010200780c */ /* 0x004fda0003f05270 */
[----:B------:R-:W2:Y:S08]  /*ae50*/  @P0 LDC R3, c[0x0][0x44c] ;  /* 0x00011300ff030b82 */ /* 0x000eb00000000800 */
[----:B------:R-:W3:Y:S01]  /*ae60*/  @P0 LDC R2, c[0x0][0x450] ;  /* 0x00011400ff020b82 */ /* 0x000ee20000000800 */
[----:B--2---:R-:W-:-:S05]  /*ae70*/  @P0 IMAD.HI.U32 R3, R0, R3, RZ ;  /* 0x0000000300030227 */ /* 0x004fca00078e00ff */
[----:B---3--:R-:W-:Y:S02]  /*ae80*/  @P0 SHF.R.U32.HI R0, RZ, R2, R3 ;  /* 0x00000002ff000219 */ /* 0x008fe40000011603 */
[C---:B------:R-:W-:Y:S01]  /*ae90*/  IADD3 R3, R6.reuse, 0x80, -R9 ;  /* 0x0000008006037810 */ /* 0x040fe20007ffe809 */
[----:B------:R-:W-:-:S04]  /*aea0*/  VIADD R6, R6, 0x7f ;  /* 0x0000007f06067836 */ /* 0x000fc80000000000 */
[----:B------:R-:W-:Y:S01]  /*aeb0*/  IMAD.IADD R0, R3, 0x1, R0 ;  /* 0x0000000103007824 */ /* 0x000fe200078e0200 */
[----:B------:R-:W-:-:S04]  /*aec0*/  SHF.R.S32.HI R3, RZ, 0x1f, R6 ;  /* 0x0000001fff037819 */ /* 0x000fc80000011406 */
[----:B------:R-:W-:Y:S02]  /*aed0*/  SHF.R.S32.HI R5, RZ, 0x1f, R0 ;  /* 0x0000001fff057819 */ /* 0x000fe40000011400 */
[----:B------:R-:W-:Y:S02]  /*aee0*/  LEA.HI R3, R3, R6, RZ, 0x7 ;  /* 0x0000000603037211 */ /* 0x000fe400078f38ff */
[----:B------:R-:W-:Y:S02]  /*aef0*/  LEA.HI R5, R5, R0, RZ, 0x7 ;  /* 0x0000000005057211 */ /* 0x000fe400078f38ff */
[----:B------:R-:W-:Y:S02]  /*af00*/  SHF.R.S32.HI R3, RZ, 0x7, R3 ;  /* 0x00000007ff037819 */ /* 0x000fe40000011403 */
[----:B------:R-:W-:-:S04]  /*af10*/  SHF.R.S32.HI R0, RZ, 0x7, R5 ;  /* 0x00000007ff007819 */ /* 0x000fc80000011405 */
[----:B------:R-:W-:-:S04]  /*af20*/  VIMNMX R2, R3, R0, PT ;  /* 0x0000000003027248 */ /* 0x000fc80003fe0100 */
[----:B------:R-:W-:Y:S01]  /*af30*/  ISETP.GT.AND P0, PT, R2, RZ, PT ;  /* 0x000000ff0200720c */ /* 0x000fe20003f04270 */
[----:B------:R2:W-:-:S12]  /*af40*/  STL [R1+0xc], R2 ;  /* 0x00000c0201007387 */ /* 0x0005d80000100800 */
[----:B--2---:R-:W-:Y:S05]  /*af50*/  @P0 BRA `(.L_x_2056) ;  /* 0x0000000000440947 */ /* 0x004fea0003800000 */
        /* <DEDUP_REMOVED lines=17> */
.L_x_2056:
        /* <DEDUP_REMOVED lines=19> */
[----:B-12---:R-:W-:Y:S05]  /*b1a0*/  CALL.ABS.NOINC R2 ;  /* 0x0000000002007343 */ /* 0x006fea0003c00000 */
.L_x_2059:
[----:B------:R-:W-:Y:S05]  /*b1b0*/  BSYNC B6 ;  /* 0x0000000000067941 */ /* 0x000fea0003800000 */
.L_x_2058:
        /* <DEDUP_REMOVED lines=17> */
[----:B--2---:R-:W-:-:S07]  /*b2d0*/  IMAD.MOV.U32 R13, RZ, RZ, RZ ;  /* 0x000000ffff0d7224 */ /* 0x004fce00078e00ff */
[----:B------:R-:W-:-:S07]  /*b2e0*/  LEPC R20, `(.L_x_2062) ;  /* 0x000000001014794e */ /* 0x000fce0000000000 */
[----:B-1-3--:R-:W-:Y:S05]  /*b2f0*/  CALL.ABS.NOINC R2 ;  /* 0x0000000002007343 */ /* 0x00afea0003c00000 */
.L_x_2062:
        /* <DEDUP_REMOVED lines=15> */
.L_x_2061:
[----:B------:R-:W-:Y:S05]  /*b3f0*/  BSYNC B6 ;  /* 0x0000000000067941 */ /* 0x000fea0003800000 */
.L_x_2060:
[----:B------:R-:W-:Y:S01]  /*b400*/  ULDC.64 UR4, c[0x0][0x9f8] ;  /* 0x00027e0000047ab9 */ /* 0x000fe20000000a00 */
[----:B------:R-:W2:Y:S01]  /*b410*/  LDL R20, [R1+0xc] ;  /* 0x00000c0001147983 */ /* 0x000ea20000100800 */
[----:B------:R-:W-:Y:S01]  /*b420*/  ISETP.NE.U32.AND P0, PT, RZ, UR4, PT ;  /* 0x00000004ff007c0c */ /* 0x000fe2000bf05070 */
[----:B------:R-:W3:Y:S03]  /*b430*/  LDC.64 R2, c[0x0][0x418] ;  /* 0x00010600ff027b82 */ /* 0x000ee60000000a00 */
[----:B------:R-:W-:-:S13]  /*b440*/  ISETP.NE.AND.EX P0, PT, RZ, UR5, PT, P0 ;  /* 0x00000005ff007c0c */ /* 0x000fda000bf05300 */
[----:B------:R-:W-:-:S04]  /*b450*/  @P0 IADD3 R24, P1, R24, UR4, RZ ;  /* 0x0000000418180c10 */ /* 0x000fc8000ff3e0ff */
[----:B------:R-:W-:Y:S01]  /*b460*/  @P0 IADD3.X R25, R25, UR5, RZ, P1, !PT ;  /* 0x0000000519190c10 */ /* 0x000fe20008ffe4ff */
[----:B------:R-:W-:-:S04]  /*b470*/  ULDC.64 UR4, c[0x0][0xa08] ;  /* 0x0002820000047ab9 */ /* 0x000fc80000000a00 */
[----:B------:R2:W4:Y:S01]  /*b480*/  @P0 LDG.E R26, desc[UR48][R24.64] ;  /* 0x00000030181a0981 */ /* 0x000522000c1e1900 */
[----:B---3--:R-:W-:Y:S01]  /*b490*/  LOP3.LUT P0, RZ, R2, UR4, RZ, 0xfc, !PT ;  /* 0x0000000402ff7c12 */ /* 0x008fe2000f80fcff */
[----:B------:R-:W-:-:S03]  /*b4a0*/  UMOV UR4, 0xffffffff ;  /* 0xffffffff00047882 */ /* 0x000fc60000000000 */
[----:B------:R-:W-:Y:S01]  /*b4b0*/  LOP3.LUT P0, RZ, R3, UR5, RZ, 0xfc, P0 ;  /* 0x0000000503ff7c12 */ /* 0x000fe2000800fcff */
[----:B--2---:R-:W-:Y:S01]  /*b4c0*/  VIADD R25, R20, 0xffffffff ;  /* 0xffffffff14197836 */ /* 0x004fe20000000000 */
[----:B----4-:R-:W-:Y:S02]  /*b4d0*/  SHF.R.S32.HI R29, RZ, 0x1f, R26 ;  /* 0x0000001fff1d7819 */ /* 0x010fe4000001141a */
[----:B------:R-:W-:Y:S01]  /*b4e0*/  SEL R24, R26, RZ, !P0 ;  /* 0x000000ff1a187207 */ /* 0x000fe20004000000 */
[----:B------:R-:W-:Y:S08]  /*b4f0*/  BRA.DIV UR4, `(.L_x_2063) ;  /* 0x0000004204587947 */ /* 0x000ff0000b800000 */
[----:B------:R-:W2:Y:S02]  /*b500*/  S2R R0, SR_TID.X ;  /* 0x0000000000007919 */ /* 0x000ea40000002100 */
[----:B--2---:R-:W-:-:S04]  /*b510*/  SHF.R.U32.HI R0, RZ, 0x5, R0 ;  /* 0x00000005ff007819 */ /* 0x004fc80000011600 */
[----:B------:R-:W-:-:S05]  /*b520*/  LOP3.LUT R0, R0, 0x3, RZ, 0xc0, !PT ;  /* 0x0000000300007812 */ /* 0x000fca00078ec0ff */
[----:B------:R2:W3:Y:S02]  /*b530*/  SHFL.IDX PT, R14, R0, RZ, 0x1f ;  /* 0x00001fff000e7589 */ /* 0x0004e400000e0000 */
.L_x_2157:
[----:B------:R-:W-:Y:S02]  /*b540*/  PLOP3.LUT P1, PT, PT, PT, PT, 0x8, 0x0 ;  /* 0x000000000000781c */ /* 0x000fe40003f2e170 */
[----:B---3--:R-:W-:Y:S02]  /*b550*/  ISETP.NE.AND P0, PT, R14, RZ, PT ;  /* 0x000000ff0e00720c */ /* 0x008fe40003f05270 */
[----:B--2---:R-:W-:-:S05]  /*b560*/  P2R R0, PR, RZ, 0x2 ;  /* 0x00000002ff007803 */ /* 0x004fca0000000000 */
[----:B------:R2:W-:Y:S06]  /*b570*/  STL [R1], R0 ;  /* 0x0000000001007387 */ /* 0x0005ec0000100800 */
[----:B------:R-:W-:Y:S05]  /*b580*/  @P0 BRA `(.L_x_2064) ;  /* 0x0000000000ec0947 */ /* 0x000fea0003800000 */
[----:B------:R-:W-:-:S03]  /*b590*/  UMOV UR4, 0xffffffff ;  /* 0xffffffff00047882 */ /* 0x000fc60000000000 */
[----:B------:R-:W-:Y:S05]  /*b5a0*/  BRA.DIV UR4, `(.L_x_2065) ;  /* 0x0000004204607947 */ /* 0x000fea000b800000 */
[----:B------:R-:W-:-:S13]  /*b5b0*/  ELECT P6, URZ, PT ;  /* 0x00000000003f782f */ /* 0x000fda00038c0000 */
.L_x_2160:
[----:B------:R-:W-:Y:S05]  /*b5c0*/  @!P6 BRA `(.L_x_2064) ;  /* 0x0000000000dce947 */ /* 0x000fea0003800000 */
[----:B------:R-:W-:-:S04]  /*b5d0*/  ISETP.NE.U32.AND P0, PT, R2, RZ, PT ;  /* 0x000000ff0200720c */ /* 0x000fc80003f05070 */
[----:B------:R-:W-:-:S13]  /*b5e0*/  ISETP.NE.AND.EX P0, PT, R3, RZ, PT, P0 ;  /* 0x000000ff0300720c */ /* 0x000fda0003f05300 */
[----:B------:R-:W-:Y:S05]  /*b5f0*/  @!P0 BRA `(.L_x_2066) ;  /* 0x0000000000448947 */ /* 0x000fea0003800000 */
[----:B--2---:R-:W2:Y:S01]  /*b600*/  LDC R0, c[0x0][0x43c] ;  /* 0x00010f00ff007b82 */ /* 0x004ea20000000800 */
[----:B------:R-:W-:Y:S01]  /*b610*/  ULDC.64 UR4, c[0x0][0x428] ;  /* 0x00010a0000047ab9 */ /* 0x000fe20000000a00 */
[----:B--2---:R-:W-:-:S13]  /*b620*/  ISETP.NE.AND P0, PT, R0, 0x1, PT ;  /* 0x000000010000780c */ /* 0x004fda0003f05270 */
[----:B------:R-:W2:Y:S02]  /*b630*/  @P0 LDC.64 R4, c[0x0][0x440] ;  /* 0x00011000ff040b82 */ /* 0x000ea40000000a00 */
[----:B--2---:R-:W-:-:S04]  /*b640*/  @P0 IMAD.HI.U32 R6, R25, R4, RZ ;  /* 0x0000000419060227 */ /* 0x004fc800078e00ff */
        /* <DEDUP_REMOVED lines=12> */
.L_x_2066:
[----:B---3--:R-:W-:Y:S01]  /*b710*/  IMAD R3, R23, 0x8, R22 ;  /* 0x0000000817037824 */ /* 0x008fe200078e0216 */
[----:B--2---:R-:W-:-:S04]  /*b720*/  SHF.L.U32 R0, R27, 0x1f, RZ ;  /* 0x0000001f1b007819 */ /* 0x004fc800000006ff */
[----:B------:R-:W2:Y:S02]  /*b730*/  SYNCS.PHASECHK.TRANS64.TRYWAIT P0, [R3+URZ+0x16840], R0 ;  /* 0x01684000030075a7 */ /* 0x000ea4000800017f */
[----:B--2---:R-:W-:Y:S05]  /*b740*/  @!P0 BRA `(.L_x_2067) ;  /* 0x0000004000188947 */ /* 0x004fea0003800000 */
.L_x_2161:
        /* <DEDUP_REMOVED lines=11> */
.L_x_2068:
[----:B--2---:R-:W-:Y:S01]  /*b800*/  IMAD R0, R23, 0x4000, R22 ;  /* 0x0000400017007824 */ /* 0x004fe200078e0216 */
        /* <DEDUP_REMOVED lines=8> */
[----:B------:R-:W-:Y:S02]  /*b890*/  R2UR UR12, R18 ;  /* 0x00000000120c72ca */ /* 0x000fe400000e0000 */
[----:B-----5:R-:W-:-:S02]  /*b8a0*/  R2UR UR13, R24 ;  /* 0x00000000180d72ca */ /* 0x020fc400000e0000 */
[----:B------:R-:W-:Y:S01]  /*b8b0*/  PLOP3.LUT P0, PT, PT, PT, PT, 0x80, 0x0 ;  /* 0x000000000000781c */ /* 0x000fe20003f0f070 */
[----:B------:R-:W-:-:S03]  /*b8c0*/  UIADD3 UR9, UR9, 0x16830, URZ ;  /* 0x0001683009097890 */ /* 0x000fc6000fffe03f */
[----:B------:R-:W-:Y:S01]  /*b8d0*/  P2R R0, PR, RZ, 0x1 ;  /* 0x00000001ff007803 */ /* 0x000fe20000000000 */
[----:B------:R-:W-:Y:S02]  /*b8e0*/  ULEA UR11, UR11, UR4, 0x7 ;  /* 0x000000040b0b7291 */ /* 0x000fe4000f8e383f */
[----:B------:R-:W-:Y:S01]  /*b8f0*/  UIADD3 UR8, UR8, 0xe400, URZ ;  /* 0x0000e40008087890 */ /* 0x000fe2000fffe03f */
[----:B------:R-:W-:Y:S01]  /*b900*/  UMOV UR4, 0x0 ;  /* 0x0000000000047882 */ /* 0x000fe20000000000 */
[----:B------:R3:W-:Y:S07]  /*b910*/  STL [R1], R0 ;  /* 0x0000000001007387 */ /* 0x0007ee0000100800 */
[----:B------:R3:W-:Y:S01]  /*b920*/  UTMALDG.4D [UR8], [UR6], desc[UR4] ;  /* 0x00000408060075b4 */ /* 0x0007e20008019000 */
[----:B------:R-:W-:-:S02]  /*b930*/  NOP ;  /* 0x0000000000007918 */ /* 0x000fc40000000000 */
.L_x_2064:
[----:B------:R-:W2:Y:S04]  /*b940*/  LDL.LU R3, [R1+0x10] ;  /* 0x0000100001037983 */ /* 0x000ea80000300800 */
[----:B------:R-:W4:Y:S04]  /*b950*/  LDL.LU R5, [R1+0x8] ;  /* 0x0000080001057983 */ /* 0x000f280000300800 */
[----:B------:R-:W5:Y:S01]  /*b960*/  LDL.LU R4, [R1+0x18] ;  /* 0x0000180001047983 */ /* 0x000f620000300800 */
        /* <DEDUP_REMOVED lines=9> */
[----:B--2---:R-:W-:Y:S02]  /*ba00*/  SHF.R.S32.HI R0, RZ, 0x1f, R3 ;  /* 0x0000001fff007819 */ /* 0x004fe40000011403 */
[----:B----4-:R-:W-:-:S03]  /*ba10*/  SEL R5, R5, RZ, !P0 ;  /* 0x000000ff05057207 */ /* 0x010fc60004000000 */
[----:B------:R-:W-:Y:S01]  /*ba20*/  IMAD R0, R0, UR4, RZ ;  /* 0x0000000400007c24 */ /* 0x000fe2000f8e02ff */
[----:B-----5:R-:W-:-:S03]  /*ba30*/  SEL R4, R4, RZ, !P0 ;  /* 0x000000ff04047207 */ /* 0x020fc60004000000 */
[C---:B------:R-:W-:Y:S02]  /*ba40*/  IMAD R0, R3.reuse, UR5, R0 ;  /* 0x0000000503007c24 */ /* 0x040fe4000f8e0200 */
[----:B------:R-:W-:-:S05]  /*ba50*/  IMAD.WIDE.U32 R2, R3, UR4, RZ ;  /* 0x0000000403027c25 */ /* 0x000fca000f8e00ff */
[----:B------:R2:W-:Y:S04]  /*ba60*/  STL.64 [R1+0x20], R2 ;  /* 0x0000200201007387 */ /* 0x0005e80000100a00 */
[----:B------:R3:W-:Y:S04]  /*ba70*/  STL [R1+0x8], R5 ;  /* 0x0000080501007387 */ /* 0x0007e80000100800 */
[----:B------:R3:W-:Y:S01]  /*ba80*/  STL [R1+0x2c], R4 ;  /* 0x00002c0401007387 */ /* 0x0007e20000100800 */
[----:B--2---:R-:W-:Y:S01]  /*ba90*/  IMAD.IADD R2, R3, 0x1, R0 ;  /* 0x0000000103027824 */ /* 0x004fe200078e0200 */
[----:B------:R-:W-:-:S05]  /*baa0*/  SHF.R.S32.HI R0, RZ, 0x1f, R18 ;  /* 0x0000001fff007819 */ /* 0x000fca0000011412 */
        /* <DEDUP_REMOVED lines=19> */
.L_x_2070:
[----:B------:R-:W-:Y:S05]  /*bbe0*/  BSYNC B6 ;  /* 0x0000000000067941 */ /* 0x000fea0003800000 */
.L_x_2069:
[----:B---3--:R-:W2:Y:S01]  /*bbf0*/  LDL.LU R0, [R1+0x10] ;  /* 0x0000100001007983 */ /* 0x008ea20000300800 */
[----:B-1----:R-:W1:Y:S01]  /*bc00*/  LDC R9, c[0x0][0x448] ;  /* 0x00011200ff097b82 */ /* 0x002e620000000800 */
        /* <DEDUP_REMOVED lines=48> */
[----:B------:R-:W1:Y:S01]  /*bf10*/  @P1 LDC R5, c[0x0][0x450] ;  /* 0x00011400ff051b82 */ /* 0x000e620000000800 */
[----:B------:R-:W-:-:S04]  /*bf20*/  VIADD R7, R6, 0x80 ;  /* 0x0000008006077836 */ /* 0x000fc80000000000 */
[----:B0-----:R-:W-:-:S04]  /*bf30*/  @P1 IMAD.HI.U32 R8, R7, R8, RZ ;  /* 0x0000000807081227 */ /* 0x001fc800078e00ff */
[----:B------:R-:W-:Y:S01]  /*bf40*/  IMAD.MOV.U32 R6, RZ, RZ, R7 ;  /* 0x000000ffff067224 */ /* 0x000fe200078e0007 */
[----:B-1----:R-:W-:-:S05]  /*bf50*/  @P1 SHF.R.U32.HI R6, RZ, R5, R8 ;  /* 0x00000005ff061219 */ /* 0x002fca0000011608 */
        /* <DEDUP_REMOVED lines=24> */
[----:B------:R-:W0:Y:S01]  /*c0e0*/  SHFL.IDX PT, R3, R0, RZ, 0x181f ;  /* 0x00181fff00037589 */ /* 0x000e2200000e0000 */
[----:B------:R-:W-:-:S03]  /*c0f0*/  VIADD R8, R17, 0x10 ;  /* 0x0000001011087836 */ /* 0x000fc60000000000 */
        /* <DEDUP_REMOVED lines=9> */
[----:B-----5:R0:W-:Y:S01]  /*c190*/  @!P1 LDGSTS.E.BYPASS.LTC128B.128 [R10+0x8400], desc[UR48][R2.64], !P0 ;  /* 0x08400000020a9fae */ /* 0x0201e2000c101d70 */
[----:B------:R-:W-:Y:S01]  /*c1a0*/  ISETP.GE.AND P1, PT, R8, R7, PT ;  /* 0x000000070800720c */ /* 0x000fe20003f26270 */
[----:B------:R-:W-:Y:S02]  /*c1b0*/  VIADD R8, R17, 0x20 ;  /* 0x0000002011087836 */ /* 0x000fe40000000000 */
[----:B0-----:R-:W0:Y:S04]  /*c1c0*/  SHFL.IDX PT, R3, R0, 0x1, 0x181f ;  /* 0x00381f0000037f89 */ /* 0x001e2800000e0000 */
[----:B------:R-:W1:Y:S06]  /*c1d0*/  SHFL.IDX PT, R2, R4, 0x1, 0x181f ;  /* 0x00381f0004027f89 */ /* 0x000e6c00000e0000 */
[----:B0-----:R-:W-:-:S05]  /*c1e0*/  @!P1 LEA R3, P2, R20, R3, 0x1 ;  /* 0x0000000314039211 */ /* 0x001fca00078408ff */
[----:B-1----:R-:W-:-:S05]  /*c1f0*/  @!P1 IMAD.X R2, RZ, RZ, R2, P2 ;  /* 0x000000ffff029224 */ /* 0x002fca00010e0602 */
[----:B------:R-:W-:-:S04]  /*c200*/  @!P1 LOP3.LUT R3, R3, R2, RZ, 0x3c, !PT ;  /* 0x0000000203039212 */ /* 0x000fc800078e3cff */
[----:B------:R-:W-:-:S04]  /*c210*/  @!P1 LOP3.LUT R2, R3, R2, RZ, 0x3c, !PT ;  /* 0x0000000203029212 */ /* 0x000fc800078e3cff */
[----:B------:R-:W-:-:S05]  /*c220*/  @!P1 LOP3.LUT R3, R3, R2, RZ, 0x3c, !PT ;  /* 0x0000000203039212 */ /* 0x000fca00078e3cff */
[----:B------:R0:W-:Y:S01]  /*c230*/  @!P1 LDGSTS.E.BYPASS.LTC128B.128 [R10+0x8c00], desc[UR48][R2.64], !P0 ;  /* 0x08c00000020a9fae */ /* 0x0001e2000c101d70 */
        /* <DEDUP_REMOVED lines=43> */
[----:B------:R-:W1:Y:S04]  /*c4f0*/  SHFL.IDX PT, R2, R4, 0x6, 0x181f ;  /* 0x00d81f0004027f89 */ /* 0x000e6800000e0000 */
[----:B------:R-:W-:Y:S02]  /*c500*/  SHFL.IDX PT, R4, R4, 0x7, 0x181f ;  /* 0x00f81f0004047f89 */ /* 0x000fe400000e0000 */
[----:B0-----:R-:W-:-:S05]  /*c510*/  @!P1 LEA R3, P2, R20, R3, 0x1 ;  /* 0x0000000314039211 */ /* 0x001fca00078408ff */
[----:B-1----:R-:W-:Y:S01]  /*c520*/  @!P1 IMAD.X R2, RZ, RZ, R2, P2 ;  /* 0x000000ffff029224 */ /* 0x002fe200010e0602 */
[----:B------:R-:W-:Y:S01]  /*c530*/  ISETP.GE.AND P2, PT, R8, R7, PT ;  /* 0x000000070800720c */ /* 0x000fe20003f46270 */
[----:B------:R-:W-:-:S03]  /*c540*/  VIADD R8, R17, 0x70 ;  /* 0x0000007011087836 */ /* 0x000fc60000000000 */
[----:B------:R-:W-:-:S04]  /*c550*/  @!P1 LOP3.LUT R3, R3, R2, RZ, 0x3c, !PT ;  /* 0x0000000203039212 */ /* 0x000fc800078e3cff */
[----:B------:R-:W-:-:S04]  /*c560*/  @!P1 LOP3.LUT R2, R3, R2, RZ, 0x3c, !PT ;  /* 0x0000000203029212 */ /* 0x000fc800078e3cff */
[----:B------:R-:W-:-:S05]  /*c570*/  @!P1 LOP3.LUT R3, R3, R2, RZ, 0x3c, !PT ;  /* 0x0000000203039212 */ /* 0x000fca00078e3cff */
[----:B------:R0:W-:Y:S01]  /*c580*/  @!P1 LDGSTS.E.BYPASS.LTC128B.128 [R10+0xb400], desc[UR48][R2.64], !P0 ;  /* 0x0b400000020a9fae */ /* 0x0001e2000c101d70 */
[----:B------:R-:W-:-:S03]  /*c590*/  ISETP.GE.AND P1, PT, R8, R7, PT ;  /* 0x000000070800720c */ /* 0x000fc60003f26270 */
[----:B------:R-:W-:Y:S04]  /*c5a0*/  SHFL.IDX PT, R8, R5, RZ, 0x181f ;  /* 0x00181fff05087589 */ /* 0x000fe800000e0000 */
[----:B0-----:R-:W0:Y:S04]  /*c5b0*/  SHFL.IDX PT, R2, R0, 0x7, 0x181f ;  /* 0x00f81f0000027f89 */ /* 0x001e2800000e0000 */
[----:B------:R-:W1:Y:S02]  /*c5c0*/  SHFL.IDX PT, R0, R6, RZ, 0x181f ;  /* 0x00181fff06007589 */ /* 0x000e6400000e0000 */
[----:B0-----:R-:W-:-:S05]  /*c5d0*/  @!P1 LEA R2, P3, R20, R2, 0x1 ;  /* 0x0000000214029211 */ /* 0x001fca00078608ff */
[----:B------:R-:W-:-:S05]  /*c5e0*/  @!P1 IMAD.X R3, RZ, RZ, R4, P3 ;  /* 0x000000ffff039224 */ /* 0x000fca00018e0604 */
[----:B------:R0:W-:Y:S02]  /*c5f0*/  @!P1 LDGSTS.E.BYPASS.LTC128B.128 [R10+0xbc00], desc[UR48][R2.64], !P0 ;  /* 0x0bc00000020a9fae */ /* 0x0001e4000c101d70 */
[----:B0-----:R-:W-:-:S05]  /*c600*/  @!P2 LEA R2, P1, R20, R8, 0x1 ;  /* 0x000000081402a211 */ /* 0x001fca00078208ff */
[----:B-1----:R-:W-:Y:S02]  /*c610*/  @!P2 IMAD.X R3, RZ, RZ, R0, P1 ;  /* 0x000000ffff03a224 */ /* 0x002fe400008e0600 */
[----:B------:R-:W-:-:S03]  /*c620*/  VIADD R0, R17, 0x90 ;  /* 0x0000009011007836 */ /* 0x000fc60000000000 */
[----:B------:R0:W-:Y:S02]  /*c630*/  @!P2 LDGSTS.E.BYPASS.LTC128B.128 [R10+0xc400], desc[UR48][R2.64], !P0 ;  /* 0x0c400000020aafae */ /* 0x0001e4000c101d70 */
[----:B------:R-:W-:Y:S02]  /*c640*/  ISETP.GE.AND P1, PT, R0, R7, PT ;  /* 0x000000070000720c */ /* 0x000fe40003f26270 */
[----:B------:R-:W1:Y:S11]  /*c650*/  SHFL.IDX PT, R0, R6, 0x1, 0x181f ;  /* 0x00381f0006007f89 */ /* 0x000e7600000e0000 */
[----:B------:R-:W-:-:S05]  /*c660*/  @!P1 LEA R14, P2, R20, R14, 0x1 ;  /* 0x0000000e140e9211 */ /* 0x000fca00078408ff */
[----:B0-----:R-:W-:Y:S02]  /*c670*/  @!P1 IMAD.MOV.U32 R2, RZ, RZ, R14 ;  /* 0x000000ffff029224 */ /* 0x001fe400078e000e */
[----:B------:R-:W0:Y:S01]  /*c680*/  SHFL.IDX PT, R14, R5, 0x2, 0x181f ;  /* 0x00581f00050e7f89 */ /* 0x000e2200000e0000 */
[----:B-1----:R-:W-:Y:S02]  /*c690*/  @!P1 IMAD.X R9, RZ, RZ, R0, P2 ;  /* 0x000000ffff099224 */ /* 0x002fe400010e0600 */
[----:B------:R-:W-:Y:S02]  /*c6a0*/  VIADD R0, R17, 0xa0 ;  /* 0x000000a011007836 */ /* 0x000fe40000000000 */
[----:B------:R-:W-:-:S05]  /*c6b0*/  @!P1 IMAD.MOV.U32 R3, RZ, RZ, R9 ;  /* 0x000000ffff039224 */ /* 0x000fca00078e0009 */
[----:B------:R0:W-:Y:S01]  /*c6c0*/  @!P1 LDGSTS.E.BYPASS.LTC128B.128 [R10+0xcc00], desc[UR48][R2.64], !P0 ;  /* 0x0cc00000020a9fae */ /* 0x0001e2000c101d70 */
[----:B------:R-:W-:-:S03]  /*c6d0*/  ISETP.GE.AND P1, PT, R0, R7, PT ;  /* 0x000000070000720c */ /* 0x000fc60003f26270 */
[----:B------:R-:W1:Y:S04]  /*c6e0*/  SHFL.IDX PT, R0, R6, 0x2, 0x181f ;  /* 0x00581f0006007f89 */ /* 0x000e6800000e0000 */
[----:B------:R-:W2:Y:S06]  /*c6f0*/  SHFL.IDX PT, R6, R6, 0x3, 0x181f ;  /* 0x00781f0006067f89 */ /* 0x000eac00000e0000 */
[----:B0-----:R-:W-:-:S02]  /*c700*/  @!P1 LEA R2, P2, R20, R14, 0x1 ;  /* 0x0000000e14029211 */ /* 0x001fc400078408ff */
[----:B------:R0:W3:Y:S03]  /*c710*/  SHFL.IDX PT, R14, R5, 0x3, 0x181f ;  /* 0x00781f00050e7f89 */ /* 0x0000e600000e0000 */
[----:B-1----:R-:W-:-:S05]  /*c720*/  @!P1 IMAD.X R3, RZ, RZ, R0, P2 ;  /* 0x000000ffff039224 */ /* 0x002fca00010e0600 */
[----:B--2---:R0:W-:Y:S03]  /*c730*/  @!P1 LDGSTS.E.BYPASS.LTC128B.128 [R10+0xd400], desc[UR48][R2.64], !P0 ;  /* 0x0d400000020a9fae */ /* 0x0041e6000c101d70 */
.L_x_2186:
[----:B------:R-:W-:-:S05]  /*c740*/  VIADD R0, R17, 0xb0 ;  /* 0x000000b011007836 */ /* 0x000fca0000000000 */
[----:B------:R-:W-:Y:S01]  /*c750*/  ISETP.GE.AND P1, PT, R0, R7, PT ;  /* 0x000000070000720c */ /* 0x000fe20003f26270 */
[----:B------:R-:W-:-:S12]  /*c760*/  VIADD R0, R22, 0x16800 ;  /* 0x0001680016007836 */ /* 0x000fd80000000000 */
[----:B0--3--:R-:W-:-:S05]  /*c770*/  @!P1 LEA R2, P2, R20, R14, 0x1 ;  /* 0x0000000e14029211 */ /* 0x009fca00078408ff */
[----:B------:R-:W-:-:S05]  /*c780*/  @!P1 IMAD.X R3, RZ, RZ, R6, P2 ;  /* 0x000000ffff039224 */ /* 0x000fca00010e0606 */
[----:B------:R-:W-:Y:S01]  /*c790*/  @!PT LDS RZ, [RZ] ;  /* 0x00000000fffff984 */ /* 0x000fe20000000800 */
[----:B------:R-:W-:Y:S01]  /*c7a0*/  @!PT LDS RZ, [RZ] ;  /* 0x00000000fffff984 */ /* 0x000fe20000000800 */
[----:B------:R-:W-:Y:S01]  /*c7b0*/  @!PT LDS RZ, [RZ] ;  /* 0x00000000fffff984 */ /* 0x000fe20000000800 */
[----:B------:R0:W-:Y:S01]  /*c7c0*/  @!P1 LDGSTS.E.BYPASS.LTC128B.128 [R10+0xdc00], desc[UR48][R2.64], !P0 ;  /* 0x0dc00000020a9fae */ /* 0x0001e2000c101d70 */
[----:B------:R-:W-:Y:S01]  /*c7d0*/  PLOP3.LUT P0, PT, PT, PT, PT, 0x80, 0x0 ;  /* 0x000000000000781c */ /* 0x000fe20003f0f070 */
[----:B------:R-:W-:-:S12]  /*c7e0*/  NOP ;  /* 0x0000000000007918 */ /* 0x000fd80000000000 */
.L_x_2072:
        /* <DEDUP_REMOVED lines=14> */
[----:B------:R-:W2:Y:S01]  /*c8d0*/  LDL R4, [R1+0xc] ;  /* 0x00000c0001047983 */ /* 0x000ea20000100800 */
[----:B------:R0:W-:Y:S01]  /*c8e0*/  SYNCS.ARRIVE.TRANS64.A1T0 RZ, [R22+URZ+0x16800], RZ ;  /* 0x016800ff16ff79a7 */ /* 0x0001e2000810003f */
[----:B------:R-:W-:Y:S01]  /*c8f0*/  BSSY B0, `(.L_x_2073) ;  /* 0x0000004000007945 */ /* 0x000fe20003800000 */
[----:B------:R-:W1:Y:S01]  /*c900*/  SYNCS.PHASECHK.TRANS64.TRYWAIT P0, [R22+URZ+0x16820], R3 ;  /* 0x01682003160075a7 */ /* 0x000e62000800017f */
[----:B--2---:R-:W-:Y:S02]  /*c910*/  ISETP.GE.AND P1, PT, R4, 0x2, PT ;  /* 0x000000020400780c */ /* 0x004fe40003f26270 */
[----:B01----:R-:W-:Y:S11]  /*c920*/  @!P0 BRA `(.L_x_2074) ;  /* 0x0000003c00888947 */ /* 0x003ff60003800000 */
.L_x_2187:
[----:B------:R-:W-:Y:S05]  /*c930*/  BSYNC B0 ;  /* 0x0000000000007941 */ /* 0x000fea0003800000 */
.L_x_2073:
[----:B------:R-:W-:Y:S04]  /*c940*/  BSSY B0, `(.L_x_2075) ;  /* 0x0000169000007945 */ /* 0x000fe80003800000 */
[----:B------:R-:W-:Y:S05]  /*c950*/  @!P1 BRA `(.L_x_2076) ;  /* 0x00000014009c9947 */ /* 0x000fea0003800000 */
[----:B------:R-:W2:Y:S01]  /*c960*/  LDL R4, [R1+0xc] ;  /* 0x00000c0001047983 */ /* 0x000ea20000100800 */
[----:B------:R-:W-:Y:S01]  /*c970*/  BSSY B2, `(.L_x_2077) ;  /* 0x000007d000027945 */ /* 0x000fe20003800000 */
[C---:B--2---:R-:W-:Y:S01]  /*c980*/  LOP3.LUT R2, R4.reuse, 0x1, RZ, 0xc0, !PT ;  /* 0x0000000104027812 */ /* 0x044fe200078ec0ff */
[----:B------:R-:W-:-:S03]  /*c990*/  VIADD R7, R4, 0xfffffffe ;  /* 0xfffffffe04077836 */ /* 0x000fc60000000000 */
[----:B------:R-:W-:Y:S01]  /*c9a0*/  ISETP.NE.U32.AND P0, PT, R2, 0x1, PT ;  /* 0x000000010200780c */ /* 0x000fe20003f05070 */
[----:B------:R-:W-:-:S12]  /*c9b0*/  IMAD.MOV.U32 R6, RZ, RZ, R7 ;  /* 0x000000ffff067224 */ /* 0x000fd800078e0007 */
[----:B------:R-:W-:Y:S05]  /*c9c0*/  @!P0 BRA `(.L_x_2078) ;  /* 0x0000000400dc8947 */ /* 0x000fea0003800000 */
[----:B------:R-:W2:Y:S01]  /*c9d0*/  LDL R4, [R1] ;  /* 0x0000000001047983 */ /* 0x000ea20000100800 */
[----:B------:R-:W-:Y:S01]  /*c9e0*/  VIADD R8, R23, 0x1 ;  /* 0x0000000117087836 */ /* 0x000fe20000000000 */
[----:B------:R-:W-:Y:S04]  /*c9f0*/  BSSY B1, `(.L_x_2079) ;  /* 0x0000070000017945 */ /* 0x000fe80003800000 */
[----:B------:R-:W-:-:S04]  /*ca00*/  ISETP.NE.AND P0, PT, R8, 0x2, PT ;  /* 0x000000020800780c */ /* 0x000fc80003f05270 */
[----:B------:R-:W-:Y:S02]  /*ca10*/  SEL R2, RZ, 0x1, P0 ;  /* 0x00000001ff027807 */ /* 0x000fe40000000000 */
[----:B------:R-:W-:Y:S02]  /*ca20*/  SEL R8, R8, RZ, P0 ;  /* 0x000000ff08087207 */ /* 0x000fe40000000000 */
[----:B------:R-:W-:Y:S02]  /*ca30*/  LOP3.LUT R9, R27, R2, RZ, 0x3c, !PT ;  /* 0x000000021b097212 */ /* 0x000fe400078e3cff */
[----:B--2---:R-:W-:-:S13]  /*ca40*/  ISETP.NE.AND P2, PT, R4, RZ, PT ;  /* 0x000000ff0400720c */ /* 0x004fda0003f45270 */
[----:B------:R-:W-:Y:S05]  /*ca50*/  @!P2 BRA `(.L_x_2080) ;  /* 0x0000000400a4a947 */ /* 0x000fea0003800000 */
[----:B------:R-:W-:Y:S01]  /*ca60*/  ULDC.64 UR4, c[0x0][0x418] ;  /* 0x0001060000047ab9 */ /* 0x000fe20000000a00 */
[----:B------:R-:W-:Y:S01]  /*ca70*/  IMAD.MOV.U32 R4, RZ, RZ, R24 ;  /* 0x000000ffff047224 */ /* 0x000fe200078e0018 */
[----:B------:R-:W-:Y:S01]  /*ca80*/  ISETP.NE.U32.AND P0, PT, RZ, UR4, PT ;  /* 0x00000004ff007c0c */ /* 0x000fe2000bf05070 */
[----:B------:R-:W-:-:S03]  /*ca90*/  IMAD.MOV.U32 R6, RZ, RZ, R7 ;  /* 0x000000ffff067224 */ /* 0x000fc600078e0007 */
[----:B------:R-:W-:-:S13]  /*caa0*/  ISETP.NE.AND.EX P0, PT, RZ, UR5, PT, P0 ;  /* 0x00000005ff007c0c */ /* 0x000fda000bf05300 */
[----:B------:R-:W-:Y:S05]  /*cab0*/  @!P0 BRA `(.L_x_2081) ;  /* 0x0000000000448947 */ /* 0x000fea0003800000 */
[----:B------:R-:W1:Y:S01]  /*cac0*/  LDC R6, c[0x0][0x43c] ;  /* 0x00010f00ff067b82 */ /* 0x000e620000000800 */
[----:B------:R-:W-:Y:S01]  /*cad0*/  ULDC.64 UR6, c[0x0][0x428] ;  /* 0x00010a0000067ab9 */ /* 0x000fe20000000a00 */
[----:B-1----:R-:W-:-:S13]  /*cae0*/  ISETP.NE.AND P0, PT, R6, 0x1, PT ;  /* 0x000000010600780c */ /* 0x002fda0003f05270 */
[----:B0-----:R-:W0:Y:S02]  /*caf0*/  @P0 LDC.64 R2, c[0x0][0x440] ;  /* 0x00011000ff020b82 */ /* 0x001e240000000a00 */
        /* <DEDUP_REMOVED lines=13> */
.L_x_2081:
[----:B------:R-:W-:Y:S01]  /*cbd0*/  IMAD R2, R8, 0x8, R22 ;  /* 0x0000000808027824 */ /* 0x000fe200078e0216 */
[----:B0-----:R-:W-:Y:S01]  /*cbe0*/  SHF.L.U32 R3, R9, 0x1f, RZ ;  /* 0x0000001f09037819 */ /* 0x001fe200000006ff */
[----:B------:R-:W-:Y:S03]  /*cbf0*/  BSSY B3, `(.L_x_2082) ;  /* 0x0000003000037945 */ /* 0x000fe60003800000 */
[----:B------:R-:W0:Y:S02]  /*cc00*/  SYNCS.PHASECHK.TRANS64.TRYWAIT P0, [R2+URZ+0x16840], R3 ;  /* 0x01684003020075a7 */ /* 0x000e24000800017f */
[----:B0-----:R-:W-:Y:S05]  /*cc10*/  @!P0 BRA `(.L_x_2083) ;  /* 0x0000003800e08947 */ /* 0x001fea0003800000 */
.L_x_2188:
[----:B------:R-:W-:Y:S05]  /*cc20*/  BSYNC B3 ;  /* 0x0000000000037941 */ /* 0x000fea0003800000 */
.L_x_2082:
        /* <DEDUP_REMOVED lines=12> */
.L_x_2085:
[----:B------:R-:W-:Y:S05]  /*ccf0*/  BSYNC B3 ;  /* 0x0000000000037941 */ /* 0x000fea0003800000 */
.L_x_2084:
        /* <DEDUP_REMOVED lines=11> */
.L_x_2086:
        /* <DEDUP_REMOVED lines=15> */
.L_x_2189:
[----:B------:R-:W-:Y:S05]  /*cea0*/  BSYNC B3 ;  /* 0x0000000000037941 */ /* 0x000fea0003800000 */
.L_x_2087:
        /* <DEDUP_REMOVED lines=12> */
.L_x_2090:
[----:B------:R-:W-:Y:S05]  /*cf70*/  BSYNC B3 ;  /* 0x0000000000037941 */ /* 0x000fea0003800000 */
.L_x_2089:
[----:B------:R-:W-:Y:S01]  /*cf80*/  R2UR UR6, R12 ;  /* 0x000000000c0672ca */ /* 0x000fe200000e0000 */
[--C-:B0-----:R-:W-:Y:S01]  /*cf90*/  IMAD R2, R23, 0x4000, R22.reuse ;  /* 0x0000400017027824 */ /* 0x101fe200078e0216 */
        /* <DEDUP_REMOVED lines=9> */
.L_x_2091:
        /* <DEDUP_REMOVED lines=12> */
.L_x_2080:
[----:B------:R-:W-:Y:S05]  /*d0f0*/  BSYNC B1 ;  /* 0x0000000000017941 */ /* 0x000fea0003800000 */
.L_x_2079:
[----:B------:R-:W2:Y:S01]  /*d100*/  LDL.LU R2, [R1+0xc] ;  /* 0x00000c0001027983 */ /* 0x000ea20000300800 */
[----:B------:R-:W-:Y:S02]  /*d110*/  IMAD.MOV.U32 R23, RZ, RZ, R8 ;  /* 0x000000ffff177224 */ /* 0x000fe400078e0008 */
[----:B------:R-:W-:Y:S02]  /*d120*/  IMAD.MOV.U32 R27, RZ, RZ, R9 ;  /* 0x000000ffff1b7224 */ /* 0x000fe400078e0009 */
[----:B--2---:R-:W-:-:S07]  /*d130*/  VIADD R6, R2, 0xfffffffd ;  /* 0xfffffffd02067836 */ /* 0x004fce0000000000 */
.L_x_2078:
[----:B------:R-:W-:Y:S05]  /*d140*/  BSYNC B2 ;  /* 0x0000000000027941 */ /* 0x000fea0003800000 */
.L_x_2077:
[----:B------:R-:W-:-:S13]  /*d150*/  ISETP.NE.AND P0, PT, R7, RZ, PT ;  /* 0x000000ff0700720c */ /* 0x000fda0003f05270 */
[----:B------:R-:W-:Y:S05]  /*d160*/  @!P0 BRA `(.L_x_2076) ;  /* 0x0000000c00988947 */ /* 0x000fea0003800000 */
[----:B------:R-:W-:-:S07]  /*d170*/  IMAD.MOV.U32 R4, RZ, RZ, R24 ;  /* 0x000000ffff047224 */ /* 0x000fce00078e0018 */
.L_x_2118:
        /* <DEDUP_REMOVED lines=8> */
[----:B--2---:R-:W-:-:S13]  /*d200*/  ISETP.NE.AND P1, PT, R2, RZ, PT ;  /* 0x000000ff0200720c */ /* 0x004fda0003f25270 */
[----:B------:R-:W-:Y:S05]  /*d210*/  @!P1 BRA `(.L_x_2093) ;  /* 0x0000000400989947 */ /* 0x000fea0003800000 */
[----:B------:R-:W-:Y:S01]  /*d220*/  ULDC.64 UR4, c[0x0][0x418] ;  /* 0x0001060000047ab9 */ /* 0x000fe20000000a00 */
[----:B------:R-:W-:Y:S01]  /*d230*/  IMAD.MOV.U32 R9, RZ, RZ, R6 ;  /* 0x000000ffff097224 */ /* 0x000fe200078e0006 */
[----:B------:R-:W-:-:S04]  /*d240*/  ISETP.NE.U32.AND P0, PT, RZ, UR4, PT ;  /* 0x00000004ff007c0c */ /* 0x000fc8000bf05070 */
        /* <DEDUP_REMOVED lines=19> */
.L_x_2094:
[----:B------:R-:W-:Y:S01]  /*d380*/  IMAD R2, R7, 0x8, R22 ;  /* 0x0000000807027824 */ /* 0x000fe200078e0216 */
[----:B0-----:R-:W-:Y:S01]  /*d390*/  SHF.L.U32 R3, R8, 0x1f, RZ ;  /* 0x0000001f08037819 */ /* 0x001fe200000006ff */
[----:B------:R-:W-:Y:S03]  /*d3a0*/  BSSY B2, `(.L_x_2095) ;  /* 0x0000003000027945 */ /* 0x000fe60003800000 */
[----:B------:R-:W0:Y:S02]  /*d3b0*/  SYNCS.PHASECHK.TRANS64.TRYWAIT P0, [R2+URZ+0x16840], R3 ;  /* 0x01684003020075a7 */ /* 0x000e24000800017f */
[----:B0-----:R-:W-:Y:S05]  /*d3c0*/  @!P0 BRA `(.L_x_2096) ;  /* 0x00000034001c8947 */ /* 0x001fea0003800000 */
.L_x_2190:
[----:B------:R-:W-:Y:S05]  /*d3d0*/  BSYNC B2 ;  /* 0x0000000000027941 */ /* 0x000fea0003800000 */
.L_x_2095:
        /* <DEDUP_REMOVED lines=12> */
.L_x_2098:
[----:B------:R-:W-:Y:S05]  /*d4a0*/  BSYNC B2 ;  /* 0x0000000000027941 */ /* 0x000fea0003800000 */
.L_x_2097:
        /* <DEDUP_REMOVED lines=11> */
.L_x_2099:
        /* <DEDUP_REMOVED lines=15> */
.L_x_2191:
[----:B------:R-:W-:Y:S05]  /*d650*/  BSYNC B2 ;  /* 0x0000000000027941 */ /* 0x000fea0003800000 */
.L_x_2100:
        /* <DEDUP_REMOVED lines=11> */
.L_x_2103:
[----:B------:R-:W-:Y:S05]  /*d710*/  BSYNC B2 ;  /* 0x0000000000027941 */ /* 0x000fea0003800000 */
.L_x_2102:
        /* <DEDUP_REMOVED lines=10> */
.L_x_2104:
        /* <DEDUP_REMOVED lines=12> */
.L_x_2093:
[----:B------:R-:W-:Y:S05]  /*d880*/  BSYNC B1 ;  /* 0x0000000000017941 */ /* 0x000fea0003800000 */
.L_x_2092:
        /* <DEDUP_REMOVED lines=10> */
[----:B------:R-:W-:Y:S01]  /*d930*/  VIADD R9, R6, 0xffffffff ;  /* 0xffffffff06097836 */ /* 0x000fe20000000000 */
        /* <DEDUP_REMOVED lines=20> */
.L_x_2107:
[----:B------:R-:W-:Y:S01]  /*da80*/  IMAD R2, R23, 0x8, R22 ;  /* 0x0000000817027824 */ /* 0x000fe200078e0216 */
[----:B0-----:R-:W-:Y:S01]  /*da90*/  SHF.L.U32 R3, R27, 0x1f, RZ ;  /* 0x0000001f1b037819 */ /* 0x001fe200000006ff */
[----:B------:R-:W-:Y:S03]  /*daa0*/  BSSY B2, `(.L_x_2108) ;  /* 0x0000003000027945 */ /* 0x000fe60003800000 */
[----:B------:R-:W0:Y:S02]  /*dab0*/  SYNCS.PHASECHK.TRANS64.TRYWAIT P0, [R2+URZ+0x16840], R3 ;  /* 0x01684003020075a7 */ /* 0x000e24000800017f */
[----:B0-----:R-:W-:Y:S05]  /*dac0*/  @!P0 BRA `(.L_x_2109) ;  /* 0x0000002c00848947 */ /* 0x001fea0003800000 */
.L_x_2192:
[----:B------:R-:W-:Y:S05]  /*dad0*/  BSYNC B2 ;  /* 0x0000000000027941 */ /* 0x000fea0003800000 */
.L_x_2108:
        /* <DEDUP_REMOVED lines=12> */
.L_x_2111:
[----:B------:R-:W-:Y:S05]  /*dba0*/  BSYNC B2 ;  /* 0x0000000000027941 */ /* 0x000fea0003800000 */
.L_x_2110:
        /* <DEDUP_REMOVED lines=12> */
.L_x_2112:
        /* <DEDUP_REMOVED lines=15> */
.L_x_2193:
[----:B------:R-:W-:Y:S05]  /*dd60*/  BSYNC B2 ;  /* 0x0000000000027941 */ /* 0x000fea0003800000 */
.L_x_2113:
        /* <DEDUP_REMOVED lines=11> */
.L_x_2116:
[----:B------:R-:W-:Y:S05]  /*de20*/  BSYNC B2 ;  /* 0x0000000000027941 */ /* 0x000fea0003800000 */
.L_x_2115:
        /* <DEDUP_REMOVED lines=10> */
.L_x_2117:
        /* <DEDUP_REMOVED lines=12> */
.L_x_2106:
[----:B------:R-:W-:Y:S05]  /*df90*/  BSYNC B1 ;  /* 0x0000000000017941 */ /* 0x000fea0003800000 */
.L_x_2105:
[C---:B------:R-:W-:Y:S01]  /*dfa0*/  ISETP.GT.AND P0, PT, R6.reuse, 0x1, PT ;  /* 0x000000010600780c */ /* 0x040fe20003f04270 */
[----:B------:R-:W-:-:S12]  /*dfb0*/  VIADD R6, R6, 0xfffffffe ;  /* 0xfffffffe06067836 */ /* 0x000fd80000000000 */
[----:B------:R-:W-:Y:S05]  /*dfc0*/  @P0 BRA `(.L_x_2118) ;  /* 0xfffffff0006c0947 */ /* 0x000fea000383ffff */
.L_x_2076:
[----:B------:R-:W-:Y:S05]  /*dfd0*/  BSYNC B0 ;  /* 0x0000000000007941 */ /* 0x000fea0003800000 */
.L_x_2075:
        /* <DEDUP_REMOVED lines=17> */
.L_x_2120:
[----:B------:R-:W-:Y:S05]  /*e0f0*/  BSYNC B0 ;  /* 0x0000000000007941 */ /* 0x000fea0003800000 */
.L_x_2119:
[----:B------:R-:W2:Y:S01]  /*e100*/  LDL.LU R0, [R1] ;  /* 0x0000000001007983 */ /* 0x000ea20000300800 */
[----:B------:R-:W-:Y:S01]  /*e110*/  BSSY B0, `(.L_x_2121) ;  /* 0x0000028000007945 */ /* 0x000fe20003800000 */
[----:B--2---:R-:W-:-:S13]  /*e120*/  ISETP.NE.AND P0, PT, R0, RZ, PT ;  /* 0x000000ff0000720c */ /* 0x004fda0003f05270 */
[----:B------:R-:W-:Y:S05]  /*e130*/  @!P0 BRA `(.L_x_2122) ;  /* 0x0000000000948947 */ /* 0x000fea0003800000 */
[----:B0-----:R-:W-:Y:S01]  /*e140*/  IMAD R3, R23, 0x8, R22 ;  /* 0x0000000817037824 */ /* 0x001fe200078e0216 */
[----:B------:R-:W-:Y:S01]  /*e150*/  SHF.L.U32 R0, R27, 0x1f, RZ ;  /* 0x0000001f1b007819 */ /* 0x000fe200000006ff */
[----:B------:R-:W-:Y:S01]  /*e160*/  BSSY B1, `(.L_x_2123) ;  /* 0x0000004000017945 */ /* 0x000fe20003800000 */
[----:B------:R-:W-:Y:S02]  /*e170*/  ISETP.NE.AND P1, PT, R8, RZ, PT ;  /* 0x000000ff0800720c */ /* 0x000fe40003f25270 */
[----:B------:R-:W0:Y:S02]  /*e180*/  SYNCS.PHASECHK.TRANS64.TRYWAIT P0, [R3+URZ+0x16860], R0 ;  /* 0x01686000030075a7 */ /* 0x000e24000800017f */
[----:B0-----:R-:W-:Y:S09]  /*e190*/  @!P0 BRA `(.L_x_2124) ;  /* 0x0000002400f88947 */ /* 0x001ff20003800000 */
.L_x_2194:
[----:B------:R-:W-:Y:S05]  /*e1a0*/  BSYNC B1 ;  /* 0x0000000000017941 */ /* 0x000fea0003800000 */
.L_x_2123:
        /* <DEDUP_REMOVED lines=9> */
.L_x_2126:
[----:B------:R-:W-:Y:S05]  /*e240*/  BSYNC B1 ;  /* 0x0000000000017941 */ /* 0x000fea0003800000 */
.L_x_2125:
        /* <DEDUP_REMOVED lines=10> */
.L_x_2127:
        /* <DEDUP_REMOVED lines=10> */
.L_x_2122:
[----:B------:R-:W-:Y:S05]  /*e390*/  BSYNC B0 ;  /* 0x0000000000007941 */ /* 0x000fea0003800000 */
.L_x_2121:
[----:B------:R-:W-:-:S05]  /*e3a0*/  VIADD R23, R23, 0x1 ;  /* 0x0000000117177836 */ /* 0x000fca0000000000 */
[----:B------:R-:W-:-:S04]  /*e3b0*/  ISETP.NE.AND P0, PT, R23, 0x2, PT ;  /* 0x000000021700780c */ /* 0x000fc80003f05270 */
[----:B------:R-:W-:Y:S02]  /*e3c0*/  SEL R0, RZ, 0x1, P0 ;  /* 0x00000001ff007807 */ /* 0x000fe40000000000 */
[----:B------:R-:W-:Y:S02]  /*e3d0*/  SEL R23, R23, RZ, P0 ;  /* 0x000000ff17177207 */ /* 0x000fe40000000000 */
[----:B------:R-:W-:-:S07]  /*e3e0*/  LOP3.LUT R27, R27, R0, RZ, 0x3c, !PT ;  /* 0x000000001b1b7212 */ /* 0x000fce00078e3cff */
.L_x_2057:
[----:B------:R-:W-:Y:S05]  /*e3f0*/  BSYNC B7 ;  /* 0x0000000000077941 */ /* 0x000fea0003800000 */
.L_x_2055:
[----:B------:R-:W2:Y:S02]  /*e400*/  LDL R0, [R1+0x30] ;  /* 0x0000300001007983 */ /* 0x000ea40000100800 */
[----:B--2---:R-:W-:-:S13]  /*e410*/  ISETP.NE.AND P0, PT, R0, RZ, PT ;  /* 0x000000ff0000720c */ /* 0x004fda0003f05270 */
[----:B------:R-:W-:Y:S05]  /*e420*/  @!P0 BRA `(.L_x_2128) ;  /* 0x0000000000248947 */ /* 0x000fea0003800000 */
[----:B------:R-:W-:Y:S05]  /*e430*/  WARPSYNC.ALL ;  /* 0x0000000000007948 */ /* 0x000fea0003800000 */
[----:B------:R-:W2:Y:S08]  /*e440*/  S2UR UR5, SR_CgaCtaId ;  /* 0x00000000000579c3 */ /* 0x000eb00000008800 */
[----:B------:R-:W-:Y:S06]  /*e450*/  BAR.SYNC.DEFER_BLOCKING 0x5, 0x200 ;  /* 0x0148000000007b1d */ /* 0x000fec0000010000 */
[----:B------:R-:W-:-:S02]  /*e460*/  UMOV UR4, 0x400 ;  /* 0x0000040000047882 */ /* 0x000fc40000000000 */
[----:B--2---:R-:W-:-:S06]  /*e470*/  ULEA UR4, UR5, UR4, 0x18 ;  /* 0x0000000405047291 */ /* 0x004fcc000f8ec03f */
[----:B0-----:R-:W-:-:S05]  /*e480*/  IMAD.U32 R22, RZ, RZ, UR4 ;  /* 0x00000004ff167e24 */ /* 0x001fca000f8e00ff */
[----:B------:R2:W3:Y:S01]  /*e490*/  LDS.128 R16, [R22+0x168d0] ;  /* 0x0168d00016107984 */ /* 0x0004e20000000c00 */
[----:B------:R-:W-:Y:S06]  /*e4a0*/  BAR.ARV 0x4, 0x200 ;  /* 0x0108000000007b1d */ /* 0x000fec0000002000 */
[----:B------:R-:W-:Y:S05]  /*e4b0*/  BRA `(.L_x_2129) ;  /* 0x0000000800cc7947 */ /* 0x000fea0003800000 */
.L_x_2128:
        /* <DEDUP_REMOVED lines=19> */
[----:B------:R-:W0:Y:S02]  /*e5f0*/  SHFL.UP PT, R14, R17, 0x1, RZ ;  /* 0x04200000110e7989 */ /* 0x000e2400000e00ff */
[----:B0-----:R-:W-:-:S05]  /*e600*/  SEL R4, R14, RZ, P1 ;  /* 0x000000ff0e047207 */ /* 0x001fca0000800000 */
[----:B------:R-:W-:-:S05]  /*e610*/  IMAD.IADD R4, R17, 0x1, R4 ;  /* 0x0000000111047824 */ /* 0x000fca00078e0204 */
[----:B------:R-:W0:Y:S02]  /*e620*/  SHFL.UP PT, R14, R4, 0x2, RZ ;  /* 0x04400000040e7989 */ /* 0x000e2400000e00ff */
[----:B0-----:R-:W-:-:S05]  /*e630*/  SEL R5, R14, RZ, P2 ;  /* 0x000000ff0e057207 */ /* 0x001fca0001000000 */
[----:B------:R-:W-:Y:S02]  /*e640*/  IMAD.IADD R6, R4, 0x1, R5 ;  /* 0x0000000104067824 */ /* 0x000fe400078e0205 */
[----:B------:R-:W-:Y:S04]  /*e650*/  SHFL.IDX PT, R5, R16, 0x1, 0x1f ;  /* 0x00201f0010057f89 */ /* 0x000fe800000e0000 */
        /* <DEDUP_REMOVED lines=9> */
[----:B------:R0:W2:Y:S02]  /*e6f0*/  SHFL.IDX PT, R14, R2, 0x1f, 0x1f ;  /* 0x03e01f00020e7f89 */ /* 0x0000a400000e0000 */
.L_x_2204:
[----:B------:R-:W-:Y:S02]  /*e700*/  ULDC UR4, c[0x0][0xc38] ;  /* 0x00030e0000047ab9 */ /* 0x000fe40000000800 */
[----:B------:R-:W-:-:S04]  /*e710*/  IMAD.U32 R4, RZ, RZ, UR4 ;  /* 0x00000004ff047e24 */ /* 0x000fc8000f8e00ff */
[----:B--2---:R-:W-:-:S04]  /*e720*/  IMAD R14, R14, R4, RZ ;  /* 0x000000040e0e7224 */ /* 0x004fc800078e02ff */
[----:B------:R-:W-:-:S05]  /*e730*/  IMAD.IADD R5, R5, 0x1, R14 ;  /* 0x0000000105057824 */ /* 0x000fca00078e020e */
[----:B------:R-:W-:-:S13]  /*e740*/  ISETP.GT.AND P6, PT, R5, R0, PT ;  /* 0x000000000500720c */ /* 0x000fda0003fc4270 */
[----:B------:R-:W-:Y:S05]  /*e750*/  @P6 BRA `(.L_x_2131) ;  /* 0x00000000009c6947 */ /* 0x000fea0003800000 */
.L_x_2136:
[----:B0-----:R-:W0:Y:S01]  /*e760*/  LDC R2, c[0x0][0xc3c] ;  /* 0x00030f00ff027b82 */ /* 0x001e220000000800 */
[----:B------:R-:W-:-:S05]  /*e770*/  VIADD R19, R19, 0x1f ;  /* 0x0000001f13137836 */ /* 0x000fca0000000000 */
        /* <DEDUP_REMOVED lines=12> */
.L_x_2134:
[----:B------:R-:W-:Y:S05]  /*e840*/  BSYNC B0 ;  /* 0x0000000000007941 */ /* 0x000fea0003800000 */
.L_x_2133:
[----:B------:R-:W-:-:S03]  /*e850*/  UMOV UR4, 0xffffffff ;  /* 0xffffffff00047882 */ /* 0x000fc60000000000 */
[----:B------:R-:W-:Y:S05]  /*e860*/  BRA.DIV UR4, `(.L_x_2135) ;  /* 0x00000026047c7947 */ /* 0x000fea000b800000 */
[----:B-----5:R-:W2:Y:S02]  /*e870*/  SHFL.UP PT, R14, R17, 0x1, RZ ;  /* 0x04200000110e7989 */ /* 0x020ea400000e00ff */
[----:B--2---:R-:W-:-:S05]  /*e880*/  SEL R14, R14, RZ, P1 ;  /* 0x000000ff0e0e7207 */ /* 0x004fca0000800000 */
        /* <DEDUP_REMOVED lines=14> */
.L_x_2212:
[----:B------:R-:W-:Y:S02]  /*e970*/  ULDC UR4, c[0x0][0xc38] ;  /* 0x00030e0000047ab9 */ /* 0x000fe40000000800 */
[----:B------:R-:W-:-:S04]  /*e980*/  IMAD.U32 R4, RZ, RZ, UR4 ;  /* 0x00000004ff047e24 */ /* 0x000fc8000f8e00ff */
[----:B--2---:R-:W-:-:S04]  /*e990*/  IMAD R14, R14, R4, RZ ;  /* 0x000000040e0e7224 */ /* 0x004fc800078e02ff */
[----:B------:R-:W-:-:S05]  /*e9a0*/  IMAD.IADD R5, R14, 0x1, R5 ;  /* 0x000000010e057824 */ /* 0x000fca00078e0205 */
[----:B------:R-:W-:-:S13]  /*e9b0*/  ISETP.GT.AND P6, PT, R5, R0, PT ;  /* 0x000000000500720c */ /* 0x000fda0003fc4270 */
[----:B------:R-:W-:Y:S05]  /*e9c0*/  @!P6 BRA `(.L_x_2136) ;  /* 0xfffffffc0064e947 */ /* 0x000fea000383ffff */
.L_x_2131:
        /* <DEDUP_REMOVED lines=8> */
.L_x_2216:
[----:B------:R-:W-:Y:S01]  /*ea50*/  ISETP.NE.AND P0, PT, R3, RZ, PT ;  /* 0x000000ff0300720c */ /* 0x000fe20003f05270 */
[----:B------:R-:W-:-:S12]  /*ea60*/  IMAD.MOV.U32 R14, RZ, RZ, RZ ;  /* 0x000000ffff0e7224 */ /* 0x000fd800078e00ff */
[----:B------:R-:W-:Y:S05]  /*ea70*/  @!P0 BRA `(.L_x_2138) ;  /* 0x0000000000108947 */ /* 0x000fea0003800000 */
[----:B------:R-:W-:Y:S01]  /*ea80*/  UMOV UR4, 0xffffffff ;  /* 0xffffffff00047882 */ /* 0x000fe20000000000 */
[----:B------:R-:W-:Y:S02]  /*ea90*/  VIADD R12, R6, 0xffffffff ;  /* 0xffffffff060c7836 */ /* 0x000fe40000000000 */
[----:B------:R-:W-:Y:S05]  /*eaa0*/  BRA.DIV UR4, `(.L_x_2139) ;  /* 0x0000002604f07947 */ /* 0x000fea000b800000 */
[----:B------:R4:W0:Y:S02]  /*eab0*/  SHFL.IDX PT, R14, R2, R12, 0x1f ;  /* 0x00001f0c020e7589 */ /* 0x00082400000e0000 */
.L_x_2138:
[----:B0---4-:R-:W0:Y:S01]  /*eac0*/  LDC.64 R2, c[0x0][0xc90] ;  /* 0x00032400ff027b82 */ /* 0x011e220000000a00 */
[----:B------:R-:W-:-:S04]  /*ead0*/  IMAD.IADD R19, R6, 0x1, R19 ;  /* 0x0000000106137824 */ /* 0x000fc800078e0213 */
[----:B0-----:R-:W-:-:S05]  /*eae0*/  IMAD.WIDE R2, R19, 0x4, R2 ;  /* 0x0000000413027825 */ /* 0x001fca00078e0202 */
[----:B------:R0:W2:Y:S01]  /*eaf0*/  LDG.E R7, desc[UR48][R2.64] ;  /* 0x0000003002077981 */ /* 0x0000a2000c1e1900 */
[----:B------:R-:W-:Y:S02]  /*eb00*/  IMAD R16, R14, R4, R5 ;  /* 0x000000040e107224 */ /* 0x000fe400078e0205 */
[----:B0-----:R-:W-:Y:S02]  /*eb10*/  IMAD.MOV.U32 R2, RZ, RZ, RZ ;  /* 0x000000ffff027224 */ /* 0x001fe400078e00ff */
[----:B--23--:R-:W-:-:S05]  /*eb20*/  IMAD R6, R17, R7, RZ ;  /* 0x0000000711067224 */ /* 0x00cfca00078e02ff */
[----:B------:R-:W-:-:S04]  /*eb30*/  IABS R8, R6 ;  /* 0x0000000600087213 */ /* 0x000fc80000000000 */
[----:B-1----:R-:W0:Y:S08]  /*eb40*/  I2F.RP R9, R8 ;  /* 0x0000000800097306 */ /* 0x002e300000209400 */
        /* <DEDUP_REMOVED lines=57> */
.L_x_2132:
[----:B------:R-:W-:Y:S01]  /*eee0*/  UMOV UR4, URZ ;  /* 0x0000003f00047c82 */ /* 0x000fe20008000000 */
[----:B------:R-:W-:Y:S01]  /*eef0*/  UMOV UR5, URZ ;  /* 0x0000003f00057c82 */ /* 0x000fe20008000000 */
[----:B------:R-:W-:Y:S01]  /*ef00*/  ULDC UR6, c[0x0][0xc3c] ;  /* 0x00030f0000067ab9 */ /* 0x000fe20000000800 */
[----:B------:R-:W-:Y:S02]  /*ef10*/  IMAD.MOV.U32 R16, RZ, RZ, R0 ;  /* 0x000000ffff107224 */ /* 0x000fe400078e0000 */
[----:B------:R-:W-:Y:S02]  /*ef20*/  IMAD.U32 R17, RZ, RZ, UR4 ;  /* 0x00000004ff117e24 */ /* 0x000fe4000f8e00ff */
[----:B------:R-:W-:Y:S02]  /*ef30*/  IMAD.U32 R18, RZ, RZ, UR5 ;  /* 0x00000005ff127e24 */ /* 0x000fe4000f8e00ff */
[----:B------:R-:W-:-:S07]  /*ef40*/  IMAD.U32 R19, RZ, RZ, UR6 ;  /* 0x00000006ff137e24 */ /* 0x000fce000f8e00ff */
.L_x_2140:
        /* <DEDUP_REMOVED lines=10> */
.L_x_2129:
[----:B------:R-:W-:Y:S02]  /*eff0*/  ULDC UR4, c[0x0][0xc3c] ;  /* 0x00030f0000047ab9 */ /* 0x000fe40000000800 */
[----:B---3--:R-:W-:-:S13]  /*f000*/  ISETP.GE.AND P0, PT, R19, UR4, PT ;  /* 0x0000000413007c0c */ /* 0x008fda000bf06270 */
[----:B------:R-:W-:Y:S05]  /*f010*/  @!P0 BRA `(.L_x_2141) ;  /* 0xffffffb800608947 */ /* 0x000fea000383ffff */
[----:B------:R-:W-:Y:S05]  /*f020*/  BSYNC B8 ;  /* 0x0000000000087941 */ /* 0x000fea0003800000 */
.L_x_2051:
[----:B0-----:R-:W3:Y:S01]  /*f030*/  LDL.LU R0, [R1+0x28] ;  /* 0x0000280001007983 */ /* 0x001ee20000300800 */
[----:B------:R-:W-:Y:S01]  /*f040*/  BSSY B0, `(.L_x_2142) ;  /* 0x000000b000007945 */ /* 0x000fe20003800000 */
[----:B------:R-:W1:Y:S01]  /*f050*/  S2R R5, SR_CgaCtaId ;  /* 0x0000000000057919 */ /* 0x000e620000008800 */
[----:B---3--:R-:W-:-:S05]  /*f060*/  VIADD R0, R0, 0x1 ;  /* 0x0000000100007836 */ /* 0x008fca0000000000 */
[----:B------:R-:W-:-:S04]  /*f070*/  LEA.HI R2, R0, R0, RZ, 0x1 ;  /* 0x0000000000027211 */ /* 0x000fc800078f08ff */
[----:B------:R-:W-:Y:S02]  /*f080*/  LOP3.LUT R3, R2, 0xfffffffe, RZ, 0xc0, !PT ;  /* 0xfffffffe02037812 */ /* 0x000fe400078ec0ff */
[----:B------:R-:W-:-:S03]  /*f090*/  MOV R2, 0x400 ;  /* 0x0000040000027802 */ /* 0x000fc60000000f00 */
[----:B------:R-:W-:Y:S01]  /*f0a0*/  IMAD.IADD R0, R0, 0x1, -R3 ;  /* 0x0000000100007824 */ /* 0x000fe200078e0a03 */
[----:B-1----:R-:W-:-:S04]  /*f0b0*/  LEA R9, R5, R2, 0x18 ;  /* 0x0000000205097211 */ /* 0x002fc800078ec0ff */
[----:B------:R-:W-:-:S04]  /*f0c0*/  SHF.L.U32 R0, R0, 0x1f, RZ ;  /* 0x0000001f00007819 */ /* 0x000fc800000006ff */
[----:B------:R-:W0:Y:S02]  /*f0d0*/  SYNCS.PHASECHK.TRANS64.TRYWAIT P0, [R9+URZ+0x16820], R0 ;  /* 0x01682000090075a7 */ /* 0x000e24000800017f */
[----:B0-----:R-:W-:Y:S05]  /*f0e0*/  @!P0 BRA `(.L_x_2143) ;  /* 0x0000002000848947 */ /* 0x001fea0003800000 */
.L_x_2219:
[----:B------:R-:W-:Y:S05]  /*f0f0*/  BSYNC B0 ;  /* 0x0000000000007941 */ /* 0x000fea0003800000 */
.L_x_2142:
[----:B------:R-:W-:-:S03]  /*f100*/  UMOV UR4, 0xffffffff ;  /* 0xffffffff00047882 */ /* 0x000fc60000000000 */
[----:B------:R-:W-:Y:S05]  /*f110*/  BRA.DIV UR4, `(.L_x_2144) ;  /* 0x00000022048c7947 */ /* 0x000fea000b800000 */
[----:B0-----:R-:W0:Y:S02]  /*f120*/  S2R R0, SR_TID.X ;  /* 0x0000000000007919 */ /* 0x001e240000002100 */
[----:B0-----:R-:W-:-:S04]  /*f130*/  SHF.R.U32.HI R0, RZ, 0x5, R0 ;  /* 0x00000005ff007819 */ /* 0x001fc80000011600 */
[----:B------:R-:W-:-:S05]  /*f140*/  LOP3.LUT R0, R0, 0x3, RZ, 0xc0, !PT ;  /* 0x0000000300007812 */ /* 0x000fca00078ec0ff */
[----:B------:R0:W1:Y:S02]  /*f150*/  SHFL.IDX PT, R14, R0, RZ, 0x1f ;  /* 0x00001fff000e7589 */ /* 0x00006400000e0000 */
.L_x_2222:
[----:B-1----:R-:W-:Y:S01]  /*f160*/  ISETP.NE.AND P0, PT, R14, RZ, PT ;  /* 0x000000ff0e00720c */ /* 0x002fe20003f05270 */
[----:B------:R-:W-:-:S12]  /*f170*/  BSSY B0, `(.L_x_2145) ;  /* 0x0000024000007945 */ /* 0x000fd80003800000 */
[----:B------:R-:W-:Y:S05]  /*f180*/  @P0 BRA `(.L_x_2146) ;  /* 0x0000000000880947 */ /* 0x000fea0003800000 */
[----:B------:R-:W-:-:S03]  /*f190*/  UMOV UR4, 0xffffffff ;  /* 0xffffffff00047882 */ /* 0x000fc60000000000 */
[----:B------:R-:W-:Y:S05]  /*f1a0*/  BRA.DIV UR4, `(.L_x_2147) ;  /* 0x00000022049c7947 */ /* 0x000fea000b800000 */
[----:B------:R-:W-:-:S13]  /*f1b0*/  ELECT P6, URZ, PT ;  /* 0x00000000003f782f */ /* 0x000fda00038c0000 */
.L_x_2225:
[----:B------:R-:W-:Y:S05]  /*f1c0*/  @!P6 BRA `(.L_x_2146) ;  /* 0x000000000078e947 */ /* 0x000fea0003800000 */
[----:B------:R-:W-:-:S06]  /*f1d0*/  ULOP3.LUT UR4, UR36, 0x2, URZ, 0xfc, !UPT ;  /* 0x0000000224047892 */ /* 0x000fcc000f8efc3f */
[----:B0-----:R-:W-:-:S05]  /*f1e0*/  IMAD.U32 R0, RZ, RZ, UR4 ;  /* 0x00000004ff007e24 */ /* 0x001fca000f8e00ff */
[----:B------:R-:W-:-:S13]  /*f1f0*/  ISETP.NE.AND P2, PT, R0, 0x3, PT ;  /* 0x000000030000780c */ /* 0x000fda0003f45270 */
[----:B------:R-:W-:Y:S05]  /*f200*/  @!P2 BRA `(.L_x_2148) ;  /* 0x000000000004a947 */ /* 0x000fea0003800000 */
[----:B------:R-:W-:Y:S01]  /*f210*/  BPT.TRAP 0x1 ;  /* 0x000000040000795c */ /* 0x000fe20000300000 */
.L_x_2148:
        /* <DEDUP_REMOVED lines=12> */
.L_x_2226:
[----:B------:R-:W1:Y:S02]  /*f2e0*/  SYNCS.PHASECHK.TRANS64.TRYWAIT P0, [R7+URZ], R2 ;  /* 0x00000002070075a7 */ /* 0x000e64000800017f */
[----:B-1----:R-:W-:Y:S05]  /*f2f0*/  @!P0 BRA `(.L_x_2150) ;  /* 0x00000020007c8947 */ /* 0x002fea0003800000 */
.L_x_2227:
[----:B------:R-:W-:Y:S05]  /*f300*/  @!P2 BRA `(.L_x_2151) ;  /* 0x000000000004a947 */ /* 0x000fea0003800000 */
[----:B------:R-:W-:Y:S01]  /*f310*/  BPT.TRAP 0x1 ;  /* 0x000000040000795c */ /* 0x000fe20000300000 */
.L_x_2151:
[----:B------:R-:W-:-:S04]  /*f320*/  VIADD R0, R9, 0x16860 ;  /* 0x0001686009007836 */ /* 0x000fc80000000000 */
[----:B------:R-:W-:-:S04]  /*f330*/  IMAD R4, R23, 0x8, R0 ;  /* 0x0000000817047824 */ /* 0x000fc800078e0200 */
[----:B------:R-:W3:Y:S02]  /*f340*/  SYNCS.PHASECHK.TRANS64.TRYWAIT P0, [R4+URZ], R3 ;  /* 0x00000003040075a7 */ /* 0x000ee4000800017f */
[----:B---3--:R-:W-:Y:S05]  /*f350*/  @!P0 BRA `(.L_x_2152) ;  /* 0x0000002000788947 */ /* 0x008fea0003800000 */
.L_x_2228:
[----:B------:R-:W-:-:S07]  /*f360*/  IMAD R5, R5, 0x8, R0 ;  /* 0x0000000805057824 */ /* 0x000fce00078e0200 */
.L_x_2153:
[----:B----4-:R4:W0:Y:S02]  /*f370*/  SYNCS.PHASECHK.TRANS64.TRYWAIT P0, [R5+URZ], R2 ;  /* 0x00000002050075a7 */ /* 0x010824000800017f */
[----:B0-----:R-:W-:Y:S05]  /*f380*/  @!P0 NANOSLEEP.SYNCS 0x989680 ;  /* 0x009896800000895d */ /* 0x001fea0003900000 */
[----:B------:R-:W0:Y:S02]  /*f390*/  @!P0 SYNCS.PHASECHK.TRANS64 P0, [R5+URZ], R2 ;  /* 0x00000002050085a7 */ /* 0x000e24000800007f */
[----:B0-----:R-:W-:Y:S05]  /*f3a0*/  @!P0 BRA `(.L_x_2153) ;  /* 0xfffffffc00f08947 */ /* 0x001fea000383ffff */
.L_x_2146:
[----:B------:R-:W-:Y:S05]  /*f3b0*/  BSYNC B0 ;  /* 0x0000000000007941 */ /* 0x000fea0003800000 */
.L_x_2145:
[----:B------:R-:W-:Y:S05]  /*f3c0*/  EXIT ;  /* 0x000000000000794d */ /* 0x000fea0003800000 */
.L_x_2005:
[----:B0-----:R-:W-:-:S04]  /*f3d0*/  IMAD.U32 R3, RZ, RZ, UR45 ;  /* 0x0000002dff037e24 */ /* 0x001fc8000f8e00ff */
[----:B------:R0:W1:Y:S03]  /*f3e0*/  SYNCS.PHASECHK.TRANS64.TRYWAIT P1, [R3+URZ+0x16800], R0 ;  /* 0x01680000030075a7 */ /* 0x000066000802017f */
[----:B-1----:R-:W-:Y:S05]  /*f3f0*/  @!P1 NANOSLEEP.SYNCS 0x989680 ;  /* 0x009896800000995d */ /* 0x002fea0003900000 */
[----:B------:R-:W1:Y:S02]  /*f400*/  @!P1 SYNCS.PHASECHK.TRANS64 P1, [R3+URZ+0x16800], R0 ;  /* 0x01680000030095a7 */ /* 0x000e64000802007f */
[----:B-1----:R-:W-:Y:S05]  /*f410*/  @!P1 BRA `(.L_x_2005) ;  /* 0xfffffffc00ec9947 */ /* 0x002fea000383ffff */
[----:B------:R-:W-:Y:S05]  /*f420*/  BRA `(.L_x_2154) ;  /* 0xffffff2000dc7947 */ /* 0x000fea000383ffff */
.L_x_2009:
[----:B-1----:R1:W2:Y:S02]  /*f430*/  SYNCS.PHASECHK.TRANS64.TRYWAIT P2, [R2+URZ+0x16830], R3 ;  /* 0x01683003020075a7 */ /* 0x0022a4000804017f */
[----:B--2---:R-:W-:Y:S05]  /*f440*/  @!P2 NANOSLEEP.SYNCS 0x989680 ;  /* 0x009896800000a95d */ /* 0x004fea0003900000 */
[----:B------:R-:W2:Y:S02]  /*f450*/  @!P2 SYNCS.PHASECHK.TRANS64 P2, [R2+URZ+0x16830], R3 ;  /* 0x016830030200a5a7 */ /* 0x000ea4000804007f */
[----:B--2---:R-:W-:Y:S05]  /*f460*/  @!P2 BRA `(.L_x_2009) ;  /* 0xfffffffc00f0a947 */ /* 0x004fea000383ffff */
[----:B------:R-:W-:Y:S05]  /*f470*/  BRA `(.L_x_2008) ;  /* 0xffffff2400007947 */ /* 0x000fea000383ffff */
.L_x_2014:
[----:B-1----:R-:W-:-:S04]  /*f480*/  IMAD.U32 R7, RZ, RZ, UR6 ;  /* 0x00000006ff077e24 */ /* 0x002fc8000f8e00ff */
[----:B------:R1:W2:Y:S03]  /*f490*/  SYNCS.PHASECHK.TRANS64.TRYWAIT P3, [R7+URZ+0x16830], R0 ;  /* 0x01683000070075a7 */ /* 0x0002a6000806017f */
[----:B--2---:R-:W-:Y:S05]  /*f4a0*/  @!P3 NANOSLEEP.SYNCS 0x989680 ;  /* 0x009896800000b95d */ /* 0x004fea0003900000 */
[----:B------:R-:W2:Y:S02]  /*f4b0*/  @!P3 SYNCS.PHASECHK.TRANS64 P3, [R7+URZ+0x16830], R0 ;  /* 0x016830000700b5a7 */ /* 0x000ea4000806007f */
[----:B--2---:R-:W-:Y:S05]  /*f4c0*/  @!P3 BRA `(.L_x_2014) ;  /* 0xfffffffc00ecb947 */ /* 0x004fea000383ffff */
[----:B------:R-:W-:Y:S05]  /*f4d0*/  BRA `(.L_x_2011) ;  /* 0xffffff4400587947 */ /* 0x000fea000383ffff */
.L_x_2018:
[----:B-1----:R-:W-:-:S04]  /*f4e0*/  IMAD.U32 R7, RZ, RZ, UR6 ;  /* 0x00000006ff077e24 */ /* 0x002fc8000f8e00ff */
[----:B------:R1:W2:Y:S03]  /*f4f0*/  SYNCS.PHASECHK.TRANS64.TRYWAIT P3, [R7+URZ+0x16850], R0 ;  /* 0x01685000070075a7 */ /* 0x0002a6000806017f */
[----:B--2---:R-:W-:Y:S05]  /*f500*/  @!P3 NANOSLEEP.SYNCS 0x989680 ;  /* 0x009896800000b95d */ /* 0x004fea0003900000 */
[----:B------:R-:W2:Y:S02]  /*f510*/  @!P3 SYNCS.PHASECHK.TRANS64 P3, [R7+URZ+0x16850], R0 ;  /* 0x016850000700b5a7 */ /* 0x000ea4000806007f */
[----:B--2---:R-:W-:Y:S05]  /*f520*/  @!P3 BRA `(.L_x_2018) ;  /* 0xfffffffc00ecb947 */ /* 0x004fea000383ffff */
[----:B------:R-:W-:Y:S05]  /*f530*/  BRA `(.L_x_2015) ;  /* 0xffffff4400c87947 */ /* 0x000fea000383ffff */
.L_x_2024:
[----:B-1----:R-:W-:-:S04]  /*f540*/  IMAD.U32 R9, RZ, RZ, UR6 ;  /* 0x00000006ff097e24 */ /* 0x002fc8000f8e00ff */
[----:B------:R1:W2:Y:S03]  /*f550*/  SYNCS.PHASECHK.TRANS64.TRYWAIT P2, [R9+URZ+0x16830], R0 ;  /* 0x01683000090075a7 */ /* 0x0002a6000804017f */
[----:B--2---:R-:W-:Y:S05]  /*f560*/  @!P2 NANOSLEEP.SYNCS 0x989680 ;  /* 0x009896800000a95d */ /* 0x004fea0003900000 */
[----:B------:R-:W2:Y:S02]  /*f570*/  @!P2 SYNCS.PHASECHK.TRANS64 P2, [R9+URZ+0x16830], R0 ;  /* 0x016830000900a5a7 */ /* 0x000ea4000804007f */
[----:B--2---:R-:W-:Y:S05]  /*f580*/  @!P2 BRA `(.L_x_2024) ;  /* 0xfffffffc00eca947 */ /* 0x004fea000383ffff */
[----:B------:R-:W-:Y:S05]  /*f590*/  BRA `(.L_x_2021) ;  /* 0xffffff6800b47947 */ /* 0x000fea000383ffff */
.L_x_2028:
[----:B-1----:R-:W-:-:S04]  /*f5a0*/  IMAD.U32 R9, RZ, RZ, UR6 ;  /* 0x00000006ff097e24 */ /* 0x002fc8000f8e00ff */
[----:B------:R1:W2:Y:S03]  /*f5b0*/  SYNCS.PHASECHK.TRANS64.TRYWAIT P2, [R9+URZ+0x16850], R0 ;  /* 0x01685000090075a7 */ /* 0x0002a6000804017f */
[----:B--2---:R-:W-:Y:S05]  /*f5c0*/  @!P2 NANOSLEEP.SYNCS 0x989680 ;  /* 0x009896800000a95d */ /* 0x004fea0003900000 */
[----:B------:R-:W2:Y:S02]  /*f5d0*/  @!P2 SYNCS.PHASECHK.TRANS64 P2, [R9+URZ+0x16850], R0 ;  /* 0x016850000900a5a7 */ /* 0x000ea4000804007f */
[----:B--2---:R-:W-:Y:S05]  /*f5e0*/  @!P2 BRA `(.L_x_2028) ;  /* 0xfffffffc00eca947 */ /* 0x004fea000383ffff */
[----:B------:R-:W-:Y:S05]  /*f5f0*/  BRA `(.L_x_2025) ;  /* 0xffffff6c00247947 */ /* 0x000fea000383ffff */
.L_x_2033:
[----:B-1----:R-:W-:-:S04]  /*f600*/  IMAD.U32 R5, RZ, RZ, UR5 ;  /* 0x00000005ff057e24 */ /* 0x002fc8000f8e00ff */
[----:B------:R1:W2:Y:S03]  /*f610*/  SYNCS.PHASECHK.TRANS64.TRYWAIT P0, [R5+URZ+0x16850], R4 ;  /* 0x01685004050075a7 */ /* 0x0002a6000800017f */
[----:B--2---:R-:W-:Y:S05]  /*f620*/  @!P0 NANOSLEEP.SYNCS 0x989680 ;  /* 0x009896800000895d */ /* 0x004fea0003900000 */
[----:B------:R-:W2:Y:S02]  /*f630*/  @!P0 SYNCS.PHASECHK.TRANS64 P0, [R5+URZ+0x16850], R4 ;  /* 0x01685004050085a7 */ /* 0x000ea4000800007f */
[----:B--2---:R-:W-:Y:S05]  /*f640*/  @!P0 BRA `(.L_x_2033) ;  /* 0xfffffffc00ec8947 */ /* 0x004fea000383ffff */
[----:B------:R-:W-:Y:S05]  /*f650*/  BRA `(.L_x_2032) ;  /* 0xffffff8400887947 */ /* 0x000fea000383ffff */
.L_x_2063:
        /* <DEDUP_REMOVED lines=11> */
.L_x_2156:
[----:B------:R-:W-:Y:S05]  /*f710*/  BSYNC B0 ;  /* 0x0000000000007941 */ /* 0x000fea0003800000 */
.L_x_2155:
[----:B------:R-:W-:Y:S05]  /*f720*/  BRA `(.L_x_2157) ;  /* 0xffffffbc00847947 */ /* 0x000fea000383ffff */
.L_x_2065:
[----:B------:R-:W-:Y:S01]  /*f730*/  BSSY B0, `(.L_x_2158) ;  /* 0x0000006000007945 */ /* 0x000fe20003800000 */
[----:B------:R-:W-:-:S07]  /*f740*/  IMAD.MOV.U32 R15, RZ, RZ, -0x1 ;  /* 0xffffffffff0f7424 */ /* 0x000fce00078e00ff */
[----:B012---:R-:W-:Y:S05]  /*f750*/  WARPSYNC.COLLECTIVE R15, `(.L_x_2159) ;  /* 0x000000000f0c7348 */ /* 0x007fea0003c00000 */
[----:B------:R-:W-:Y:S02]  /*f760*/  ELECT P6, UR62, PT ;  /* 0x00000000003e782f */ /* 0x000fe400038c0000 */
[----:B------:R-:W-:Y:S01]  /*f770*/  MOV R14, UR62 ;  /* 0x0000003e000e7c02 */ /* 0x000fe20008000f00 */
[----:B012---:R-:W-:Y:S10]  /*f780*/  ENDCOLLECTIVE ;  /* 0x000000000000791b */ /* 0x007ff40003800000 */
.L_x_2159:
[----:B------:R-:W-:Y:S05]  /*f790*/  BSYNC B0 ;  /* 0x0000000000007941 */ /* 0x000fea0003800000 */
.L_x_2158:
[----:B------:R-:W-:Y:S05]  /*f7a0*/  BRA `(.L_x_2160) ;  /* 0xffffffbc00847947 */ /* 0x000fea000383ffff */
.L_x_2067:
[----:B--2---:R2:W3:Y:S02]  /*f7b0*/  SYNCS.PHASECHK.TRANS64.TRYWAIT P0, [R3+URZ+0x16840], R0 ;  /* 0x01684000030075a7 */ /* 0x0044e4000800017f */
[----:B---3--:R-:W-:Y:S05]  /*f7c0*/  @!P0 NANOSLEEP.SYNCS 0x989680 ;  /* 0x009896800000895d */ /* 0x008fea0003900000 */
[----:B------:R-:W3:Y:S02]  /*f7d0*/  @!P0 SYNCS.PHASECHK.TRANS64 P0, [R3+URZ+0x16840], R0 ;  /* 0x01684000030085a7 */ /* 0x000ee4000800007f */
[----:B---3--:R-:W-:Y:S05]  /*f7e0*/  @!P0 BRA `(.L_x_2067) ;  /* 0xfffffffc00f08947 */ /* 0x008fea000383ffff */
[----:B------:R-:W-:Y:S05]  /*f7f0*/  BRA `(.L_x_2161) ;  /* 0xffffffbc00d47947 */ /* 0x000fea000383ffff */
.L_x_2071:
[----:B------:R-:W2:Y:S01]  /*f800*/  LDL.LU R11, [R1+0x14] ;  /* 0x00001400010b7983 */ /* 0x000ea20000300800 */
[----:B------:R-:W-:Y:S02]  /*f810*/  IMAD.MOV.U32 R13, RZ, RZ, R4 ;  /* 0x000000ffff0d7224 */ /* 0x000fe400078e0004 */
[----:B------:R-:W-:Y:S02]  /*f820*/  IMAD.MOV.U32 R12, RZ, RZ, RZ ;  /* 0x000000ffff0c7224 */ /* 0x000fe400078e00ff */
        /* <DEDUP_REMOVED lines=9> */
.L_x_2162:
[----:B------:R-:W-:Y:S02]  /*f8c0*/  IMAD.MOV.U32 R13, RZ, RZ, R0 ;  /* 0x000000ffff0d7224 */ /* 0x000fe400078e0000 */
[----:B------:R-:W-:-:S07]  /*f8d0*/  IMAD.MOV.U32 R2, RZ, RZ, R14 ;  /* 0x000000ffff027224 */ /* 0x000fce00078e000e */
[----:B------:R-:W-:Y:S05]  /*f8e0*/  WARPSYNC.COLLECTIVE R15, `(.L_x_2163) ;  /* 0x000000000f087348 */ /* 0x000fea0003c00000 */
[----:B------:R0:W1:Y:S02]  /*f8f0*/  SHFL.IDX P6, R14, R13, R12, R11 ;  /* 0x0000000c0d0e7389 */ /* 0x00006400000c000b */
[----:B01----:R-:W-:Y:S01]  /*f900*/  ENDCOLLECTIVE ;  /* 0x000000000000791b */ /* 0x003fe20003800000 */
.L_x_2163:
[----:B------:R-:W-:Y:S02]  /*f910*/  IMAD.MOV.U32 R13, RZ, RZ, R4 ;  /* 0x000000ffff0d7224 */ /* 0x000fe400078e0004 */
[----:B------:R-:W-:Y:S02]  /*f920*/  IMAD.MOV.U32 R12, RZ, RZ, 0x1 ;  /* 0x00000001ff0c7424 */ /* 0x000fe400078e00ff */
[----:B------:R-:W-:-:S07]  /*f930*/  IMAD.MOV.U32 R3, RZ, RZ, R14 ;  /* 0x000000ffff037224 */ /* 0x000fce00078e000e */
[----:B------:R-:W-:Y:S05]  /*f940*/  WARPSYNC.COLLECTIVE R15, `(.L_x_2164) ;  /* 0x000000000f087348 */ /* 0x000fea0003c00000 */
[----:B------:R0:W1:Y:S02]  /*f950*/  SHFL.IDX P6, R14, R13, R12, R11 ;  /* 0x0000000c0d0e7389 */ /* 0x00006400000c000b */
[----:B01----:R-:W-:Y:S01]  /*f960*/  ENDCOLLECTIVE ;  /* 0x000000000000791b */ /* 0x003fe20003800000 */
.L_x_2164:
        /* <DEDUP_REMOVED lines=16> */
.L_x_2165:
[----:B------:R-:W-:Y:S02]  /*fa70*/  IMAD.MOV.U32 R13, RZ, RZ, R4 ;  /* 0x000000ffff0d7224 */ /* 0x000fe400078e0004 */
[----:B------:R-:W-:Y:S02]  /*fa80*/  IMAD.MOV.U32 R12, RZ, RZ, 0x2 ;  /* 0x00000002ff0c7424 */ /* 0x000fe400078e00ff */
[----:B------:R-:W-:-:S07]  /*fa90*/  IMAD.MOV.U32 R3, RZ, RZ, R14 ;  /* 0x000000ffff037224 */ /* 0x000fce00078e000e */
[----:B------:R-:W-:Y:S05]  /*faa0*/  WARPSYNC.COLLECTIVE R15, `(.L_x_2166) ;  /* 0x000000000f087348 */ /* 0x000fea0003c00000 */
[----:B------:R0:W1:Y:S02]  /*fab0*/  SHFL.IDX P6, R14, R13, R12, R11 ;  /* 0x0000000c0d0e7389 */ /* 0x00006400000c000b */
[----:B01----:R-:W-:Y:S01]  /*fac0*/  ENDCOLLECTIVE ;  /* 0x000000000000791b */ /* 0x003fe20003800000 */
.L_x_2166:
        /* <DEDUP_REMOVED lines=16> */
.L_x_2167:
[----:B------:R-:W-:Y:S02]  /*fbd0*/  IMAD.MOV.U32 R13, RZ, RZ, R4 ;  /* 0x000000ffff0d7224 */ /* 0x000fe400078e0004 */
[----:B------:R-:W-:Y:S02]  /*fbe0*/  IMAD.MOV.U32 R12, RZ, RZ, 0x3 ;  /* 0x00000003ff0c7424 */ /* 0x000fe400078e00ff */
[----:B------:R-:W-:-:S07]  /*fbf0*/  IMAD.MOV.U32 R3, RZ, RZ, R14 ;  /* 0x000000ffff037224 */ /* 0x000fce00078e000e */
[----:B------:R-:W-:Y:S05]  /*fc00*/  WARPSYNC.COLLECTIVE R15, `(.L_x_2168) ;  /* 0x000000000f087348 */ /* 0x000fea0003c00000 */
[----:B------:R0:W1:Y:S02]  /*fc10*/  SHFL.IDX P6, R14, R13, R12, R11 ;  /* 0x0000000c0d0e7389 */ /* 0x00006400000c000b */
[----:B01----:R-:W-:Y:S01]  /*fc20*/  ENDCOLLECTIVE ;  /* 0x000000000000791b */ /* 0x003fe20003800000 */
.L_x_2168:
        /* <DEDUP_REMOVED lines=16> */
.L_x_2169:
[----:B------:R-:W-:Y:S02]  /*fd30*/  IMAD.MOV.U32 R13, RZ, RZ, R4 ;  /* 0x000000ffff0d7224 */ /* 0x000fe400078e0004 */
[----:B------:R-:W-:Y:S02]  /*fd40*/  IMAD.MOV.U32 R12, RZ, RZ, 0x4 ;  /* 0x00000004ff0c7424 */ /* 0x000fe400078e00ff */
[----:B------:R-:W-:-:S07]  /*fd50*/  IMAD.MOV.U32 R3, RZ, RZ, R14 ;  /* 0x000000ffff037224 */ /* 0x000fce00078e000e */
[----:B------:R-:W-:Y:S05]  /*fd60*/  WARPSYNC.COLLECTIVE R15, `(.L_x_2170) ;  /* 0x000000000f087348 */ /* 0x000fea0003c00000 */
[----:B------:R0:W1:Y:S02]  /*fd70*/  SHFL.IDX P6, R14, R13, R12, R11 ;  /* 0x0000000c0d0e7389 */ /* 0x00006400000c000b */
[----:B01----:R-:W-:Y:S01]  /*fd80*/  ENDCOLLECTIVE ;  /* 0x000000000000791b */ /* 0x003fe20003800000 */
.L_x_2170:
        /* <DEDUP_REMOVED lines=16> */
.L_x_2171:
[----:B------:R-:W-:Y:S02]  /*fe90*/  IMAD.MOV.U32 R13, RZ, RZ, R4 ;  /* 0x000000ffff0d7224 */ /* 0x000fe400078e0004 */
[----:B------:R-:W-:Y:S02]  /*fea0*/  IMAD.MOV.U32 R12, RZ, RZ, 0x5 ;  /* 0x00000005ff0c7424 */ /* 0x000fe400078e00ff */
[----:B------:R-:W-:-:S07]  /*feb0*/  IMAD.MOV.U32 R3, RZ, RZ, R14 ;  /* 0x000000ffff037224 */ /* 0x000fce00078e000e */
[----:B------:R-:W-:Y:S05]  /*fec0*/  WARPSYNC.COLLECTIVE R15, `(.L_x_2172) ;  /* 0x000000000f087348 */ /* 0x000fea0003c00000 */
[----:B------:R0:W1:Y:S02]  /*fed0*/  SHFL.IDX P6, R14, R13, R12, R11 ;  /* 0x0000000c0d0e7389 */ /* 0x00006400000c000b */
[----:B01----:R-:W-:Y:S01]  /*fee0*/  ENDCOLLECTIVE ;  /* 0x000000000000791b */ /* 0x003fe20003800000 */
.L_x_2172:
        /* <DEDUP_REMOVED lines=16> */
.L_x_2173:
[----:B------:R-:W-:Y:S02]  /*fff0*/  IMAD.MOV.U32 R13, RZ, RZ, R4 ;  /* 0x000000ffff0d7224 */ /* 0x000fe400078e0004 */
[----:B------:R-:W-:Y:S02]  /*10000*/  IMAD.MOV.U32 R12, RZ, RZ, 0x6 ;  /* 0x00000006ff0c7424 */ /* 0x000fe400078e00ff */
[----:B------:R-:W-:-:S07]  /*10010*/  IMAD.MOV.U32 R3, RZ, RZ, R14 ;  /* 0x000000ffff037224 */ /* 0x000fce00078e000e */
[----:B------:R-:W-:Y:S05]  /*10020*/  WARPSYNC.COLLECTIVE R15, `(.L_x_2174) ;  /* 0x000000000f087348 */ /* 0x000fea0003c00000 */
[----:B------:R0:W1:Y:S02]  /*10030*/  SHFL.IDX P6, R14, R13, R12, R11 ;  /* 0x0000000c0d0e7389 */ /* 0x00006400000c000b */
[----:B01----:R-:W-:Y:S01]  /*10040*/  ENDCOLLECTIVE ;  /* 0x000000000000791b */ /* 0x003fe20003800000 */
.L_x_2174:
        /* <DEDUP_REMOVED lines=15> */
.L_x_2175:
[----:B------:R-:W-:Y:S02]  /*10140*/  IMAD.MOV.U32 R13, RZ, RZ, R4 ;  /* 0x000000ffff0d7224 */ /* 0x000fe400078e0004 */
[----:B------:R-:W-:Y:S02]  /*10150*/  IMAD.MOV.U32 R12, RZ, RZ, 0x7 ;  /* 0x00000007ff0c7424 */ /* 0x000fe400078e00ff */
[----:B------:R-:W-:-:S07]  /*10160*/  IMAD.MOV.U32 R3, RZ, RZ, R14 ;  /* 0x000000ffff037224 */ /* 0x000fce00078e000e */
[----:B------:R-:W-:Y:S05]  /*10170*/  WARPSYNC.COLLECTIVE R15, `(.L_x_2176) ;  /* 0x000000000f087348 */ /* 0x000fea0003c00000 */
[----:B------:R0:W1:Y:S02]  /*10180*/  SHFL.IDX P6, R14, R13, R12, R11 ;  /* 0x0000000c0d0e7389 */ /* 0x00006400000c000b */
[----:B01----:R-:W-:Y:S01]  /*10190*/  ENDCOLLECTIVE ;  /* 0x000000000000791b */ /* 0x003fe20003800000 */
.L_x_2176:
        /* <DEDUP_REMOVED lines=11> */
.L_x_2177:
        /* <DEDUP_REMOVED lines=13> */
.L_x_2178:
        /* <DEDUP_REMOVED lines=11> */
.L_x_2179:
[----:B------:R-:W-:Y:S02]  /*103d0*/  IMAD.MOV.U32 R13, RZ, RZ, R6 ;  /* 0x000000ffff0d7224 */ /* 0x000fe400078e0006 */
[----:B------:R-:W-:Y:S02]  /*103e0*/  IMAD.MOV.U32 R12, RZ, RZ, 0x1 ;  /* 0x00000001ff0c7424 */ /* 0x000fe400078e00ff */
[----:B------:R-:W-:-:S07]  /*103f0*/  IMAD.MOV.U32 R8, RZ, RZ, R14 ;  /* 0x000000ffff087224 */ /* 0x000fce00078e000e */
[----:B------:R-:W-:Y:S05]  /*10400*/  WARPSYNC.COLLECTIVE R15, `(.L_x_2180) ;  /* 0x000000000f087348 */ /* 0x000fea0003c00000 */
[----:B------:R0:W1:Y:S02]  /*10410*/  SHFL.IDX P6, R14, R13, R12, R11 ;  /* 0x0000000c0d0e7389 */ /* 0x00006400000c000b */
[----:B01----:R-:W-:Y:S01]  /*10420*/  ENDCOLLECTIVE ;  /* 0x000000000000791b */ /* 0x003fe20003800000 */
.L_x_2180:
        /* <DEDUP_REMOVED lines=13> */
.L_x_2181:
[----:B------:R-:W-:Y:S02]  /*10500*/  IMAD.MOV.U32 R13, RZ, RZ, R6 ;  /* 0x000000ffff0d7224 */ /* 0x000fe400078e0006 */
[----:B------:R-:W-:Y:S01]  /*10510*/  IMAD.MOV.U32 R12, RZ, RZ, 0x2 ;  /* 0x00000002ff0c7424 */ /* 0x000fe200078e00ff */
[----:B------:R-:W-:-:S05]  /*10520*/  @!P1 LEA R14, P2, R20, R14, 0x1 ;  /* 0x0000000e140e9211 */ /* 0x000fca00078408ff */
[----:B------:R-:W-:-:S08]  /*10530*/  @!P1 IMAD.MOV.U32 R2, RZ, RZ, R14 ;  /* 0x000000ffff029224 */ /* 0x000fd000078e000e */
[----:B------:R-:W-:Y:S05]  /*10540*/  WARPSYNC.COLLECTIVE R15, `(.L_x_2182) ;  /* 0x000000000f087348 */ /* 0x000fea0003c00000 */
[----:B------:R0:W1:Y:S02]  /*10550*/  SHFL.IDX P6, R14, R13, R12, R11 ;  /* 0x0000000c0d0e7389 */ /* 0x00006400000c000b */
[----:B01----:R-:W-:Y:S01]  /*10560*/  ENDCOLLECTIVE ;  /* 0x000000000000791b */ /* 0x003fe20003800000 */
.L_x_2182:
        /* <DEDUP_REMOVED lines=12> */
.L_x_2183:
[----:B------:R-:W-:Y:S01]  /*10630*/  ISETP.GE.AND P1, PT, R2, R7, PT ;  /* 0x000000070200720c */ /* 0x000fe20003f26270 */
[----:B------:R-:W-:Y:S02]  /*10640*/  IMAD.MOV.U32 R13, RZ, RZ, R6 ;  /* 0x000000ffff0d7224 */ /* 0x000fe400078e0006 */
[----:B------:R-:W-:-:S10]  /*10650*/  IMAD.MOV.U32 R12, RZ, RZ, 0x3 ;  /* 0x00000003ff0c7424 */ /* 0x000fd400078e00ff */
[----:B------:R-:W-:-:S13]  /*10660*/  @!P1 LEA R2, P2, R20, R14, 0x1 ;  /* 0x0000000e14029211 */ /* 0x000fda00078408ff */
[----:B------:R-:W-:Y:S05]  /*10670*/  WARPSYNC.COLLECTIVE R15, `(.L_x_2184) ;  /* 0x000000000f087348 */ /* 0x000fea0003c00000 */
[----:B------:R0:W1:Y:S02]  /*10680*/  SHFL.IDX P6, R14, R13, R12, R11 ;  /* 0x0000000c0d0e7389 */ /* 0x00006400000c000b */
[----:B01----:R-:W-:Y:S01]  /*10690*/  ENDCOLLECTIVE ;  /* 0x000000000000791b */ /* 0x003fe20003800000 */
.L_x_2184:
        /* <DEDUP_REMOVED lines=10> */
.L_x_2185:
[----:B------:R-:W-:Y:S05]  /*10740*/  BRA `(.L_x_2186) ;  /* 0xffffffbc00fc7947 */ /* 0x000fea000383ffff */
.L_x_2074:
[----:B0-----:R0:W1:Y:S02]  /*10750*/  SYNCS.PHASECHK.TRANS64.TRYWAIT P0, [R22+URZ+0x16820], R3 ;  /* 0x01682003160075a7 */ /* 0x001064000800017f */
[----:B-1----:R-:W-:Y:S05]  /*10760*/  @!P0 NANOSLEEP.SYNCS 0x989680 ;  /* 0x009896800000895d */ /* 0x002fea0003900000 */
[----:B------:R-:W1:Y:S02]  /*10770*/  @!P0 SYNCS.PHASECHK.TRANS64 P0, [R22+URZ+0x16820], R3 ;  /* 0x01682003160085a7 */ /* 0x000e64000800007f */
[----:B-1----:R-:W-:Y:S05]  /*10780*/  @!P0 BRA `(.L_x_2074) ;  /* 0xfffffffc00f08947 */ /* 0x002fea000383ffff */
[----:B------:R-:W-:Y:S05]  /*10790*/  BRA `(.L_x_2187) ;  /* 0xffffffc000647947 */ /* 0x000fea000383ffff */
.L_x_2083:
[----:B0-----:R0:W2:Y:S02]  /*107a0*/  SYNCS.PHASECHK.TRANS64.TRYWAIT P0, [R2+URZ+0x16840], R3 ;  /* 0x01684003020075a7 */ /* 0x0010a4000800017f */
[----:B--2---:R-:W-:Y:S05]  /*107b0*/  @!P0 NANOSLEEP.SYNCS 0x989680 ;  /* 0x009896800000895d */ /* 0x004fea0003900000 */
[----:B------:R-:W2:Y:S02]  /*107c0*/  @!P0 SYNCS.PHASECHK.TRANS64 P0, [R2+URZ+0x16840], R3 ;  /* 0x01684003020085a7 */ /* 0x000ea4000800007f */
[----:B--2---:R-:W-:Y:S05]  /*107d0*/  @!P0 BRA `(.L_x_2083) ;  /* 0xfffffffc00f08947 */ /* 0x004fea000383ffff */
[----:B------:R-:W-:Y:S05]  /*107e0*/  BRA `(.L_x_2188) ;  /* 0xffffffc4000c7947 */ /* 0x000fea000383ffff */
.L_x_2088:
[----:B0-----:R0:W1:Y:S02]  /*107f0*/  SYNCS.PHASECHK.TRANS64.TRYWAIT P0, [R3+URZ+0x60], R2 ;  /* 0x00006002030075a7 */ /* 0x001064000800017f */
[----:B-1----:R-:W-:Y:S05]  /*10800*/  @!P0 NANOSLEEP.SYNCS 0x989680 ;  /* 0x009896800000895d */ /* 0x002fea0003900000 */
[----:B------:R-:W1:Y:S02]  /*10810*/  @!P0 SYNCS.PHASECHK.TRANS64 P0, [R3+URZ+0x60], R2 ;  /* 0x00006002030085a7 */ /* 0x000e64000800007f */
[----:B-1----:R-:W-:Y:S05]  /*10820*/  @!P0 BRA `(.L_x_2088) ;  /* 0xfffffffc00f08947 */ /* 0x002fea000383ffff */
[----:B------:R-:W-:Y:S05]  /*10830*/  BRA `(.L_x_2189) ;  /* 0xffffffc400987947 */ /* 0x000fea000383ffff */
.L_x_2096:
[----:B0-----:R0:W2:Y:S02]  /*10840*/  SYNCS.PHASECHK.TRANS64.TRYWAIT P0, [R2+URZ+0x16840], R3 ;  /* 0x01684003020075a7 */ /* 0x0010a4000800017f */
[----:B--2---:R-:W-:Y:S05]  /*10850*/  @!P0 NANOSLEEP.SYNCS 0x989680 ;  /* 0x009896800000895d */ /* 0x004fea0003900000 */
[----:B------:R-:W2:Y:S02]  /*10860*/  @!P0 SYNCS.PHASECHK.TRANS64 P0, [R2+URZ+0x16840], R3 ;  /* 0x01684003020085a7 */ /* 0x000ea4000800007f */
[----:B--2---:R-:W-:Y:S05]  /*10870*/  @!P0 BRA `(.L_x_2096) ;  /* 0xfffffffc00f08947 */ /* 0x004fea000383ffff */
[----:B------:R-:W-:Y:S05]  /*10880*/  BRA `(.L_x_2190) ;  /* 0xffffffc800d07947 */ /* 0x000fea000383ffff */
.L_x_2101:
[----:B0-----:R0:W1:Y:S02]  /*10890*/  SYNCS.PHASECHK.TRANS64.TRYWAIT P0, [R10+URZ+0x60], R27 ;  /* 0x0000601b0a0075a7 */ /* 0x001064000800017f */
[----:B-1----:R-:W-:Y:S05]  /*108a0*/  @!P0 NANOSLEEP.SYNCS 0x989680 ;  /* 0x009896800000895d */ /* 0x002fea0003900000 */
[----:B------:R-:W1:Y:S02]  /*108b0*/  @!P0 SYNCS.PHASECHK.TRANS64 P0, [R10+URZ+0x60], R27 ;  /* 0x0000601b0a0085a7 */ /* 0x000e64000800007f */
[----:B-1----:R-:W-:Y:S05]  /*108c0*/  @!P0 BRA `(.L_x_2101) ;  /* 0xfffffffc00f08947 */ /* 0x002fea000383ffff */
[----:B------:R-:W-:Y:S05]  /*108d0*/  BRA `(.L_x_2191) ;  /* 0xffffffcc005c7947 */ /* 0x000fea000383ffff */
.L_x_2109:
[----:B0-----:R0:W2:Y:S02]  /*108e0*/  SYNCS.PHASECHK.TRANS64.TRYWAIT P0, [R2+URZ+0x16840], R3 ;  /* 0x01684003020075a7 */ /* 0x0010a4000800017f */
[----:B--2---:R-:W-:Y:S05]  /*108f0*/  @!P0 NANOSLEEP.SYNCS 0x989680 ;  /* 0x009896800000895d */ /* 0x004fea0003900000 */
[----:B------:R-:W2:Y:S02]  /*10900*/  @!P0 SYNCS.PHASECHK.TRANS64 P0, [R2+URZ+0x16840], R3 ;  /* 0x01684003020085a7 */ /* 0x000ea4000800007f */
[----:B--2---:R-:W-:Y:S05]  /*10910*/  @!P0 BRA `(.L_x_2109) ;  /* 0xfffffffc00f08947 */ /* 0x004fea000383ffff */
[----:B------:R-:W-:Y:S05]  /*10920*/  BRA `(.L_x_2192) ;  /* 0xffffffd000687947 */ /* 0x000fea000383ffff */
.L_x_2114:
[----:B0-----:R0:W1:Y:S02]  /*10930*/  SYNCS.PHASECHK.TRANS64.TRYWAIT P0, [R8+URZ+0x60], R3 ;  /* 0x00006003080075a7 */ /* 0x001064000800017f */
[----:B-1----:R-:W-:Y:S05]  /*10940*/  @!P0 NANOSLEEP.SYNCS 0x989680 ;  /* 0x009896800000895d */ /* 0x002fea0003900000 */
[----:B------:R-:W1:Y:S02]  /*10950*/  @!P0 SYNCS.PHASECHK.TRANS64 P0, [R8+URZ+0x60], R3 ;  /* 0x00006003080085a7 */ /* 0x000e64000800007f */
[----:B-1----:R-:W-:Y:S05]  /*10960*/  @!P0 BRA `(.L_x_2114) ;  /* 0xfffffffc00f08947 */ /* 0x002fea000383ffff */
[----:B------:R-:W-:Y:S05]  /*10970*/  BRA `(.L_x_2193) ;  /* 0xffffffd000f87947 */ /* 0x000fea000383ffff */
.L_x_2124:
[----:B0-----:R0:W1:Y:S02]  /*10980*/  SYNCS.PHASECHK.TRANS64.TRYWAIT P0, [R3+URZ+0x16860], R0 ;  /* 0x01686000030075a7 */ /* 0x001064000800017f */
[----:B-1----:R-:W-:Y:S05]  /*10990*/  @!P0 NANOSLEEP.SYNCS 0x989680 ;  /* 0x009896800000895d */ /* 0x002fea0003900000 */
[----:B------:R-:W1:Y:S02]  /*109a0*/  @!P0 SYNCS.PHASECHK.TRANS64 P0, [R3+URZ+0x16860], R0 ;  /* 0x01686000030085a7 */ /* 0x000e64000800007f */
[----:B-1----:R-:W-:Y:S05]  /*109b0*/  @!P0 BRA `(.L_x_2124) ;  /* 0xfffffffc00f08947 */ /* 0x002fea000383ffff */
[----:B------:R-:W-:Y:S05]  /*109c0*/  BRA `(.L_x_2194) ;  /* 0xffffffd400f47947 */ /* 0x000fea000383ffff */
.L_x_2130:
        /* <DEDUP_REMOVED lines=8> */
.L_x_2196:
[----:B------:R-:W-:Y:S05]  /*10a50*/  BSYNC B0 ;  /* 0x0000000000007941 */ /* 0x000fea0003800000 */
.L_x_2195:
        /* <DEDUP_REMOVED lines=9> */
.L_x_2197:
        /* <DEDUP_REMOVED lines=18> */
.L_x_2198:
[----:B------:R-:W-:Y:S01]  /*10c10*/  IMAD.MOV.U32 R12, RZ, RZ, 0x2 ;  /* 0x00000002ff0c7424 */ /* 0x000fe200078e00ff */
[----:B------:R-:W-:-:S05]  /*10c20*/  SEL R4, R14, RZ, P1 ;  /* 0x000000ff0e047207 */ /* 0x000fca0000800000 */
[----:B------:R-:W-:-:S04]  /*10c30*/  IMAD.IADD R4, R17, 0x1, R4 ;  /* 0x0000000111047824 */ /* 0x000fc800078e0204 */
[----:B------:R-:W-:-:S07]  /*10c40*/  IMAD.MOV.U32 R13, RZ, RZ, R4 ;  /* 0x000000ffff0d7224 */ /* 0x000fce00078e0004 */
[----:B------:R-:W-:Y:S05]  /*10c50*/  WARPSYNC.COLLECTIVE R15, `(.L_x_2199) ;  /* 0x000000000f087348 */ /* 0x000fea0003c00000 */
[----:B------:R0:W1:Y:S02]  /*10c60*/  SHFL.UP P6, R14, R13, R12, R11 ;  /* 0x0400000c0d0e7389 */ /* 0x00006400000c000b */
[----:B01----:R-:W-:Y:S01]  /*10c70*/  ENDCOLLECTIVE ;  /* 0x000000000000791b */ /* 0x003fe20003800000 */
.L_x_2199:
[----:B------:R-:W-:Y:S01]  /*10c80*/  IMAD.MOV.U32 R12, RZ, RZ, 0x4 ;  /* 0x00000004ff0c7424 */ /* 0x000fe200078e00ff */
[----:B------:R-:W-:-:S05]  /*10c90*/  SEL R3, R14, RZ, P2 ;  /* 0x000000ff0e037207 */ /* 0x000fca0001000000 */
[----:B------:R-:W-:-:S04]  /*10ca0*/  IMAD.IADD R6, R4, 0x1, R3 ;  /* 0x0000000104067824 */ /* 0x000fc800078e0203 */
[----:B------:R-:W-:-:S07]  /*10cb0*/  IMAD.MOV.U32 R13, RZ, RZ, R6 ;  /* 0x000000ffff0d7224 */ /* 0x000fce00078e0006 */
[----:B------:R-:W-:Y:S05]  /*10cc0*/  WARPSYNC.COLLECTIVE R15, `(.L_x_2200) ;  /* 0x000000000f087348 */ /* 0x000fea0003c00000 */
[----:B------:R0:W1:Y:S02]  /*10cd0*/  SHFL.UP P6, R14, R13, R12, R11 ;  /* 0x0400000c0d0e7389 */ /* 0x00006400000c000b */
[----:B01----:R-:W-:Y:S01]  /*10ce0*/  ENDCOLLECTIVE ;  /* 0x000000000000791b */ /* 0x003fe20003800000 */
.L_x_2200:
[----:B------:R-:W-:Y:S01]  /*10cf0*/  IMAD.MOV.U32 R12, RZ, RZ, 0x8 ;  /* 0x00000008ff0c7424 */ /* 0x000fe200078e00ff */
[----:B------:R-:W-:-:S05]  /*10d00*/  SEL R3, R14, RZ, P3 ;  /* 0x000000ff0e037207 */ /* 0x000fca0001800000 */
[----:B------:R-:W-:-:S04]  /*10d10*/  IMAD.IADD R2, R6, 0x1, R3 ;  /* 0x0000000106027824 */ /* 0x000fc800078e0203 */
[----:B------:R-:W-:-:S07]  /*10d20*/  IMAD.MOV.U32 R13, RZ, RZ, R2 ;  /* 0x000000ffff0d7224 */ /* 0x000fce00078e0002 */
[----:B------:R-:W-:Y:S05]  /*10d30*/  WARPSYNC.COLLECTIVE R15, `(.L_x_2201) ;  /* 0x000000000f087348 */ /* 0x000fea0003c00000 */
[----:B------:R0:W1:Y:S02]  /*10d40*/  SHFL.UP P6, R14, R13, R12, R11 ;  /* 0x0400000c0d0e7389 */ /* 0x00006400000c000b */
[----:B01----:R-:W-:Y:S01]  /*10d50*/  ENDCOLLECTIVE ;  /* 0x000000000000791b */ /* 0x003fe20003800000 */
.L_x_2201:
[----:B------:R-:W-:Y:S01]  /*10d60*/  IMAD.MOV.U32 R12, RZ, RZ, 0x10 ;  /* 0x00000010ff0c7424 */ /* 0x000fe200078e00ff */
[----:B------:R-:W-:-:S05]  /*10d70*/  SEL R3, R14, RZ, P4 ;  /* 0x000000ff0e037207 */ /* 0x000fca0002000000 */
[----:B------:R-:W-:-:S04]  /*10d80*/  IMAD.IADD R3, R2, 0x1, R3 ;  /* 0x0000000102037824 */ /* 0x000fc800078e0203 */
[----:B------:R-:W-:-:S07]  /*10d90*/  IMAD.MOV.U32 R13, RZ, RZ, R3 ;  /* 0x000000ffff0d7224 */ /* 0x000fce00078e0003 */
[----:B------:R-:W-:Y:S05]  /*10da0*/  WARPSYNC.COLLECTIVE R15, `(.L_x_2202) ;  /* 0x000000000f087348 */ /* 0x000fea0003c00000 */
[----:B------:R0:W1:Y:S02]  /*10db0*/  SHFL.UP P6, R14, R13, R12, R11 ;  /* 0x0400000c0d0e7389 */ /* 0x00006400000c000b */
[----:B01----:R-:W-:Y:S01]  /*10dc0*/  ENDCOLLECTIVE ;  /* 0x000000000000791b */ /* 0x003fe20003800000 */
.L_x_2202:
        /* <DEDUP_REMOVED lines=8> */
.L_x_2203:
[----:B------:R-:W-:Y:S05]  /*10e50*/  BRA `(.L_x_2204) ;  /* 0xffffffd800287947 */ /* 0x000fea000383ffff */
.L_x_2135:
        /* <DEDUP_REMOVED lines=8> */
.L_x_2206:
[----:B------:R-:W-:Y:S05]  /*10ee0*/  BSYNC B0 ;  /* 0x0000000000007941 */ /* 0x000fea0003800000 */
.L_x_2205:
        /* <DEDUP_REMOVED lines=8> */
.L_x_2207:
[----:B------:R-:W-:Y:S01]  /*10f70*/  IMAD.MOV.U32 R12, RZ, RZ, 0x4 ;  /* 0x00000004ff0c7424 */ /* 0x000fe200078e00ff */
[----:B------:R-:W-:-:S05]  /*10f80*/  SEL R2, R14, RZ, P2 ;  /* 0x000000ff0e027207 */ /* 0x000fca0001000000 */
[----:B------:R-:W-:-:S04]  /*10f90*/  IMAD.IADD R2, R13, 0x1, R2 ;  /* 0x000000010d027824 */ /* 0x000fc800078e0202 */
[----:B------:R-:W-:-:S07]  /*10fa0*/  IMAD.MOV.U32 R13, RZ, RZ, R2 ;  /* 0x000000ffff0d7224 */ /* 0x000fce00078e0002 */
[----:B------:R-:W-:Y:S05]  /*10fb0*/  WARPSYNC.COLLECTIVE R15, `(.L_x_2208) ;  /* 0x000000000f087348 */ /* 0x000fea0003c00000 */
[----:B------:R0:W1:Y:S02]  /*10fc0*/  SHFL.UP P6, R14, R13, R12, R11 ;  /* 0x0400000c0d0e7389 */ /* 0x00006400000c000b */
[----:B01----:R-:W-:Y:S01]  /*10fd0*/  ENDCOLLECTIVE ;  /* 0x000000000000791b */ /* 0x003fe20003800000 */
.L_x_2208:
[----:B------:R-:W-:Y:S01]  /*10fe0*/  IMAD.MOV.U32 R12, RZ, RZ, 0x8 ;  /* 0x00000008ff0c7424 */ /* 0x000fe200078e00ff */
[----:B------:R-:W-:-:S05]  /*10ff0*/  SEL R3, R14, RZ, P3 ;  /* 0x000000ff0e037207 */ /* 0x000fca0001800000 */
[----:B------:R-:W-:-:S04]  /*11000*/  IMAD.IADD R3, R2, 0x1, R3 ;  /* 0x0000000102037824 */ /* 0x000fc800078e0203 */
[----:B------:R-:W-:-:S07]  /*11010*/  IMAD.MOV.U32 R13, RZ, RZ, R3 ;  /* 0x000000ffff0d7224 */ /* 0x000fce00078e0003 */
[----:B------:R-:W-:Y:S05]  /*11020*/  WARPSYNC.COLLECTIVE R15, `(.L_x_2209) ;  /* 0x000000000f087348 */ /* 0x000fea0003c00000 */
[----:B------:R0:W1:Y:S02]  /*11030*/  SHFL.UP P6, R14, R13, R12, R11 ;  /* 0x0400000c0d0e7389 */ /* 0x00006400000c000b */
[----:B01----:R-:W-:Y:S01]  /*11040*/  ENDCOLLECTIVE ;  /* 0x000000000000791b */ /* 0x003fe20003800000 */
.L_x_2209:
[----:B------:R-:W-:Y:S01]  /*11050*/  IMAD.MOV.U32 R12, RZ, RZ, 0x10 ;  /* 0x00000010ff0c7424 */ /* 0x000fe200078e00ff */
[----:B------:R-:W-:-:S05]  /*11060*/  SEL R4, R14, RZ, P4 ;  /* 0x000000ff0e047207 */ /* 0x000fca0002000000 */
[----:B------:R-:W-:-:S04]  /*11070*/  IMAD.IADD R4, R3, 0x1, R4 ;  /* 0x0000000103047824 */ /* 0x000fc800078e0204 */
[----:B------:R-:W-:-:S07]  /*11080*/  IMAD.MOV.U32 R13, RZ, RZ, R4 ;  /* 0x000000ffff0d7224 */ /* 0x000fce00078e0004 */
[----:B------:R-:W-:Y:S05]  /*11090*/  WARPSYNC.COLLECTIVE R15, `(.L_x_2210) ;  /* 0x000000000f087348 */ /* 0x000fea0003c00000 */
[----:B------:R0:W1:Y:S02]  /*110a0*/  SHFL.UP P6, R14, R13, R12, R11 ;  /* 0x0400000c0d0e7389 */ /* 0x00006400000c000b */
[----:B01----:R-:W-:Y:S01]  /*110b0*/  ENDCOLLECTIVE ;  /* 0x000000000000791b */ /* 0x003fe20003800000 */
.L_x_2210:
        /* <DEDUP_REMOVED lines=8> */
.L_x_2211:
[----:B------:R-:W-:Y:S05]  /*11140*/  BRA `(.L_x_2212) ;  /* 0xffffffd800087947 */ /* 0x000fea000383ffff */
.L_x_2137:
[----:B------:R-:W-:Y:S01]  /*11150*/  BSSY B0, `(.L_x_2213) ;  /* 0x0000006000007945 */ /* 0x000fe20003800000 */
[----:B------:R-:W-:Y:S01]  /*11160*/  PLOP3.LUT P6, PT, P6, PT, PT, 0x8, 0x0 ;  /* 0x000000000000781c */ /* 0x000fe200037ce170 */
[----:B------:R-:W-:-:S12]  /*11170*/  IMAD.MOV.U32 R15, RZ, RZ, -0x1 ;  /* 0xffffffffff0f7424 */ /* 0x000fd800078e00ff */
[----:B01----:R-:W-:Y:S05]  /*11180*/  WARPSYNC.COLLECTIVE R15, `(.L_x_2214) ;  /* 0x000000000f087348 */ /* 0x003fea0003c00000 */
[----:B------:R-:W-:Y:S01]  /*11190*/  VOTE.ANY R14, PT, P6 ;  /* 0x00000000000e7806 */ /* 0x000fe200030e0100 */
[----:B01----:R-:W-:Y:S06]  /*111a0*/  ENDCOLLECTIVE ;  /* 0x000000000000791b */ /* 0x003fec0003800000 */
.L_x_2214:
[----:B------:R-:W-:Y:S05]  /*111b0*/  BSYNC B0 ;  /* 0x0000000000007941 */ /* 0x000fea0003800000 */
.L_x_2213:
        /* <DEDUP_REMOVED lines=9> */
.L_x_2215:
[----:B------:R-:W-:Y:S01]  /*11250*/  IMAD.MOV.U32 R17, RZ, RZ, R14 ;  /* 0x000000ffff117224 */ /* 0x000fe200078e000e */
[----:B------:R-:W-:Y:S06]  /*11260*/  BRA `(.L_x_2216) ;  /* 0xffffffd400f87947 */ /* 0x000fec000383ffff */
.L_x_2139:
[----:B------:R-:W-:Y:S01]  /*11270*/  BSSY B0, `(.L_x_2217) ;  /* 0x0000007000007945 */ /* 0x000fe20003800000 */
[----:B------:R-:W-:Y:S02]  /*11280*/  IMAD.MOV.U32 R13, RZ, RZ, R2 ;  /* 0x000000ffff0d7224 */ /* 0x000fe400078e0002 */
[----:B------:R-:W-:Y:S02]  /*11290*/  IMAD.MOV.U32 R11, RZ, RZ, 0x1f ;  /* 0x0000001fff0b7424 */ /* 0x000fe400078e00ff */
[----:B------:R-:W-:-:S07]  /*112a0*/  IMAD.MOV.U32 R15, RZ, RZ, -0x1 ;  /* 0xffffffffff0f7424 */ /* 0x000fce00078e00ff */
[----:B0123--:R-:W-:Y:S05]  /*112b0*/  WARPSYNC.COLLECTIVE R15, `(.L_x_2218) ;  /* 0x000000000f087348 */ /* 0x00ffea0003c00000 */
[----:B------:R4:W0:Y:S02]  /*112c0*/  SHFL.IDX P6, R14, R13, R12, R11 ;  /* 0x0000000c0d0e7389 */ /* 0x00082400000c000b */
[----:B01234-:R-:W-:Y:S01]  /*112d0*/  ENDCOLLECTIVE ;  /* 0x000000000000791b */ /* 0x01ffe20003800000 */
.L_x_2218:
[----:B------:R-:W-:Y:S05]  /*112e0*/  BSYNC B0 ;  /* 0x0000000000007941 */ /* 0x000fea0003800000 */
.L_x_2217:
[----:B------:R-:W-:Y:S05]  /*112f0*/  BRA `(.L_x_2138) ;  /* 0xffffffd400f07947 */ /* 0x000fea000383ffff */
.L_x_2143:
[----:B0-----:R0:W1:Y:S02]  /*11300*/  SYNCS.PHASECHK.TRANS64.TRYWAIT P0, [R9+URZ+0x16820], R0 ;  /* 0x01682000090075a7 */ /* 0x001064000800017f */
[----:B-1----:R-:W-:Y:S05]  /*11310*/  @!P0 NANOSLEEP.SYNCS 0x989680 ;  /* 0x009896800000895d */ /* 0x002fea0003900000 */
[----:B------:R-:W1:Y:S02]  /*11320*/  @!P0 SYNCS.PHASECHK.TRANS64 P0, [R9+URZ+0x16820], R0 ;  /* 0x01682000090085a7 */ /* 0x000e64000800007f */
[----:B-1----:R-:W-:Y:S05]  /*11330*/  @!P0 BRA `(.L_x_2143) ;  /* 0xfffffffc00f08947 */ /* 0x002fea000383ffff */
[----:B------:R-:W-:Y:S05]  /*11340*/  BRA `(.L_x_2219) ;  /* 0xffffffdc00687947 */ /* 0x000fea000383ffff */
.L_x_2144:
        /* <DEDUP_REMOVED lines=8> */
[----:B0-2---:R-:W-:Y:S05]  /*113d0*/  WARPSYNC.COLLECTIVE R15, `(.L_x_2221) ;  /* 0x000000000f087348 */ /* 0x005fea0003c00000 */
[----:B------:R1:W3:Y:S02]  /*113e0*/  SHFL.IDX P6, R14, R13, R12, R11 ;  /* 0x0000000c0d0e7389 */ /* 0x0002e400000c000b */
[----:B0123--:R-:W-:Y:S01]  /*113f0*/  ENDCOLLECTIVE ;  /* 0x000000000000791b */ /* 0x00ffe20003800000 */
.L_x_2221:
[----:B------:R-:W-:Y:S05]  /*11400*/  BSYNC B0 ;  /* 0x0000000000007941 */ /* 0x000fea0003800000 */
.L_x_2220:
[----:B------:R-:W-:Y:S05]  /*11410*/  BRA `(.L_x_2222) ;  /* 0xffffffdc00507947 */ /* 0x000fea000383ffff */
.L_x_2147:
[----:B------:R-:W-:Y:S01]  /*11420*/  BSSY B1, `(.L_x_2223) ;  /* 0x0000006000017945 */ /* 0x000fe20003800000 */
[----:B------:R-:W-:-:S07]  /*11430*/  IMAD.MOV.U32 R15, RZ, RZ, -0x1 ;  /* 0xffffffffff0f7424 */ /* 0x000fce00078e00ff */
[----:B0-2---:R-:W-:Y:S05]  /*11440*/  WARPSYNC.COLLECTIVE R15, `(.L_x_2224) ;  /* 0x000000000f0c7348 */ /* 0x005fea0003c00000 */
[----:B------:R-:W-:Y:S02]  /*11450*/  ELECT P6, UR62, PT ;  /* 0x00000000003e782f */ /* 0x000fe400038c0000 */
[----:B------:R-:W-:Y:S01]  /*11460*/  MOV R14, UR62 ;  /* 0x0000003e000e7c02 */ /* 0x000fe20008000f00 */
[----:B0-2---:R-:W-:Y:S10]  /*11470*/  ENDCOLLECTIVE ;  /* 0x000000000000791b */ /* 0x005ff40003800000 */
.L_x_2224:
[----:B------:R-:W-:Y:S05]  /*11480*/  BSYNC B1 ;  /* 0x0000000000017941 */ /* 0x000fea0003800000 */
.L_x_2223:
[----:B------:R-:W-:Y:S05]  /*11490*/  BRA `(.L_x_2225) ;  /* 0xffffffdc00487947 */ /* 0x000fea000383ffff */
.L_x_2149:
[----:B0-----:R0:W1:Y:S02]  /*114a0*/  SYNCS.PHASECHK.TRANS64.TRYWAIT P0, [R6+URZ], R3 ;  /* 0x00000003060075a7 */ /* 0x001064000800017f */
[----:B-1----:R-:W-:Y:S05]  /*114b0*/  @!P0 NANOSLEEP.SYNCS 0x989680 ;  /* 0x009896800000895d */ /* 0x002fea0003900000 */
[----:B------:R-:W1:Y:S02]  /*114c0*/  @!P0 SYNCS.PHASECHK.TRANS64 P0, [R6+URZ], R3 ;  /* 0x00000003060085a7 */ /* 0x000e64000800007f */
[----:B-1----:R-:W-:Y:S05]  /*114d0*/  @!P0 BRA `(.L_x_2149) ;  /* 0xfffffffc00f08947 */ /* 0x002fea000383ffff */
[----:B------:R-:W-:Y:S05]  /*114e0*/  BRA `(.L_x_2226) ;  /* 0xffffffdc007c7947 */ /* 0x000fea000383ffff */
.L_x_2150:
[----:B-1----:R1:W3:Y:S02]  /*114f0*/  SYNCS.PHASECHK.TRANS64.TRYWAIT P0, [R7+URZ], R2 ;  /* 0x00000002070075a7 */ /* 0x0022e4000800017f */
[----:B---3--:R-:W-:Y:S05]  /*11500*/  @!P0 NANOSLEEP.SYNCS 0x989680 ;  /* 0x009896800000895d */ /* 0x008fea0003900000 */
[----:B------:R-:W3:Y:S02]  /*11510*/  @!P0 SYNCS.PHASECHK.TRANS64 P0, [R7+URZ], R2 ;  /* 0x00000002070085a7 */ /* 0x000ee4000800007f */
[----:B---3--:R-:W-:Y:S05]  /*11520*/  @!P0 BRA `(.L_x_2150) ;  /* 0xfffffffc00f08947 */ /* 0x008fea000383ffff */
[----:B------:R-:W-:Y:S05]  /*11530*/  BRA `(.L_x_2227) ;  /* 0xffffffdc00707947 */ /* 0x000fea000383ffff */
.L_x_2152:
[----:B---3--:R3:W4:Y:S02]  /*11540*/  SYNCS.PHASECHK.TRANS64.TRYWAIT P0, [R4+URZ], R3 ;  /* 0x00000003040075a7 */ /* 0x008724000800017f */
[----:B----4-:R-:W-:Y:S05]  /*11550*/  @!P0 NANOSLEEP.SYNCS 0x989680 ;  /* 0x009896800000895d */ /* 0x010fea0003900000 */
[----:B------:R-:W4:Y:S02]  /*11560*/  @!P0 SYNCS.PHASECHK.TRANS64 P0, [R4+URZ], R3 ;  /* 0x00000003040085a7 */ /* 0x000f24000800007f */
[----:B----4-:R-:W-:Y:S05]  /*11570*/  @!P0 BRA `(.L_x_2152) ;  /* 0xfffffffc00f08947 */ /* 0x010fea000383ffff */
[----:B------:R-:W-:Y:S05]  /*11580*/  BRA `(.L_x_2228) ;  /* 0xffffffdc00747947 */ /* 0x000fea000383ffff */
.L_x_2229:
        /* <DEDUP_REMOVED lines=15> */
.L_x_2648:


//--------------------- .text._ZN7cutlass13device_kernelIN5flash11enable_sm90INS1_16FlashAttnFwdSm90INS1_25CollectiveMainloopFwdSm90ILi2EN4cute5tupleIJNS5_1CILi1EEES8_S8_EEENS6_IJNS7_ILi192EEENS7_ILi128EEENS7_ILi64EEEEEELi64ENS_10bfloat16_tEfNS_4arch4Sm90ELb1ELb0ELb0ELb1ELb0ELb1ELb0ELb1ELb1ELb1ELb0ELb0EEENS1_21CollectiveEpilogueFwdINS6_IJSA_SC_SB_EEES9_SE_SG_Li384ELb1ELb1ELb0ELb0EEENS1_36VarlenDynamicPersistentTileSchedulerILi192ELi128ELi384ELi128ELb0ELb1ELb1ELb1ELb1ELb1EEEEEEEEEvNT_6ParamsE --------------------------
	.section	.text._ZN7cutlass13device_kernelIN5flash11enable_sm90INS1_16FlashAttnFwdSm90INS1_25CollectiveMainloopFwdSm90ILi2EN4cute5tupleIJNS5_1CILi1EEES8_S8_EEENS6_IJNS7_ILi192EEENS7_ILi128EEENS7_ILi64EEEEEELi64ENS_10bfloat16_tEfNS_4arch4Sm90ELb1ELb0ELb0ELb1ELb0ELb1ELb0ELb1ELb1ELb1ELb0ELb0EEENS1_21CollectiveEpilogueFwdINS6_IJSA_SC_SB_EEES9_SE_SG_Li384ELb1ELb1ELb0ELb0EEENS1_36VarlenDynamicPersistentTileSchedulerILi192ELi128ELi384ELi128ELb0ELb1ELb1ELb1ELb1ELb1EEEEEEEEEvNT_6ParamsE,"ax",@progbits
	.align	128
.text._ZN7cutlass13device_kernelIN5flash11enable_sm90INS1_16FlashAttnFwdSm90INS1_25CollectiveMainloopFwdSm90ILi2EN4cute5tupleIJNS5_1CILi1EEES8_S8_EEENS6_IJNS7_ILi192EEENS7_ILi128EEENS7_ILi64EEEEEELi64ENS_10bfloat16_tEfNS_4arch4Sm90ELb1ELb0ELb0ELb1ELb0ELb1ELb0ELb1ELb1ELb1ELb0ELb0EEENS1_21CollectiveEpilogueFwdINS6_IJSA_SC_SB_EEES9_SE_SG_Li384ELb1ELb1ELb0ELb0EEENS1_36VarlenDynamicPersistentTileSchedulerILi192ELi128ELi384ELi128ELb0ELb1ELb1ELb1ELb1ELb1EEEEEEEEEvNT_6ParamsE:
        .type           _ZN7cutlass13device_kernelIN5flash11enable_sm90INS1_16FlashAttnFwdSm90INS1_25CollectiveMainloopFwdSm90ILi2EN4cute5tupleIJNS5_1CILi1EEES8_S8_EEENS6_IJNS7_ILi192EEENS7_ILi128EEENS7_ILi64EEEEEELi64ENS_10bfloat16_tEfNS_4arch4Sm90ELb1ELb0ELb0ELb1ELb0ELb1ELb0ELb1ELb1ELb1ELb0ELb0EEENS1_21CollectiveEpilogueFwdINS6_IJSA_SC_SB_EEES9_SE_SG_Li384ELb1ELb1ELb0ELb0EEENS1_36VarlenDynamicPersistentTileSchedulerILi192ELi128ELi384ELi128ELb0ELb1ELb1ELb1ELb1ELb1EEEEEEEEEvNT_6ParamsE,@function
        .size           _ZN7cutlass13device_kernelIN5flash11enable_sm90INS1_16FlashAttnFwdSm90INS1_25CollectiveMainloopFwdSm90ILi2EN4cute5tupleIJNS5_1CILi1EEES8_S8_EEENS6_IJNS7_ILi192EEENS7_ILi128EEENS7_ILi64EEEEEELi64ENS_10bfloat16_tEfNS_4arch4Sm90ELb1ELb0ELb0ELb1ELb0ELb1ELb0ELb1ELb1ELb1ELb0ELb0EEENS1_21CollectiveEpilogueFwdINS6_IJSA_SC_SB_EEES9_SE_SG_Li384ELb1ELb1ELb0ELb0EEENS1_36VarlenDynamicPersistentTileSchedulerILi192ELi128ELi384ELi128ELb0ELb1ELb1ELb1ELb1ELb1EEEEEEEEEvNT_6ParamsE,(.L_x_2649 - _ZN7cutlass13device_kernelIN5flash11enable_sm90INS1_16FlashAttnFwdSm90INS1_25CollectiveMainloopFwdSm90ILi2EN4cute5tupleIJNS5_1CILi1EEES8_S8_EEENS6_IJNS7_ILi192EEENS7_ILi128EEENS7_ILi64EEEEEELi64ENS_10bfloat16_tEfNS_4arch4Sm90ELb1ELb0ELb0ELb1ELb0ELb1ELb0ELb1ELb1ELb1ELb0ELb0EEENS1_21CollectiveEpilogueFwdINS6_IJSA_SC_SB_EEES9_SE_SG_Li384ELb1ELb1ELb0ELb0EEENS1_36VarlenDynamicPersistentTileSchedulerILi192ELi128ELi384ELi128ELb0ELb1ELb1ELb1ELb1ELb1EEEEEEEEEvNT_6ParamsE)
        .other          _ZN7cutlass13device_kernelIN5flash11enable_sm90INS1_16FlashAttnFwdSm90INS1_25CollectiveMainloopFwdSm90ILi2EN4cute5tupleIJNS5_1CILi1EEES8_S8_EEENS6_IJNS7_ILi192EEENS7_ILi128EEENS7_ILi64EEEEEELi64ENS_10bfloat16_tEfNS_4arch4Sm90ELb1ELb0ELb0ELb1ELb0ELb1ELb0ELb1ELb1ELb1ELb0ELb0EEENS1_21CollectiveEpilogueFwdINS6_IJSA_SC_SB_EEES9_SE_SG_Li384ELb1ELb1ELb0ELb0EEENS1_36VarlenDynamicPersistentTileSchedulerILi192ELi128ELi384ELi128ELb0ELb1ELb1ELb1ELb1ELb1EEEEEEEEEvNT_6ParamsE,@"STO_CUDA_ENTRY STV_DEFAULT"
_ZN7cutlass13device_kernelIN5flash11enable_sm90INS1_16FlashAttnFwdSm90INS1_25CollectiveMainloopFwdSm90ILi2EN4cute5tupleIJNS5_1CILi1EEES8_S8_EEENS6_IJNS7_ILi192EEENS7_ILi128EEENS7_ILi64EEEEEELi64ENS_10bfloat16_tEfNS_4arch4Sm90ELb1ELb0ELb0ELb1ELb0ELb1ELb0ELb1ELb1ELb1ELb0ELb0EEENS1_21CollectiveEpilogueFwdINS6_IJSA_SC_SB_EEES9_SE_SG_Li384ELb1ELb1ELb0ELb0EEENS1_36VarlenDynamicPersistentTileSchedulerILi192ELi128ELi384ELi128ELb0ELb1ELb1ELb1ELb1ELb1EEEEEEEEEvNT_6ParamsE:
        /* <DEDUP_REMOVED lines=23> */
.L_x_2231:
[----:B------:R-:W-:Y:S05]  /*0170*/  BSYNC B0 ;  /* 0x0000000000007941 */ /* 0x000fea0003800000 */
.L_x_2230:
        /* <DEDUP_REMOVED lines=40> */
.L_x_2232:
        /* <DEDUP_REMOVED lines=22> */
.L_x_2233:
        /* <DEDUP_REMOVED lines=18> */
.L_x_2234:
        /* <DEDUP_REMOVED lines=22> */
.L_x_2235:
        /* <DEDUP_REMOVED lines=22> */
.L_x_2236:
        /* <DEDUP_REMOVED lines=9> */
.L_x_2239:
        /* <DEDUP_REMOVED lines=29> */
[----:B------:R-:W-:Y:S01]  /*0ba0*/  IMAD.IADD R11, R12, 0x1, -R4 ;  /* 0x000000010c0b7824 */ /* 0x000fe200078e0a04 */
[-C--:B------:R-:W-:Y:S02]  /*0bb0*/  LEA.HI R4, R0, R12.reuse, RZ, 0x4 ;  /* 0x0000000c00047211 */ /* 0x080fe400078f20ff */
[----:B------:R-:W-:Y:S02]  /*0bc0*/  SHF.R.S32.HI R14, RZ, 0x7, R3 ;  /* 0x00000007ff0e7819 */ /* 0x000fe40000011403 */
[----:B------:R-:W-:Y:S02]  /*0bd0*/  SHF.R.S32.HI R7, RZ, 0x4, R4 ;  /* 0x00000004ff077819 */ /* 0x000fe40000011404 */
[----:B------:R-:W-:Y:S02]  /*0be0*/  SHF.R.S32.HI R6, RZ, 0x1f, R11 ;  /* 0x0000001fff067819 */ /* 0x000fe4000001140b */
[----:B------:R-:W-:Y:S02]  /*0bf0*/  LOP3.LUT R3, R4, 0x3fffff0, RZ, 0xc0, !PT ;  /* 0x03fffff004037812 */ /* 0x000fe400078ec0ff */
[----:B------:R-:W-:-:S02]  /*0c00*/  LEA.HI R5, R0, R12, RZ, 0x5 ;  /* 0x0000000c00057211 */ /* 0x000fc400078f28ff */
[----:B------:R-:W-:Y:S02]  /*0c10*/  LEA.HI R4, R4, R7, RZ, 0x1 ;  /* 0x0000000704047211 */ /* 0x000fe400078f08ff */
[----:B------:R-:W-:Y:S01]  /*0c20*/  LEA.HI R8, R6, R11, RZ, 0x2 ;  /* 0x0000000b06087211 */ /* 0x000fe200078f10ff */
[----:B------:R-:W-:Y:S01]  /*0c30*/  IMAD.IADD R3, R12, 0x1, -R3 ;  /* 0x000000010c037824 */ /* 0x000fe200078e0a03 */
[----:B------:R-:W-:Y:S02]  /*0c40*/  SHF.R.S32.HI R15, RZ, 0x5, R5 ;  /* 0x00000005ff0f7819 */ /* 0x000fe40000011405 */
[----:B------:R-:W-:Y:S02]  /*0c50*/  LOP3.LUT R4, R4, 0x1ffffffe, RZ, 0xc0, !PT ;  /* 0x1ffffffe04047812 */ /* 0x000fe400078ec0ff */
[--C-:B------:R-:W-:Y:S02]  /*0c60*/  SHF.R.S32.HI R9, RZ, 0x2, R8.reuse ;  /* 0x00000002ff097819 */ /* 0x100fe40000011408 */
[----:B------:R-:W-:Y:S01]  /*0c70*/  SHF.R.S32.HI R10, RZ, 0x1f, R8 ;  /* 0x0000001fff0a7819 */ /* 0x000fe20000011408 */
[----:B------:R-:W-:-:S02]  /*0c80*/  IMAD.IADD R4, R7, 0x1, -R4 ;  /* 0x0000000107047824 */ /* 0x000fc400078e0a04 */
[----:B------:R-:W-:Y:S01]  /*0c90*/  IMAD R3, R15, 0x10, R3 ;  /* 0x000000100f037824 */ /* 0x000fe200078e0203 */
[----:B------:R-:W-:Y:S01]  /*0ca0*/  LEA.HI R10, R10, R9, RZ, 0x3 ;  /* 0x000000090a0a7211 */ /* 0x000fe200078f18ff */
[----:B------:R-:W-:Y:S01]  /*0cb0*/  IMAD.HI R5, R14, 0x55555556, RZ ;  /* 0x555555560e057827 */ /* 0x000fe200078e02ff */
[----:B------:R-:W-:Y:S02]  /*0cc0*/  LEA.HI R6, R6, R11, RZ, 0x5 ;  /* 0x0000000b06067211 */ /* 0x000fe400078f28ff */
[----:B------:R-:W-:Y:S01]  /*0cd0*/  LOP3.LUT R10, R10, 0xfffffff8, RZ, 0xc0, !PT ;  /* 0xfffffff80a0a7812 */ /* 0x000fe200078ec0ff */
[----:B------:R-:W-:Y:S01]  /*0ce0*/  IMAD R7, R3, 0x8, R4 ;  /* 0x0000000803077824 */ /* 0x000fe200078e0204 */
[CC--:B------:R-:W-:Y:S02]  /*0cf0*/  LEA.HI R3, R0.reuse, R12.reuse, RZ, 0x3 ;  /* 0x0000000c00037211 */ /* 0x0c0fe400078f18ff */
[----:B------:R-:W-:Y:S01]  /*0d00*/  LEA.HI R0, R0, R12, RZ, 0x2 ;  /* 0x0000000c00007211 */ /* 0x000fe200078f10ff */
[----:B------:R-:W-:Y:S01]  /*0d10*/  IMAD.IADD R9, R9, 0x1, -R10 ;  /* 0x0000000109097824 */ /* 0x000fe200078e0a0a */
[----:B------:R-:W-:-:S02]  /*0d20*/  SHF.R.S32.HI R6, RZ, 0x5, R6 ;  /* 0x00000005ff067819 */ /* 0x000fc40000011406 */
[----:B------:R-:W-:Y:S02]  /*0d30*/  LEA.HI R5, R5, R5, RZ, 0x1 ;  /* 0x0000000505057211 */ /* 0x000fe400078f08ff */
[--C-:B------:R-:W-:Y:S01]  /*0d40*/  SHF.R.S32.HI R19, RZ, 0x2, R0.reuse ;  /* 0x00000002ff137819 */ /* 0x100fe20000011400 */
[----:B------:R-:W-:Y:S01]  /*0d50*/  IMAD R6, R6, 0x10, R9 ;  /* 0x0000001006067824 */ /* 0x000fe200078e0209 */
[----:B------:R-:W-:Y:S01]  /*0d60*/  SHF.R.S32.HI R4, RZ, 0x1f, R0 ;  /* 0x0000001fff047819 */ /* 0x000fe20000011400 */
[----:B------:R-:W-:Y:S02]  /*0d70*/  IMAD R5, R5, -0x3, R14 ;  /* 0xfffffffd05057824 */ /* 0x000fe400078e020e */
[----:B------:R-:W-:Y:S01]  /*0d80*/  VIADD R9, R19, 0x60 ;  /* 0x0000006013097836 */ /* 0x000fe20000000000 */
[----:B------:R-:W-:Y:S01]  /*0d90*/  LOP3.LUT R3, R3, 0xfffffff8, RZ, 0xc0, !PT ;  /* 0xfffffff803037812 */ /* 0x000fe200078ec0ff */
[----:B------:R-:W-:Y:S01]  /*0da0*/  IMAD R10, R5, 0x40, R6 ;  /* 0x00000040050a7824 */ /* 0x000fe200078e0206 */
[----:B------:R-:W-:-:S02]  /*0db0*/  LOP3.LUT R0, R0, 0xfffffffc, RZ, 0xc0, !PT ;  /* 0xfffffffc00007812 */ /* 0x000fc400078ec0ff */
[----:B------:R-:W-:Y:S02]  /*0dc0*/  LEA.HI R4, R4, R19, RZ, 0x3 ;  /* 0x0000001304047211 */ /* 0x000fe400078f18ff */
[----:B------:R-:W-:Y:S01]  /*0dd0*/  SHF.R.S32.HI R5, RZ, 0x1f, R9 ;  /* 0x0000001fff057819 */ /* 0x000fe20000011409 */
[----:B------:R-:W-:Y:S01]  /*0de0*/  IMAD.IADD R3, R12, 0x1, -R3 ;  /* 0x000000010c037824 */ /* 0x000fe200078e0a03 */
[----:B------:R-:W-:Y:S01]  /*0df0*/  LOP3.LUT R4, R4, 0xfffffff8, RZ, 0xc0, !PT ;  /* 0xfffffff804047812 */ /* 0x000fe200078ec0ff */
[----:B------:R-:W-:Y:S01]  /*0e00*/  IMAD.IADD R6, R12, 0x1, -R0 ;  /* 0x000000010c067824 */ /* 0x000fe200078e0a00 */
[----:B------:R-:W-:Y:S01]  /*0e10*/  LEA.HI R5, R5, R9, RZ, 0x3 ;  /* 0x0000000905057211 */ /* 0x000fe200078f18ff */
[----:B------:R-:W-:Y:S01]  /*0e20*/  IMAD.SHL.U32 R3, R9, 0x40, RZ ;  /* 0x0000004009037824 */ /* 0x000fe200078e00ff */
[----:B------:R-:W-:Y:S01]  /*0e30*/  SHF.R.S32.HI R0, RZ, 0x1f, R19 ;  /* 0x0000001fff007819 */ /* 0x000fe20000011413 */
[----:B------:R-:W-:Y:S01]  /*0e40*/  IMAD.IADD R4, R19, 0x1, -R4 ;  /* 0x0000000113047824 */ /* 0x000fe200078e0a04 */
[C---:B------:R-:W-:Y:S01]  /*0e50*/  LEA.HI R0, R6.reuse, R6, RZ, 0x1 ;  /* 0x0000000606007211 */ /* 0x040fe200078f08ff */
[----:B------:R-:W-:Y:S01]  /*0e60*/  IMAD.SHL.U32 R16, R6, 0x8, RZ ;  /* 0x0000000806107824 */ /* 0x000fe200078e00ff */
[----:B------:R-:W-:Y:S01]  /*0e70*/  LOP3.LUT R3, R3, 0x1c0, RZ, 0xc0, !PT ;  /* 0x000001c003037812 */ /* 0x000fe200078ec0ff */
[----:B------:R-:W-:Y:S01]  /*0e80*/  IMAD.SHL.U32 R5, R5, 0x40, RZ ;  /* 0x0000004005057824 */ /* 0x000fe200078e00ff */
[----:B------:R-:W-:Y:S01]  /*0e90*/  STL [R1+0x58], R10 ;  /* 0x0000580a01007387 */ /* 0x000fe20000100800 */
[----:B------:R-:W-:-:S02]  /*0ea0*/  LOP3.LUT R0, R0, 0x1ffffffe, RZ, 0xc0, !PT ;  /* 0x1ffffffe00007812 */ /* 0x000fc400078ec0ff */
[----:B------:R-:W-:Y:S01]  /*0eb0*/  SHF.R.U32.HI R9, RZ, 0x3, R3 ;  /* 0x00000003ff097819 */ /* 0x000fe20000011603 */
[----:B------:R-:W-:Y:S01]  /*0ec0*/  STL [R1+0x50], RZ ;  /* 0x000050ff01007387 */ /* 0x000fe20000100800 */
[----:B------:R-:W-:-:S03]  /*0ed0*/  LOP3.LUT R3, R3, 0x38, R16, 0xf8, !PT ;  /* 0x0000003803037812 */ /* 0x000fc600078ef810 */
[----:B------:R0:W-:Y:S01]  /*0ee0*/  STL [R1+0x38], R4 ;  /* 0x0000380401007387 */ /* 0x0001e20000100800 */
[----:B------:R-:W-:Y:S01]  /*0ef0*/  LOP3.LUT R8, R8, 0x7ffffffc, RZ, 0xc0, !PT ;  /* 0x7ffffffc08087812 */ /* 0x000fe200078ec0ff */
[----:B------:R-:W-:Y:S01]  /*0f00*/  IMAD.IADD R0, R6, 0x1, -R0 ;  /* 0x0000000106007824 */ /* 0x000fe200078e0a00 */
[----:B0-----:R-:W-:-:S03]  /*0f10*/  LOP3.LUT R4, R5, 0xfffffe00, RZ, 0xc0, !PT ;  /* 0xfffffe0005047812 */ /* 0x001fc600078ec0ff */
[----:B------:R-:W-:Y:S01]  /*0f20*/  IMAD.IADD R5, R11, 0x1, -R8 ;  /* 0x000000010b057824 */ /* 0x000fe200078e0a08 */
[----:B------:R-:W-:Y:S01]  /*0f30*/  LOP3.LUT R3, R4, R3, R9, 0xf6, !PT ;  /* 0x0000000304037212 */ /* 0x000fe200078ef609 */
[----:B------:R0:W-:Y:S01]  /*0f40*/  STL [R1+0x3c], R4 ;  /* 0x00003c0401007387 */ /* 0x0001e20000100800 */
[----:B------:R-:W-:-:S03]  /*0f50*/  IMAD R0, R0, 0x8, R10 ;  /* 0x0000000800007824 */ /* 0x000fc600078e020a */
[----:B------:R-:W-:Y:S01]  /*0f60*/  IMAD R3, R3, 0x2, R2 ;  /* 0x0000000203037824 */ /* 0x000fe200078e0202 */
[----:B------:R1:W-:Y:S01]  /*0f70*/  STL [R1+0x40], R5 ;  /* 0x0000400501007387 */ /* 0x0003e20000100800 */
[----:B0-----:R-:W-:-:S05]  /*0f80*/  IMAD.SHL.U32 R4, R7, 0x8, RZ ;  /* 0x0000000807047824 */ /* 0x001fca00078e00ff */
[----:B------:R1:W-:Y:S04]  /*0f90*/  STL [R1+0x5c], R4 ;  /* 0x00005c0401007387 */ /* 0x0003e80000100800 */
[----:B------:R1:W-:Y:S04]  /*0fa0*/  STL [R1+0x44], R0 ;  /* 0x0000440001007387 */ /* 0x0003e80000100800 */
[----:B------:R1:W-:Y:S01]  /*0fb0*/  STL [R1+0x54], R3 ;  /* 0x0000540301007387 */ /* 0x0003e20000100800 */
[----:B------:R-:W-:Y:S01]  /*0fc0*/  IMAD.SHL.U32 R152, R6, 0x4, RZ ;  /* 0x0000000406987824 */ /* 0x000fe200078e00ff */
[----:B------:R-:W-:Y:S01]  /*0fd0*/  CS2R R22, SRZ ;  /* 0x0000000000167805 */ /* 0x000fe2000001ff00 */
[----:B------:R-:W-:-:S02]  /*0fe0*/  IMAD.MOV.U32 R154, RZ, RZ, RZ ;  /* 0x000000ffff9a7224 */ /* 0x000fc400078e00ff */
[----:B------:R-:W-:Y:S02]  /*0ff0*/  IMAD.MOV.U32 R18, RZ, RZ, RZ ;  /* 0x000000ffff127224 */ /* 0x000fe400078e00ff */
[----:B------:R-:W-:Y:S01]  /*1000*/  VIADD R155, R152, 0x10 ;  /* 0x00000010989b7836 */ /* 0x000fe20000000000 */
[----:B-12---:R-:W-:-:S07]  /*1010*/  LOP3.LUT R156, R13, 0x1, RZ, 0xfc, !PT ;  /* 0x000000010d9c7812 */ /* 0x006fce00078efcff */
.L_x_2373:
[----:B0--3-5:R-:W0:Y:S02]  /*1020*/  LDC.64 R4, c[0x0][0xc88] ;  /* 0x00032200ff047b82 */ /* 0x029e240000000a00 */
[----:B0-----:R-:W-:-:S05]  /*1030*/  IMAD.WIDE R4, R31, 0x4, R4 ;  /* 0x000000041f047825 */ /* 0x001fca00078e0204 */
[----:B--2---:R-:W2:Y:S01]  /*1040*/  LDG.E R11, desc[UR40][R4.64] ;  /* 0x00000028040b7981 */ /* 0x004ea2000c1e1900 */
[----:B------:R-:W-:Y:S05]  /*1050*/  YIELD ;  /* 0x0000000000007946 */ /* 0x000fea0003800000 */
[----:B------:R-:W-:Y:S01]  /*1060*/  ULDC.64 UR4, c[0x0][0xa28] ;  /* 0x00028a0000047ab9 */ /* 0x000fe20000000a00 */
[----:B------:R-:W-:Y:S01]  /*1070*/  ULDC.64 UR8, c[0x0][0xa18] ;  /* 0x0002860000087ab9 */ /* 0x000fe20000000a00 */
[----:B------:R-:W-:Y:S01]  /*1080*/  ISETP.NE.U32.AND P1, PT, RZ, UR4, PT ;  /* 0x00000004ff007c0c */ /* 0x000fe2000bf25070 */
[----:B------:R-:W-:Y:S01]  /*1090*/  IMAD.MOV.U32 R3, RZ, RZ, RZ ;  /* 0x000000ffff037224 */ /* 0x000fe200078e00ff */
[----:B------:R-:W-:Y:S01]  /*10a0*/  ULDC.64 UR6, c[0x0][0xa08] ;  /* 0x0002820000067ab9 */ /* 0x000fe20000000a00 */
[----:B------:R-:W-:Y:S01]  /*10b0*/  IMAD.MOV.U32 R33, RZ, RZ, RZ ;  /* 0x000000ffff217224 */ /* 0x000fe200078e00ff */
[----:B------:R-:W-:-:S02]  /*10c0*/  ISETP.NE.AND.EX P1, PT, RZ, UR5, PT, P1 ;  /* 0x00000005ff007c0c */ /* 0x000fc4000bf25310 */
[----:B------:R-:W-:-:S04]  /*10d0*/  ISETP.NE.U32.AND P0, PT, RZ, UR6, PT ;  /* 0x00000006ff007c0c */ /* 0x000fc8000bf05070 */
[----:B------:R-:W-:Y:S02]  /*10e0*/  ISETP.NE.AND.EX P0, PT, RZ, UR7, PT, P0 ;  /* 0x00000007ff007c0c */ /* 0x000fe4000bf05300 */
[----:B--2---:R-:W-:Y:S01]  /*10f0*/  SHF.R.S32.HI R0, RZ, 0x1f, R11 ;  /* 0x0000001fff007819 */ /* 0x004fe2000001140b */
[----:B------:R-:W-:-:S04]  /*1100*/  IMAD.SHL.U32 R34, R11, 0x4, RZ ;  /* 0x000000040b227824 */ /* 0x000fc800078e00ff */
        /* <DEDUP_REMOVED lines=15> */
[----:B------:R-:W2:Y:S01]  /*1200*/  @P2 LDG.E R10, desc[UR40][R4.64] ;  /* 0x00000028040a2981 */ /* 0x000ea2000c1e1900 */
        /* <DEDUP_REMOVED lines=10> */
[----:B--2---:R0:W-:Y:S01]  /*12b0*/  STL [R1+0x20], R10 ;  /* 0x0000200a01007387 */ /* 0x0041e20000100800 */
[----:B-1----:R-:W-:Y:S05]  /*12c0*/  @P2 BRA `(.L_x_2241) ;  /* 0x0000000000282947 */ /* 0x002fea0003800000 */
[----:B------:R-:W-:Y:S02]  /*12d0*/  ULDC.64 UR4, c[0x0][0xa00] ;  /* 0x0002800000047ab9 */ /* 0x000fe40000000a00 */
[----:B------:R-:W-:-:S04]  /*12e0*/  ISETP.NE.U32.AND P1, PT, RZ, UR4, PT ;  /* 0x00000004ff007c0c */ /* 0x000fc8000bf25070 */
[----:B------:R-:W-:-:S13]  /*12f0*/  ISETP.NE.AND.EX P1, PT, RZ, UR5, PT, P1 ;  /* 0x00000005ff007c0c */ /* 0x000fda000bf25310 */
[----:B------:R-:W-:Y:S05]  /*1300*/  @!P1 BRA `(.L_x_2241) ;  /* 0x0000000000189947 */ /* 0x000fea0003800000 */
[----:B------:R-:W1:Y:S02]  /*1310*/  LDC.64 R4, c[0x0][0xa00] ;  /* 0x00028000ff047b82 */ /* 0x000e640000000a00 */
[----:B-1----:R-:W-:-:S05]  /*1320*/  IMAD.WIDE R4, R31, 0x4, R4 ;  /* 0x000000041f047825 */ /* 0x002fca00078e0204 */
[----:B------:R-:W2:Y:S04]  /*1330*/  LDG.E R0, desc[UR40][R4.64] ;  /* 0x0000002804007981 */ /* 0x000ea8000c1e1900 */
[----:B0-----:R-:W2:Y:S02]  /*1340*/  LDG.E R7, desc[UR40][R4.64+0x4] ;  /* 0x0000042804077981 */ /* 0x001ea4000c1e1900 */
[----:B--2---:R-:W-:-:S05]  /*1350*/  IMAD.IADD R10, R7, 0x1, -R0 ;  /* 0x00000001070a7824 */ /* 0x004fca00078e0a00 */
[----:B------:R1:W-:Y:S02]  /*1360*/  STL [R1+0x20], R10 ;  /* 0x0000200a01007387 */ /* 0x0003e40000100800 */
.L_x_2241:
[----:B------:R-:W-:Y:S01]  /*1370*/  ULDC.64 UR4, c[0x0][0xa20] ;  /* 0x0002880000047ab9 */ /* 0x000fe20000000a00 */
[----:B------:R2:W-:Y:S01]  /*1380*/  STL [R1+0x4c], R30 ;  /* 0x00004c1e01007387 */ /* 0x0005e20000100800 */
[----:B------:R-:W-:-:S04]  /*1390*/  ISETP.NE.U32.AND P1, PT, RZ, UR4, PT ;  /* 0x00000004ff007c0c */ /* 0x000fc8000bf25070 */
[----:B------:R-:W-:-:S13]  /*13a0*/  ISETP.NE.AND.EX P1, PT, RZ, UR5, PT, P1 ;  /* 0x00000005ff007c0c */ /* 0x000fda000bf25310 */
[----:B--2---:R-:W-:Y:S05]  /*13b0*/  @!P1 BRA `(.L_x_2242) ;  /* 0x0000000000109947 */ /* 0x004fea0003800000 */
[----:B------:R-:W-:-:S04]  /*13c0*/  IADD3 R4, P0, R34, UR4, RZ ;  /* 0x0000000422047c10 */ /* 0x000fc8000ff1e0ff */
[----:B------:R-:W-:-:S05]  /*13d0*/  IADD3.X R5, R35, UR5, RZ, P0, !PT ;  /* 0x0000000523057c10 */ /* 0x000fca00087fe4ff */
[----:B------:R2:W5:Y:S01]  /*13e0*/  LDG.E R32, desc[UR40][R4.64] ;  /* 0x0000002804207981 */ /* 0x000562000c1e1900 */
[----:B------:R-:W-:Y:S05]  /*13f0*/  BRA `(.L_x_2243) ;  /* 0x0000000000107947 */ /* 0x000fea0003800000 */
.L_x_2242:
[----:B------:R-:W-:Y:S05]  /*1400*/  @!P0 BRA `(.L_x_2243) ;  /* 0x00000000000c8947 */ /* 0x000fea0003800000 */
[----:B------:R-:W2:Y:S04]  /*1410*/  LDG.E R5, desc[UR40][R8.64] ;  /* 0x0000002808057981 */ /* 0x000ea8000c1e1900 */
[----:B------:R-:W2:Y:S02]  /*1420*/  LDG.E R32, desc[UR40][R8.64+0x4] ;  /* 0x0000042808207981 */ /* 0x000ea4000c1e1900 */
[----:B--2---:R-:W-:-:S07]  /*1430*/  IMAD.IADD R32, R32, 0x1, -R5 ;  /* 0x0000000120207824 */ /* 0x004fce00078e0a05 */
.L_x_2243:
[----:B------:R-:W-:Y:S01]  /*1440*/  ULDC.64 UR4, c[0x0][0xa10] ;  /* 0x0002840000047ab9 */ /* 0x000fe20000000a00 */
[----:B0-----:R-:W0:Y:S01]  /*1450*/  LDC R8, c[0x0][0x448] ;  /* 0x00011200ff087b82 */ /* 0x001e220000000800 */
[----:B------:R-:W-:-:S04]  /*1460*/  ISETP.NE.U32.AND P0, PT, RZ, UR4, PT ;  /* 0x00000004ff007c0c */ /* 0x000fc8000bf05070 */
[----:B------:R-:W-:Y:S01]  /*1470*/  ISETP.NE.AND.EX P0, PT, RZ, UR5, PT, P0 ;  /* 0x00000005ff007c0c */ /* 0x000fe2000bf05300 */
[----:B------:R-:W-:-:S12]  /*1480*/  ULDC.64 UR4, c[0x0][0xa30] ;  /* 0x00028c0000047ab9 */ /* 0x000fd80000000a00 */
[----:B--2---:R-:W2:Y:S02]  /*1490*/  @P0 LDC.64 R4, c[0x0][0xa10] ;  /* 0x00028400ff040b82 */ /* 0x004ea40000000a00 */
[----:B--2---:R-:W-:-:S05]  /*14a0*/  @P0 IMAD.WIDE R4, R31, 0x4, R4 ;  /* 0x000000041f040825 */ /* 0x004fca00078e0204 */
[----:B------:R-:W2:Y:S04]  /*14b0*/  @P0 LDG.E R0, desc[UR40][R4.64] ;  /* 0x0000002804000981 */ /* 0x000ea8000c1e1900 */
[----:B------:R3:W2:Y:S01]  /*14c0*/  @P0 LDG.E R9, desc[UR40][R4.64+0x4] ;  /* 0x0000042804090981 */ /* 0x0006a2000c1e1900 */
[----:B------:R-:W-:Y:S01]  /*14d0*/  ISETP.NE.U32.AND P1, PT, RZ, UR4, PT ;  /* 0x00000004ff007c0c */ /* 0x000fe2000bf25070 */
[----:B-----5:R-:W-:-:S03]  /*14e0*/  IMAD.MOV.U32 R24, RZ, RZ, R32 ;  /* 0x000000ffff187224 */ /* 0x020fc600078e0020 */
[----:B------:R-:W-:-:S13]  /*14f0*/  ISETP.NE.AND.EX P1, PT, RZ, UR5, PT, P1 ;  /* 0x00000005ff007c0c */ /* 0x000fda000bf25310 */
[----:B------:R-:W-:-:S04]  /*1500*/  @P1 IADD3 R6, P2, R34, UR4, RZ ;  /* 0x0000000422061c10 */ /* 0x000fc8000ff5e0ff */
[----:B------:R-:W-:-:S05]  /*1510*/  @P1 IADD3.X R7, R35, UR5, RZ, P2, !PT ;  /* 0x0000000523071c10 */ /* 0x000fca00097fe4ff */
[----:B------:R4:W5:Y:S01]  /*1520*/  @P1 LDG.E R24, desc[UR40][R6.64] ;  /* 0x0000002806181981 */ /* 0x000962000c1e1900 */
[----:B0-----:R-:W-:Y:S01]  /*1530*/  ISETP.NE.AND P1, PT, R8, 0x1, PT ;  /* 0x000000010800780c */ /* 0x001fe20003f25270 */
[----:B------:R-:W-:Y:S02]  /*1540*/  IMAD R12, R29, 0xc0, RZ ;  /* 0x000000c01d0c7824 */ /* 0x000fe400078e02ff */
[----:B------:R-:W-:Y:S02]  /*1550*/  IMAD.IADD R8, R32, 0x1, -R3 ;  /* 0x0000000120087824 */ /* 0x000fe400078e0a03 */
[----:B---3--:R-:W-:Y:S01]  /*1560*/  VIADD R4, R12, 0xbf ;  /* 0x000000bf0c047836 */ /* 0x008fe20000000000 */
[----:B------:R0:W-:Y:S01]  /*1570*/  STL [R1+0x24], R12 ;  /* 0x0000240c01007387 */ /* 0x0001e20000100800 */
[----:B------:R-:W-:-:S05]  /*1580*/  IMAD.MOV R27, RZ, RZ, -R8 ;  /* 0x000000ffff1b7224 */ /* 0x000fca00078e0a08 */
[----:B------:R-:W-:Y:S01]  /*1590*/  VIMNMX R27, RZ, R27, !PT ;  /* 0x0000001bff1b7248 */ /* 0x000fe20007fe0100 */
[----:B------:R-:W3:Y:S08]  /*15a0*/  @P1 LDC R11, c[0x0][0x44c] ;  /* 0x00011300ff0b1b82 */ /* 0x000ef00000000800 */
[----:B------:R-:W1:Y:S01]  /*15b0*/  @P1 LDC R5, c[0x0][0x450] ;  /* 0x00011400ff051b82 */ /* 0x000e620000000800 */
[----:B--2---:R-:W-:-:S02]  /*15c0*/  @P0 IMAD.IADD R28, R9, 0x1, -R0 ;  /* 0x00000001091c0824 */ /* 0x004fc400078e0a00 */
[----:B---3--:R-:W-:-:S04]  /*15d0*/  @P1 IMAD.HI.U32 R0, R4, R11, RZ ;  /* 0x0000000b04001227 */ /* 0x008fc800078e00ff */
[----:B----4-:R-:W-:Y:S01]  /*15e0*/  IMAD.IADD R6, R8, 0x1, R28 ;  /* 0x0000000108067824 */ /* 0x010fe200078e021c */
[----:B-1----:R-:W-:-:S03]  /*15f0*/  @P1 SHF.R.U32.HI R4, RZ, R5, R0 ;  /* 0x00000005ff041219 */ /* 0x002fc60000011600 */
[C---:B------:R-:W-:Y:S01]  /*1600*/  VIADD R0, R6.reuse, 0x7f ;  /* 0x0000007f06007836 */ /* 0x040fe20000000000 */
[----:B------:R-:W-:Y:S01]  /*1610*/  IADD3 R91, R6, 0x80, -R10 ;  /* 0x00000080065b7810 */ /* 0x000fe20007ffe80a */
[----:B------:R0:W-:Y:S03]  /*1620*/  STL [R1+0x2c], R6 ;  /* 0x00002c0601007387 */ /* 0x0001e60000100800 */
[----:B------:R-:W-:Y:S01]  /*1630*/  SHF.R.S32.HI R3, RZ, 0x1f, R0 ;  /* 0x0000001fff037819 */ /* 0x000fe20000011400 */
[----:B------:R-:W-:-:S03]  /*1640*/  IMAD.IADD R4, R91, 0x1, R4 ;  /* 0x000000015b047824 */ /* 0x000fc600078e0204 */
[----:B------:R-:W-:Y:S02]  /*1650*/  LEA.HI R3, R3, R0, RZ, 0x7 ;  /* 0x0000000003037211 */ /* 0x000fe400078f38ff */
[----:B------:R-:W-:Y:S02]  /*1660*/  SHF.R.S32.HI R5, RZ, 0x1f, R4 ;  /* 0x0000001fff057819 */ /* 0x000fe40000011404 */
[----:B------:R-:W-:Y:S02]  /*1670*/  SHF.R.S32.HI R92, RZ, 0x7, R3 ;  /* 0x00000007ff5c7819 */ /* 0x000fe40000011403 */
[----:B------:R-:W-:-:S04]  /*1680*/  LEA.HI R5, R5, R4, RZ, 0x7 ;  /* 0x0000000405057211 */ /* 0x000fc800078f38ff */
[----:B------:R-:W-:-:S04]  /*1690*/  SHF.R.S32.HI R5, RZ, 0x7, R5 ;  /* 0x00000007ff057819 */ /* 0x000fc80000011405 */
[----:B------:R-:W-:-:S05]  /*16a0*/  VIMNMX R5, R92, R5, PT ;  /* 0x000000055c057248 */ /* 0x000fca0003fe0100 */
[----:B------:R-:W-:-:S05]  /*16b0*/  IMAD R5, R5, 0x80, -R8 ;  /* 0x0000008005057824 */ /* 0x000fca00078e0a08 */
[----:B------:R-:W-:-:S04]  /*16c0*/  VIMNMX R0, R5, R28, PT ;  /* 0x0000001c05007248 */ /* 0x000fc80003fe0100 */
[----:B------:R-:W-:Y:S02]  /*16d0*/  ISETP.GT.AND P0, PT, R0, R27, PT ;  /* 0x0000001b0000720c */ /* 0x000fe40003f04270 */
[----:B------:R-:W-:-:S05]  /*16e0*/  SHF.R.U32.HI R27, RZ, 0x7, R27 ;  /* 0x00000007ff1b7819 */ /* 0x000fca000001161b */
[----:B------:R-:W-:-:S06]  /*16f0*/  IMAD.MOV.U32 R26, RZ, RZ, R27 ;  /* 0x000000ffff1a7224 */ /* 0x000fcc00078e001b */
[----:B------:R-:W-:-:S05]  /*1700*/  @P0 VIADD R0, R0, 0x7f ;  /* 0x0000007f00000836 */ /* 0x000fca0000000000 */
[----:B------:R-:W-:-:S04]  /*1710*/  @P0 SHF.R.S32.HI R3, RZ, 0x1f, R0 ;  /* 0x0000001fff030819 */ /* 0x000fc80000011400 */
[----:B------:R-:W-:-:S04]  /*1720*/  @P0 LEA.HI R3, R3, R0, RZ, 0x7 ;  /* 0x0000000003030211 */ /* 0x000fc800078f38ff */
[----:B------:R-:W-:Y:S02]  /*1730*/  @P0 SHF.R.S32.HI R26, RZ, 0x7, R3 ;  /* 0x00000007ff1a0819 */ /* 0x000fe40000011403 */
        /* <DEDUP_REMOVED lines=23> */
.L_x_2246:
[----:B------:R-:W-:Y:S05]  /*18b0*/  BSYNC B6 ;  /* 0x0000000000067941 */ /* 0x000fea0003800000 */
.L_x_2245:
        /* <DEDUP_REMOVED lines=20> */
.L_x_2248:
[----:B------:R-:W-:Y:S05]  /*1a00*/  BSYNC B6 ;  /* 0x0000000000067941 */ /* 0x000fea0003800000 */
.L_x_2247:
[----:B------:R-:W-:Y:S01]  /*1a10*/  ULDC.64 UR4, c[0x0][0x9f8] ;  /* 0x00027e0000047ab9 */ /* 0x000fe20000000a00 */
[----:B------:R-:W2:Y:S01]  /*1a20*/  LDL R37, [R1+0x38] ;  /* 0x0000380001257983 */ /* 0x000ea20000100800 */
[----:B------:R-:W-:Y:S01]  /*1a30*/  ISETP.NE.U32.AND P0, PT, RZ, UR4, PT ;  /* 0x00000004ff007c0c */ /* 0x000fe2000bf05070 */
[----:B------:R-:W0:Y:S01]  /*1a40*/  LDC.64 R4, c[0x0][0x300] ;  /* 0x0000c000ff047b82 */ /* 0x000e220000000a00 */
[----:B------:R-:W-:Y:S01]  /*1a50*/  IMAD.IADD R32, R33, 0x1, R32 ;  /* 0x0000000121207824 */ /* 0x000fe200078e0220 */
[----:B------:R-:W3:Y:S01]  /*1a60*/  LDL.LU R41, [R1] ;  /* 0x0000000001297983 */ /* 0x000ee20000300800 */
[----:B------:R-:W-:Y:S01]  /*1a70*/  ISETP.NE.AND.EX P0, PT, RZ, UR5, PT, P0 ;  /* 0x00000005ff007c0c */ /* 0x000fe2000bf05300 */
[----:B------:R-:W-:Y:S02]  /*1a80*/  ULDC.64 UR6, c[0x0][0xa08] ;  /* 0x0002820000067ab9 */ /* 0x000fe40000000a00 */
[----:B------:R-:W4:Y:S01]  /*1a90*/  LDL R36, [R1+0x3c] ;  /* 0x00003c0001247983 */ /* 0x000f220000100800 */
[----:B------:R-:W-:Y:S01]  /*1aa0*/  SHF.R.S32.HI R13, RZ, 0x1f, R30 ;  /* 0x0000001fff0d7819 */ /* 0x000fe2000001141e */
[----:B------:R-:W1:Y:S08]  /*1ab0*/  LDC R63, c[0x0][0x3f4] ;  /* 0x0000fd00ff3f7b82 */ /* 0x000e700000000800 */
[----:B------:R-:W-:Y:S01]  /*1ac0*/  @P0 IADD3 R6, P1, R34, UR4, RZ ;  /* 0x0000000422060c10 */ /* 0x000fe2000ff3e0ff */
[----:B------:R-:W1:Y:S01]  /*1ad0*/  S2R R40, SR_TID.X ;  /* 0x0000000000287919 */ /* 0x000e620000002100 */
[----:B------:R-:W-:Y:S01]  /*1ae0*/  SHF.R.S32.HI R17, RZ, 0x1f, R16 ;  /* 0x0000001fff117819 */ /* 0x000fe20000011410 */
[----:B------:R-:W1:Y:S01]  /*1af0*/  LDC.64 R68, c[0x0][0x408] ;  /* 0x00010200ff447b82 */ /* 0x000e620000000a00 */
[----:B------:R-:W-:Y:S01]  /*1b00*/  @P0 IADD3.X R7, R35, UR5, RZ, P1, !PT ;  /* 0x0000000523070c10 */ /* 0x000fe20008ffe4ff */
[----:B------:R-:W-:-:S04]  /*1b10*/  ULDC.64 UR4, c[0x0][0x308] ;  /* 0x0000c20000047ab9 */ /* 0x000fc80000000a00 */
[----:B------:R0:W4:Y:S01]  /*1b20*/  @P0 LDG.E R31, desc[UR40][R6.64] ;  /* 0x00000028061f0981 */ /* 0x000122000c1e1900 */
[----:B------:R-:W-:Y:S01]  /*1b30*/  SHF.R.S32.HI R35, RZ, 0x1f, R32 ;  /* 0x0000001fff237819 */ /* 0x000fe20000011420 */
[-C--:B0-----:R-:W-:Y:S01]  /*1b40*/  IMAD.WIDE.U32 R8, R32, R4.reuse, RZ ;  /* 0x0000000420087225 */ /* 0x081fe200078e00ff */
[----:B------:R-:W-:Y:S02]  /*1b50*/  ISETP.NE.U32.AND P0, PT, RZ, UR6, PT ;  /* 0x00000006ff007c0c */ /* 0x000fe4000bf05070 */
[----:B------:R-:W-:Y:S01]  /*1b60*/  SHF.R.S32.HI R38, RZ, 0x1f, R19 ;  /* 0x0000001fff267819 */ /* 0x000fe20000011413 */
[-C--:B------:R-:W-:Y:S01]  /*1b70*/  IMAD R0, R35, R4.reuse, RZ ;  /* 0x0000000423007224 */ /* 0x080fe200078e02ff */
[----:B------:R-:W-:Y:S01]  /*1b80*/  ISETP.NE.AND.EX P0, PT, RZ, UR7, PT, P0 ;  /* 0x00000007ff007c0c */ /* 0x000fe2000bf05300 */
[----:B------:R-:W-:Y:S01]  /*1b90*/  IMAD.WIDE.U32 R10, R19, R4, R16 ;  /* 0x00000004130a7225 */ /* 0x000fe200078e0010 */
[----:B------:R-:W-:Y:S02]  /*1ba0*/  SHF.R.S32.HI R153, RZ, 0x1f, R152 ;  /* 0x0000001fff997819 */ /* 0x000fe40000011498 */
[----:B------:R-:W-:Y:S01]  /*1bb0*/  SHF.L.U64.HI R74, R4, 0x7, R5 ;  /* 0x00000007044a7819 */ /* 0x000fe20000010205 */
[----:B------:R-:W-:-:S02]  /*1bc0*/  IMAD R3, R32, R5, R0 ;  /* 0x0000000520037224 */ /* 0x000fc400078e0200 */
[----:B------:R-:W-:Y:S02]  /*1bd0*/  IMAD.SHL.U32 R73, R4, 0x80, RZ ;  /* 0x0000008004497824 */ /* 0x000fe400078e00ff */
[----:B------:R-:W-:Y:S02]  /*1be0*/  IMAD.IADD R9, R9, 0x1, R3 ;  /* 0x0000000109097824 */ /* 0x000fe400078e0203 */
[----:B------:R-:W-:Y:S02]  /*1bf0*/  IMAD R3, R13, UR4, RZ ;  /* 0x000000040d037c24 */ /* 0x000fe4000f8e02ff */
[----:B------:R-:W-:-:S04]  /*1c00*/  IMAD.WIDE.U32 R6, R30, UR4, R8 ;  /* 0x000000041e067c25 */ /* 0x000fc8000f8e0008 */
[----:B------:R-:W-:Y:S01]  /*1c10*/  IMAD R3, R30, UR5, R3 ;  /* 0x000000051e037c24 */ /* 0x000fe2000f8e0203 */
[----:B------:R-:W-:Y:S01]  /*1c20*/  ULDC.64 UR4, c[0x0][0x310] ;  /* 0x0000c40000047ab9 */ /* 0x000fe20000000a00 */
[----:B-1----:R-:W-:Y:S01]  /*1c30*/  SHF.R.U32.HI R39, RZ, 0x7, R40 ;  /* 0x00000007ff277819 */ /* 0x002fe20000011628 */
[----:B------:R-:W-:-:S03]  /*1c40*/  IMAD.WIDE.U32 R20, R19, R68, R16 ;  /* 0x0000004413147225 */ /* 0x000fc600078e0010 */
[----:B------:R-:W-:Y:S01]  /*1c50*/  ISETP.NE.AND P6, PT, R39, 0x1, PT ;  /* 0x000000012700780c */ /* 0x000fe20003fc5270 */
[----:B------:R-:W-:Y:S02]  /*1c60*/  IMAD.IADD R7, R7, 0x1, R3 ;  /* 0x0000000107077824 */ /* 0x000fe400078e0203 */
[----:B------:R-:W-:Y:S02]  /*1c70*/  VIADD R40, R40, 0xffffff80 ;  /* 0xffffff8028287836 */ /* 0x000fe40000000000 */
[----:B------:R-:W-:Y:S02]  /*1c80*/  VIADD R66, R16, 0x20 ;  /* 0x0000002010427836 */ /* 0x000fe40000000000 */
[----:B------:R-:W-:Y:S01]  /*1c90*/  VIADD R64, R39, 0x8 ;  /* 0x0000000827407836 */ /* 0x000fe20000000000 */
[C---:B--2---:R-:W-:Y:S01]  /*1ca0*/  LOP3.LUT P1, RZ, R37.reuse, 0x4, RZ, 0xc0, !PT ;  /* 0x0000000425ff7812 */ /* 0x044fe2000782c0ff */
[----:B------:R-:W-:Y:S02]  /*1cb0*/  IMAD.SHL.U32 R70, R37, 0x40, RZ ;  /* 0x0000004025467824 */ /* 0x000fe400078e00ff */
[----:B------:R-:W-:Y:S01]  /*1cc0*/  VIADD R37, R19, 0x60 ;  /* 0x0000006013257836 */ /* 0x000fe20000000000 */
[----:B---3--:R-:W-:-:S02]  /*1cd0*/  LOP3.LUT R41, R41, 0xfffffffb, RZ, 0xc0, !PT ;  /* 0xfffffffb29297812 */ /* 0x008fc400078ec0ff */
[----:B------:R-:W-:Y:S02]  /*1ce0*/  LOP3.LUT R70, R70, 0x1c0, RZ, 0xc0, !PT ;  /* 0x000001c046467812 */ /* 0x000fe400078ec0ff */
[----:B------:R-:W-:Y:S02]  /*1cf0*/  SHF.R.S32.HI R65, RZ, 0x1f, R37 ;  /* 0x0000001fff417819 */ /* 0x000fe40000011425 */
[----:B------:R-:W-:Y:S02]  /*1d00*/  SHF.R.S32.HI R37, RZ, 0x1f, R40 ;  /* 0x0000001fff257819 */ /* 0x000fe40000011428 */
[----:B------:R-:W-:Y:S02]  /*1d10*/  SHF.R.U32.HI R67, RZ, 0x3, R70 ;  /* 0x00000003ff437819 */ /* 0x000fe40000011646 */
[----:B------:R-:W-:Y:S02]  /*1d20*/  @P1 LOP3.LUT R41, R41, 0x4, RZ, 0xfc, !PT ;  /* 0x0000000429291812 */ /* 0x000fe400078efcff */
[----:B------:R-:W-:-:S03]  /*1d30*/  LEA.HI R37, R37, R40, RZ, 0x5 ;  /* 0x0000002825257211 */ /* 0x000fc600078f28ff */
[----:B------:R0:W-:Y:S01]  /*1d40*/  STL [R1], R41 ;  /* 0x0000002901007387 */ /* 0x0001e20000100800 */
[----:B------:R-:W-:Y:S02]  /*1d50*/  SHF.R.S32.HI R37, RZ, 0x5, R37 ;  /* 0x00000005ff257819 */ /* 0x000fe40000011425 */
[----:B----4-:R-:W-:Y:S02]  /*1d60*/  SEL R57, R31, RZ, !P0 ;  /* 0x000000ff1f397207 */ /* 0x010fe40004000000 */
[----:B------:R-:W-:-:S03]  /*1d70*/  SHF.R.S32.HI R0, RZ, 0x1f, R31 ;  /* 0x0000001fff007819 */ /* 0x000fc6000001141f */
[----:B------:R-:W-:Y:S01]  /*1d80*/  IMAD.WIDE.U32 R8, R57, UR4, R6 ;  /* 0x0000000439087c25 */ /* 0x000fe2000f8e0006 */
[----:B------:R-:W-:Y:S01]  /*1d90*/  SEL R14, R0, RZ, !P0 ;  /* 0x000000ff000e7207 */ /* 0x000fe20004000000 */
[----:B------:R-:W1:Y:S01]  /*1da0*/  LDC.64 R6, c[0x0][0x3f8] ;  /* 0x0000fe00ff067b82 */ /* 0x000e620000000a00 */
[----:B------:R-:W-:-:S03]  /*1db0*/  IADD3 R77, P0, R8, R10, RZ ;  /* 0x0000000a084d7210 */ /* 0x000fc60007f1e0ff */
[----:B------:R-:W-:-:S04]  /*1dc0*/  IMAD R0, R14, UR4, RZ ;  /* 0x000000040e007c24 */ /* 0x000fc8000f8e02ff */
[----:B------:R-:W-:Y:S01]  /*1dd0*/  IMAD R3, R57, UR5, R0 ;  /* 0x0000000539037c24 */ /* 0x000fe2000f8e0200 */
[----:B------:R-:W-:Y:S05]  /*1de0*/  @!P6 WARPSYNC.ALL ;  /* 0x000000000000e948 */ /* 0x000fea0003800000 */
[----:B------:R-:W-:Y:S01]  /*1df0*/  ULDC.64 UR4, c[0x0][0x330] ;  /* 0x0000cc0000047ab9 */ /* 0x000fe20000000a00 */
[----:B------:R-:W-:Y:S02]  /*1e00*/  IMAD R0, R38, R4, RZ ;  /* 0x0000000426007224 */ /* 0x000fe400078e02ff */
[----:B------:R-:W-:Y:S02]  /*1e10*/  IMAD R13, R13, UR4, RZ ;  /* 0x000000040d0d7c24 */ /* 0x000fe4000f8e02ff */
[----:B------:R-:W-:-:S02]  /*1e20*/  IMAD R75, R19, R5, R0 ;  /* 0x00000005134b7224 */ /* 0x000fc400078e0200 */
[----:B------:R-:W-:Y:S02]  /*1e30*/  IMAD R15, R30, UR5, R13 ;  /* 0x000000051e0f7c24 */ /* 0x000fe4000f8e020d */
[----:B------:R-:W-:Y:S01]  /*1e40*/  IMAD.IADD R76, R9, 0x1, R3 ;  /* 0x00000001094c7824 */ /* 0x000fe200078e0203 */
[----:B-1----:R-:W-:Y:S01]  /*1e50*/  SHF.L.U64.HI R72, R6, 0x7, R7 ;  /* 0x0000000706487819 */ /* 0x002fe20000010207 */
[----:B------:R-:W-:Y:S01]  /*1e60*/  IMAD.WIDE.U32 R12, R30, UR4, R16 ;  /* 0x000000041e0c7c25 */ /* 0x000fe2000f8e0010 */
[----:B------:R-:W-:Y:S02]  /*1e70*/  ULDC.64 UR4, c[0x0][0x338] ;  /* 0x0000ce0000047ab9 */ /* 0x000fe40000000a00 */
[----:B------:R-:W-:Y:S01]  /*1e80*/  IADD3.X R75, R76, R11, R75, P0, !PT ;  /* 0x0000000b4c4b7210 */ /* 0x000fe200007fe44b */
[----:B------:R-:W-:Y:S01]  /*1e90*/  IMAD R0, R38, R6, RZ ;  /* 0x0000000626007224 */ /* 0x000fe200078e02ff */
[----:B------:R-:W-:Y:S01]  /*1ea0*/  @!P6 BAR.SYNC.DEFER_BLOCKING 0x9, 0x100 ;  /* 0x024400000000eb1d */ /* 0x000fe20000010000 */
[----:B------:R-:W-:Y:S01]  /*1eb0*/  IMAD.IADD R13, R13, 0x1, R15 ;  /* 0x000000010d0d7824 */ /* 0x000fe200078e020f */
[----:B------:R-:W-:Y:S01]  /*1ec0*/  ISETP.GE.AND P0, PT, R16, R63, PT ;  /* 0x0000003f1000720c */ /* 0x000fe20003f06270 */
[----:B------:R-:W-:-:S02]  /*1ed0*/  IMAD R15, R19, R7, R0 ;  /* 0x00000007130f7224 */ /* 0x000fc400078e0200 */
[----:B------:R-:W-:-:S04]  /*1ee0*/  IMAD.WIDE.U32 R10, R19, R6, R16 ;  /* 0x00000006130a7225 */ /* 0x000fc800078e0010 */
[----:B------:R-:W-:Y:S02]  /*1ef0*/  IMAD.IADD R11, R15, 0x1, R11 ;  /* 0x000000010f0b7824 */ /* 0x000fe400078e020b */
[----:B------:R-:W-:Y:S02]  /*1f00*/  IMAD R3, R14, UR4, RZ ;  /* 0x000000040e037c24 */ /* 0x000fe4000f8e02ff */
[----:B-----5:R-:W-:Y:S01]  /*1f10*/  IMAD.WIDE.U32 R52, R24, R6, R10 ;  /* 0x0000000618347225 */ /* 0x020fe200078e000a */
[----:B------:R-:W-:-:S03]  /*1f20*/  IADD3 R10, P1, R19, R32, RZ ;  /* 0x00000020130a7210 */ /* 0x000fc60007f3e0ff */
[----:B------:R-:W-:Y:S01]  /*1f30*/  IMAD R33, R57, UR5, R3 ;  /* 0x0000000539217c24 */ /* 0x000fe2000f8e0203 */
[----:B------:R-:W-:Y:S01]  /*1f40*/  SEL R3, R63, RZ, P0 ;  /* 0x000000ff3f037207 */ /* 0x000fe20000000000 */
[C---:B------:R-:W-:Y:S02]  /*1f50*/  IMAD R0, R38.reuse, R68, RZ ;  /* 0x0000004426007224 */ /* 0x040fe400078e02ff */
[----:B------:R-:W-:Y:S02]  /*1f60*/  IMAD.X R11, R38, 0x1, R35, P1 ;  /* 0x00000001260b7824 */ /* 0x000fe400008e0623 */
[----:B------:R-:W-:Y:S01]  /*1f70*/  IMAD.WIDE.U32 R56, R57, UR4, R12 ;  /* 0x0000000439387c25 */ /* 0x000fe2000f8e000c */
[----:B------:R-:W-:Y:S02]  /*1f80*/  ULDC UR4, c[0x0][0x2f4] ;  /* 0x0000bd0000047ab9 */ /* 0x000fe40000000800 */
[C---:B------:R-:W-:Y:S01]  /*1f90*/  ISETP.GE.AND P1, PT, R16.reuse, UR4, PT ;  /* 0x0000000410007c0c */ /* 0x040fe2000bf26270 */
[----:B------:R-:W-:Y:S01]  /*1fa0*/  IMAD.IADD R3, R16, 0x1, R3 ;  /* 0x0000000110037824 */ /* 0x000fe200078e0203 */
[----:B------:R-:W-:Y:S01]  /*1fb0*/  ISETP.GE.AND P2, PT, R66, UR4, PT ;  /* 0x0000000442007c0c */ /* 0x000fe2000bf46270 */
[----:B------:R-:W-:-:S02]  /*1fc0*/  VIADD R38, R19, 0x60 ;  /* 0x0000006013267836 */ /* 0x000fc40000000000 */
[----:B------:R-:W-:-:S04]  /*1fd0*/  IMAD.WIDE.U32 R30, R19, R68, R152 ;  /* 0x00000044131e7225 */ /* 0x000fc800078e0098 */
[----:B------:R-:W-:Y:S01]  /*1fe0*/  IMAD R13, R19, R69, R0 ;  /* 0x00000045130d7224 */ /* 0x000fe200078e0200 */
[----:B------:R-:W-:Y:S01]  /*1ff0*/  SHF.R.S32.HI R0, RZ, 0x1f, R3 ;  /* 0x0000001fff007819 */ /* 0x000fe20000011403 */
[----:B------:R-:W-:Y:S02]  /*2000*/  IMAD.SHL.U32 R38, R38, 0x40, RZ ;  /* 0x0000004026267824 */ /* 0x000fe400078e00ff */
[----:B------:R-:W-:Y:S01]  /*2010*/  IMAD.IADD R31, R31, 0x1, R13 ;  /* 0x000000011f1f7824 */ /* 0x000fe200078e020d */
[----:B------:R-:W-:Y:S01]  /*2020*/  LEA.HI R3, R0, R3, RZ, 0x3 ;  /* 0x0000000300037211 */ /* 0x000fe200078f18ff */
[----:B------:R-:W-:Y:S01]  /*2030*/  IMAD.IADD R21, R13, 0x1, R21 ;  /* 0x000000010d157824 */ /* 0x000fe200078e0215 */
[----:B------:R-:W-:Y:S01]  /*2040*/  SHF.R.S32.HI R13, RZ, 0x1f, R24 ;  /* 0x0000001fff0d7819 */ /* 0x000fe20000011418 */
[----:B------:R-:W-:Y:S01]  /*2050*/  IMAD.WIDE.U32 R54, R19, R6, R152 ;  /* 0x0000000613367225 */ /* 0x000fe200078e0098 */
[----:B------:R-:W-:-:S03]  /*2060*/  LOP3.LUT R38, R38, 0x1c0, RZ, 0xc0, !PT ;  /* 0x000001c026267812 */ /* 0x000fc600078ec0ff */
[----:B------:R-:W-:Y:S01]  /*2070*/  IMAD R0, R13, R6, RZ ;  /* 0x000000060d007224 */ /* 0x000fe200078e02ff */
[----:B------:R-:W-:Y:S01]  /*2080*/  LOP3.LUT R4, R38, 0x38, R3, 0xf8, !PT ;  /* 0x0000003826047812 */ /* 0x000fe200078ef803 */
[----:B------:R-:W-:Y:S02]  /*2090*/  VIADD R38, R19, 0x60 ;  /* 0x0000006013267836 */ /* 0x000fe40000000000 */
[----:B------:R-:W-:Y:S01]  /*20a0*/  IMAD R5, R24, R7, R0 ;  /* 0x0000000718057224 */ /* 0x000fe200078e0200 */
[----:B------:R-:W-:Y:S01]  /*20b0*/  LOP3.LUT R0, R70, 0x18, R16, 0xf8, !PT ;  /* 0x0000001846007812 */ /* 0x000fe200078ef810 */
[----:B------:R-:W-:Y:S01]  /*20c0*/  IMAD.SHL.U32 R38, R38, 0x40, RZ ;  /* 0x0000004026267824 */ /* 0x000fe200078e00ff */
[----:B------:R-:W-:Y:S01]  /*20d0*/  LOP3.LUT R7, R3, 0xfffffff8, RZ, 0xc0, !PT ;  /* 0xfffffff803077812 */ /* 0x000fe200078ec0ff */
[----:B------:R-:W-:Y:S01]  /*20e0*/  IMAD.IADD R55, R55, 0x1, R15 ;  /* 0x0000000137377824 */ /* 0x000fe200078e020f */
[----:B------:R-:W-:Y:S01]  /*20f0*/  LOP3.LUT R0, R0, R67, RZ, 0x3c, !PT ;  /* 0x0000004300007212 */ /* 0x000fe200078e3cff */
[----:B------:R-:W-:Y:S01]  /*2100*/  IMAD R13, R13, R68, RZ ;  /* 0x000000440d0d7224 */ /* 0x000fe200078e02ff */
[----:B------:R-:W-:Y:S01]  /*2110*/  LOP3.LUT R38, R38, 0x1c0, RZ, 0xc0, !PT ;  /* 0x000001c026267812 */ /* 0x000fe200078ec0ff */
[----:B------:R-:W-:-:S03]  /*2120*/  IMAD.WIDE.U32 R54, R24, R6, R54 ;  /* 0x0000000618367225 */ /* 0x000fc600078e0036 */
[----:B------:R-:W-:Y:S01]  /*2130*/  SHF.R.U32.HI R38, RZ, 0x3, R38 ;  /* 0x00000003ff267819 */ /* 0x000fe20000011626 */
[----:B------:R-:W-:Y:S01]  /*2140*/  IMAD R62, R37, 0x200, R0 ;  /* 0x00000200253e7824 */ /* 0x000fe200078e0200 */
[----:B------:R-:W-:Y:S01]  /*2150*/  LOP3.LUT R0, R70, 0x38, R3, 0xf8, !PT ;  /* 0x0000003846007812 */ /* 0x000fe200078ef803 */
[----:B------:R-:W-:Y:S01]  /*2160*/  IMAD R13, R24, R69, R13 ;  /* 0x00000045180d7224 */ /* 0x000fe200078e020d */
[----:B------:R-:W-:Y:S01]  /*2170*/  LOP3.LUT R12, R4, R38, RZ, 0x3c, !PT ;  /* 0x00000026040c7212 */ /* 0x000fe200078e3cff */
[-C--:B------:R-:W-:Y:S01]  /*2180*/  IMAD.WIDE.U32 R30, R24, R68.reuse, R30 ;  /* 0x00000044181e7225 */ /* 0x080fe200078e001e */
[----:B------:R-:W-:Y:S02]  /*2190*/  LOP3.LUT R0, R0, R67, RZ, 0x3c, !PT ;  /* 0x0000004300007212 */ /* 0x000fe400078e3cff */
[----:B------:R-:W-:Y:S01]  /*21a0*/  SHF.L.U64.HI R69, R68, 0x7, R69 ;  /* 0x0000000744457819 */ /* 0x000fe20000010245 */
[----:B------:R-:W-:-:S04]  /*21b0*/  IMAD.WIDE.U32 R20, R24, R68, R20 ;  /* 0x0000004418147225 */ /* 0x000fc800078e0014 */
[----:B------:R-:W-:Y:S01]  /*21c0*/  IMAD.SHL.U32 R71, R6, 0x80, RZ ;  /* 0x0000008006477824 */ /* 0x000fe200078e00ff */
[----:B------:R-:W-:Y:S01]  /*21d0*/  SHF.R.S32.HI R6, RZ, 0x3, R3 ;  /* 0x00000003ff067819 */ /* 0x000fe20000011403 */
[----:B------:R-:W-:Y:S02]  /*21e0*/  IMAD.IADD R61, R55, 0x1, R5 ;  /* 0x00000001373d7824 */ /* 0x000fe400078e0205 */
[----:B------:R-:W-:Y:S01]  /*21f0*/  IMAD.IADD R60, R5, 0x1, R53 ;  /* 0x00000001053c7824 */ /* 0x000fe200078e0235 */
[----:B------:R-:W-:Y:S01]  /*2200*/  SHF.R.S32.HI R5, RZ, 0x1f, R7 ;  /* 0x0000001fff057819 */ /* 0x000fe20000011407 */
[----:B------:R-:W-:Y:S02]  /*2210*/  IMAD R4, R37, 0x200, R0 ;  /* 0x0000020025047824 */ /* 0x000fe400078e0200 */
[----:B------:R-:W-:Y:S02]  /*2220*/  IMAD.SHL.U32 R68, R68, 0x80, RZ ;  /* 0x0000008044447824 */ /* 0x000fe400078e00ff */
[----:B------:R-:W-:-:S02]  /*2230*/  IMAD.SHL.U32 R63, R63, 0x2, RZ ;  /* 0x000000023f3f7824 */ /* 0x000fc400078e00ff */
[----:B------:R-:W-:Y:S02]  /*2240*/  IMAD.IADD R59, R31, 0x1, R13 ;  /* 0x000000011f3b7824 */ /* 0x000fe400078e020d */
[----:B------:R-:W-:Y:S02]  /*2250*/  IMAD.IADD R58, R13, 0x1, R21 ;  /* 0x000000010d3a7824 */ /* 0x000fe400078e0215 */
[----:B------:R-:W-:Y:S02]  /*2260*/  IMAD.IADD R3, R36, 0x1, R12 ;  /* 0x0000000124037824 */ /* 0x000fe400078e020c */
[----:B0-----:R-:W-:-:S07]  /*2270*/  IMAD.IADD R0, R57, 0x1, R33 ;  /* 0x0000000139007824 */ /* 0x001fce00078e0221 */
.L_x_2298:
[----:B------:R-:W2:Y:S01]  /*2280*/  LDL R35, [R1+0x38] ;  /* 0x0000380001237983 */ /* 0x000ea20000100800 */
[----:B------:R-:W0:Y:S03]  /*2290*/  LDC.64 R86, c[0x0][0x300] ;  /* 0x0000c000ff567b82 */ /* 0x000e260000000a00 */
        /* <DEDUP_REMOVED lines=9> */
[----:B------:R-:W4:Y:S01]  /*2330*/  LDC R88, c[0x0][0x3f4] ;  /* 0x0000fd00ff587b82 */ /* 0x000f220000000800 */
[----:B------:R-:W-:Y:S02]  /*2340*/  IMAD.MOV.U32 R84, RZ, RZ, R14 ;  /* 0x000000ffff547224 */ /* 0x000fe400078e000e */
[----:B------:R-:W-:Y:S02]  /*2350*/  IMAD.IADD R85, R15, 0x1, R85 ;  /* 0x000000010f557824 */ /* 0x000fe400078e0255 */
[----:B0-----:R-:W-:Y:S02]  /*2360*/  IMAD R26, R87, 0x60, RZ ;  /* 0x00000060571a7824 */ /* 0x001fe400078e02ff */
[----:B------:R-:W-:-:S04]  /*2370*/  IMAD.WIDE.U32 R12, R86, 0x60, R84 ;  /* 0x00000060560c7825 */ /* 0x000fc800078e0054 */
[----:B------:R-:W-:Y:S01]  /*2380*/  IMAD R82, R22, 0x2000, R62 ;  /* 0x0000200016527824 */ /* 0x000fe200078e023e */
[C---:B------:R-:W-:Y:S02]  /*2390*/  IADD3 R15, P4, R77.reuse, R12, RZ ;  /* 0x0000000c4d0f7210 */ /* 0x040fe40007f9e0ff */
[----:B------:R-:W-:Y:S02]  /*23a0*/  IADD3 R12, P3, R77, R14, RZ ;  /* 0x0000000e4d0c7210 */ /* 0x000fe40007f7e0ff */
[----:B------:R-:W-:Y:S01]  /*23b0*/  IADD3.X R14, R75, R13, R26, P4, !PT ;  /* 0x0000000d4b0e7210 */ /* 0x000fe200027fe41a */
[----:B------:R-:W-:Y:S01]  /*23c0*/  IMAD.MOV.U32 R26, RZ, RZ, R32 ;  /* 0x000000ffff1a7224 */ /* 0x000fe200078e0020 */
[-C--:B-1----:R-:W-:Y:S01]  /*23d0*/  LEA R36, P4, R15, R80.reuse, 0x1 ;  /* 0x000000500f247211 */ /* 0x082fe200078808ff */
[----:B------:R-:W-:Y:S01]  /*23e0*/  IMAD.X R13, R85, 0x1, R75, P3 ;  /* 0x00000001550d7824 */ /* 0x000fe200018e064b */
[----:B------:R-:W-:Y:S02]  /*23f0*/  LEA R38, P3, R12, R80, 0x1 ;  /* 0x000000500c267211 */ /* 0x000fe400078608ff */
[----:B------:R-:W-:-:S02]  /*2400*/  LEA.HI.X R37, R15, R81, R14, 0x1, P4 ;  /* 0x000000510f257211 */ /* 0x000fc400020f0c0e */
[----:B------:R-:W-:Y:S02]  /*2410*/  ISETP.GT.AND P4, PT, R32, R27, PT ;  /* 0x0000001b2000720c */ /* 0x000fe40003f84270 */
[----:B------:R-:W-:Y:S01]  /*2420*/  LEA.HI.X R39, R12, R81, R13, 0x1, P3 ;  /* 0x000000510c277211 */ /* 0x000fe200018f0c0d */
[----:B------:R-:W-:Y:S01]  /*2430*/  VIADD R12, R82, 0x20 ;  /* 0x00000020520c7836 */ /* 0x000fe20000000000 */
[----:B----4-:R-:W-:Y:S02]  /*2440*/  ISETP.GE.AND P3, PT, R88, 0x1, PT ;  /* 0x000000015800780c */ /* 0x010fe40003f66270 */
[----:B--2---:R-:W-:Y:S02]  /*2450*/  LOP3.LUT P5, RZ, R35, 0x4, RZ, 0xc0, !PT ;  /* 0x0000000423ff7812 */ /* 0x004fe400078ac0ff */
[----:B---3--:R-:W-:-:S05]  /*2460*/  LOP3.LUT R34, R34, 0xfffffffd, RZ, 0xc0, !PT ;  /* 0xfffffffd22227812 */ /* 0x008fca00078ec0ff */
[----:B------:R-:W-:-:S05]  /*2470*/  @P4 LOP3.LUT R34, R34, 0x2, RZ, 0xfc, !PT ;  /* 0x0000000222224812 */ /* 0x000fca00078efcff */
[----:B------:R0:W-:Y:S01]  /*2480*/  STL [R1], R34 ;  /* 0x0000002201007387 */ /* 0x0001e20000100800 */
[C---:B------:R-:W-:Y:S02]  /*2490*/  @P5 VIADD R12, R82.reuse, 0xffffffe0 ;  /* 0xffffffe0520c5836 */ /* 0x040fe40000000000 */
[--C-:B------:R-:W-:Y:S02]  /*24a0*/  IMAD R82, R82, 0x2, R25.reuse ;  /* 0x0000000252527824 */ /* 0x100fe400078e0219 */
[----:B------:R-:W-:Y:S01]  /*24b0*/  IMAD R79, R12, 0x2, R25 ;  /* 0x000000020c4f7824 */ /* 0x000fe200078e0219 */
[----:B------:R-:W-:Y:S06]  /*24c0*/  @!P3 BRA `(.L_x_2250) ;  /* 0x0000002c0008b947 */ /* 0x000fec0003800000 */
[----:B------:R-:W-:Y:S01]  /*24d0*/  ULDC.U8 UR4, c[0x0][0x410] ;  /* 0x0001040000047ab9 */ /* 0x000fe20000000000 */
[-C--:B------:R-:W-:Y:S01]  /*24e0*/  IMAD R12, R72, R32.reuse, RZ ;  /* 0x00000020480c7224 */ /* 0x080fe200078e02ff */
[----:B------:R-:W-:Y:S01]  /*24f0*/  ISETP.NE.AND P3, PT, RZ, UR4, PT ;  /* 0x00000004ff007c0c */ /* 0x000fe2000bf65270 */
[----:B------:R-:W-:Y:S02]  /*2500*/  IMAD R13, R69, R32, RZ ;  /* 0x00000020450d7224 */ /* 0x000fe400078e02ff */
[----:B------:R-:W-:Y:S02]  /*2510*/  IMAD R83, R26, -0x80, R28 ;  /* 0xffffff801a537824 */ /* 0x000fe400078e021c */
[C---:B------:R-:W-:Y:S02]  /*2520*/  IMAD R89, R33.reuse, R71, R12 ;  /* 0x0000004721597224 */ /* 0x040fe400078e020c */
[----:B------:R-:W-:Y:S01]  /*2530*/  IMAD R13, R33, R68, R13 ;  /* 0x00000044210d7224 */ /* 0x000fe200078e020d */
[----:B------:R-:W-:Y:S01]  /*2540*/  VIMNMX R83, R83, 0x80, PT ;  /* 0x0000008053537848 */ /* 0x000fe20003fe0100 */
[----:B------:R-:W-:-:S04]  /*2550*/  IMAD.WIDE.U32 R46, R71, R32, RZ ;  /* 0x00000020472e7225 */ /* 0x000fc800078e00ff */
[----:B------:R-:W-:-:S04]  /*2560*/  IMAD.WIDE.U32 R44, R68, R32, RZ ;  /* 0x00000020442c7225 */ /* 0x000fc800078e00ff */
[----:B------:R-:W-:Y:S02]  /*2570*/  IMAD.IADD R89, R47, 0x1, R89 ;  /* 0x000000012f597824 */ /* 0x000fe400078e0259 */
        /* <DEDUP_REMOVED lines=33> */
.L_x_2253:
[----:B------:R-:W-:Y:S05]  /*2790*/  BSYNC B1 ;  /* 0x0000000000017941 */ /* 0x000fea0003800000 */
.L_x_2252:
        /* <DEDUP_REMOVED lines=34> */
.L_x_2255:
[----:B------:R-:W-:Y:S05]  /*29c0*/  BSYNC B1 ;  /* 0x0000000000017941 */ /* 0x000fea0003800000 */
.L_x_2254:
        /* <DEDUP_REMOVED lines=33> */
.L_x_2256:
[----:B------:R-:W-:Y:S01]  /*2be0*/  IMAD R78, R22, 0x8, R2 ;  /* 0x00000008164e7824 */ /* 0x000fe200078e0202 */
[----:B------:R-:W-:Y:S01]  /*2bf0*/  SHF.L.U32 R90, R154, 0x1f, RZ ;  /* 0x0000001f9a5a7819 */ /* 0x000fe200000006ff */
[----:B------:R-:W-:Y:S03]  /*2c00*/  BSSY B1, `(.L_x_2257) ;  /* 0x0000003000017945 */ /* 0x000fe60003800000 */
[----:B------:R-:W0:Y:S02]  /*2c10*/  SYNCS.PHASECHK.TRANS64.TRYWAIT P6, [R78+URZ+0x16890], R90 ;  /* 0x0168905a4e0075a7 */ /* 0x000e2400080c017f */
[----:B0-----:R-:W-:Y:S05]  /*2c20*/  @!P6 BRA `(.L_x_2258) ;  /* 0x0000015400b8e947 */ /* 0x001fea0003800000 */
.L_x_2516:
[----:B------:R-:W-:Y:S05]  /*2c30*/  BSYNC B1 ;  /* 0x0000000000017941 */ /* 0x000fea0003800000 */
.L_x_2257:
        /* <DEDUP_REMOVED lines=10> */
[----:B------:R-:W-:Y:S02]  /*2ce0*/  PRMT R101, R99, 0x5410, R101 ;  /* 0x0000541063657816 */ /* 0x000fe40000000065 */
[----:B------:R-:W-:Y:S02]  /*2cf0*/  PRMT R98, R44, 0x5432, R98 ;  /* 0x000054322c627816 */ /* 0x000fe40000000062 */
[----:B------:R-:W-:Y:S01]  /*2d00*/  SHF.R.U32.HI R100, RZ, 0x10, R81 ;  /* 0x00000010ff647819 */ /* 0x000fe20000011651 */
[----:B--2---:R-:W-:Y:S01]  /*2d10*/  IMAD.U32 R81, R14, 0x10000, RZ ;  /* 0x000100000e517824 */ /* 0x004fe200078e00ff */
[----:B------:R-:W-:-:S02]  /*2d20*/  SHF.R.U32.HI R104, RZ, 0x10, R85 ;  /* 0x00000010ff687819 */ /* 0x000fc40000011655 */
[----:B------:R-:W-:Y:S02]  /*2d30*/  LOP3.LUT R84, R13, 0xffff0000, RZ, 0xc0, !PT ;  /* 0xffff00000d547812 */ /* 0x000fe400078ec0ff */
[C---:B------:R-:W-:Y:S01]  /*2d40*/  LOP3.LUT R103, R101.reuse, 0xffff0000, RZ, 0xc0, !PT ;  /* 0xffff000065677812 */ /* 0x040fe200078ec0ff */
[----:B------:R-:W-:Y:S01]  /*2d50*/  IMAD.U32 R101, R101, 0x10000, RZ ;  /* 0x0001000065657824 */ /* 0x000fe200078e00ff */
[C---:B------:R-:W-:Y:S01]  /*2d60*/  LOP3.LUT R99, R98.reuse, 0xffff0000, RZ, 0xc0, !PT ;  /* 0xffff000062637812 */ /* 0x040fe200078ec0ff */
[----:B------:R-:W-:Y:S01]  /*2d70*/  IMAD.U32 R98, R98, 0x10000, RZ ;  /* 0x0001000062627824 */ /* 0x000fe200078e00ff */
[----:B------:R-:W-:Y:S01]  /*2d80*/  PRMT R100, R45, 0x5432, R100 ;  /* 0x000054322d647816 */ /* 0x000fe20000000064 */
[----:B------:R-:W-:Y:S01]  /*2d90*/  FMUL.FTZ R108, R84, R103 ;  /* 0x00000067546c7220 */ /* 0x000fe20000410000 */
[----:B------:R-:W-:Y:S01]  /*2da0*/  PRMT R104, R46, 0x5432, R104 ;  /* 0x000054322e687816 */ /* 0x000fe20000000068 */
[----:B------:R-:W-:Y:S01]  /*2db0*/  FMUL.FTZ R84, R84, R99 ;  /* 0x0000006354547220 */ /* 0x000fe20000410000 */
[----:B------:R-:W-:Y:S01]  /*2dc0*/  LOP3.LUT R85, R14, 0xffff0000, RZ, 0xc0, !PT ;  /* 0xffff00000e557812 */ /* 0x000fe200078ec0ff */
[C---:B------:R-:W-:Y:S01]  /*2dd0*/  IMAD.U32 R14, R15.reuse, 0x10000, RZ ;  /* 0x000100000f0e7824 */ /* 0x040fe200078e00ff */
[----:B------:R-:W-:Y:S01]  /*2de0*/  LOP3.LUT R80, R15, 0xffff0000, RZ, 0xc0, !PT ;  /* 0xffff00000f507812 */ /* 0x000fe200078ec0ff */
[----:B------:R-:W-:-:S02]  /*2df0*/  IMAD.U32 R15, R13, 0x10000, RZ ;  /* 0x000100000d0f7824 */ /* 0x000fc400078e00ff */
[----:B------:R-:W-:Y:S02]  /*2e00*/  IMAD.U32 R106, R104, 0x10000, RZ ;  /* 0x00010000686a7824 */ /* 0x000fe400078e00ff */
[----:B------:R-:W-:Y:S02]  /*2e10*/  IMAD.U32 R102, R100, 0x10000, RZ ;  /* 0x0001000064667824 */ /* 0x000fe400078e00ff */
[----:B------:R-:W-:Y:S01]  /*2e20*/  FFMA.FTZ R103, R15, R103, R84 ;  /* 0x000000670f677223 */ /* 0x000fe20000010054 */
[----:B------:R-:W-:Y:S01]  /*2e30*/  FMUL.FTZ R110, R85, R106 ;  /* 0x0000006a556e7220 */ /* 0x000fe20000410000 */
[----:B------:R-:W-:Y:S01]  /*2e40*/  FFMA.FTZ R108, R15, R99, -R108 ;  /* 0x000000630f6c7223 */ /* 0x000fe2000001086c */
[-C--:B------:R-:W-:Y:S01]  /*2e50*/  FMUL.FTZ R84, R85, R102.reuse ;  /* 0x0000006655547220 */ /* 0x080fe20000410000 */
[----:B------:R-:W-:Y:S01]  /*2e60*/  IMAD.U32 R13, R12, 0x10000, RZ ;  /* 0x000100000c0d7824 */ /* 0x000fe200078e00ff */
[----:B------:R-:W-:Y:S01]  /*2e70*/  LOP3.LUT R85, R104, 0xffff0000, RZ, 0xc0, !PT ;  /* 0xffff000068557812 */ /* 0x000fe200078ec0ff */
[C---:B------:R-:W-:Y:S01]  /*2e80*/  FFMA.FTZ R110, R81.reuse, R102, -R110 ;  /* 0x00000066516e7223 */ /* 0x040fe2000001086e */
[----:B------:R-:W-:Y:S01]  /*2e90*/  LOP3.LUT R15, R100, 0xffff0000, RZ, 0xc0, !PT ;  /* 0xffff0000640f7812 */ /* 0x000fe200078ec0ff */
[----:B------:R-:W-:Y:S01]  /*2ea0*/  FFMA.FTZ R81, R81, R106, R84 ;  /* 0x0000006a51517223 */ /* 0x000fe20000010054 */
[----:B------:R-:W-:Y:S01]  /*2eb0*/  LOP3.LUT R12, R12, 0xffff0000, RZ, 0xc0, !PT ;  /* 0xffff00000c0c7812 */ /* 0x000fe200078ec0ff */
[C---:B------:R-:W-:Y:S01]  /*2ec0*/  FMUL.FTZ R99, R80.reuse, R85 ;  /* 0x0000005550637220 */ /* 0x040fe20000410000 */
[----:B------:R-:W-:Y:S01]  /*2ed0*/  F2FP.BF16.F32.PACK_AB R103, R103, R108 ;  /* 0x0000006c6767723e */ /* 0x000fe200000010ff */
[----:B------:R-:W-:-:S02]  /*2ee0*/  FMUL.FTZ R84, R80, R15 ;  /* 0x0000000f50547220 */ /* 0x000fc40000410000 */
[C---:B------:R-:W-:Y:S01]  /*2ef0*/  FMUL.FTZ R80, R12.reuse, R101 ;  /* 0x000000650c507220 */ /* 0x040fe20000410000 */
[-C--:B------:R-:W-:Y:S01]  /*2f00*/  FMUL.FTZ R12, R12, R98.reuse ;  /* 0x000000620c0c7220 */ /* 0x080fe20000410000 */
[C---:B------:R-:W-:Y:S01]  /*2f10*/  FFMA.FTZ R99, R14.reuse, R15, -R99 ;  /* 0x0000000f0e637223 */ /* 0x040fe20000010863 */
[----:B------:R-:W-:Y:S01]  /*2f20*/  FFMA.FTZ R84, R14, R85, R84 ;  /* 0x000000550e547223 */ /* 0x000fe20000010054 */
[C---:B------:R-:W-:Y:S01]  /*2f30*/  FFMA.FTZ R80, R13.reuse, R98, -R80 ;  /* 0x000000620d507223 */ /* 0x040fe20000010850 */
[----:B------:R-:W-:Y:S01]  /*2f40*/  FFMA.FTZ R13, R13, R101, R12 ;  /* 0x000000650d0d7223 */ /* 0x000fe2000001000c */
[----:B------:R-:W-:Y:S02]  /*2f50*/  F2FP.BF16.F32.PACK_AB R14, R81, R110 ;  /* 0x0000006e510e723e */ /* 0x000fe400000010ff */
[----:B------:R-:W-:Y:S02]  /*2f60*/  F2FP.BF16.F32.PACK_AB R15, R84, R99 ;  /* 0x00000063540f723e */ /* 0x000fe400000010ff */
[----:B------:R-:W-:Y:S01]  /*2f70*/  F2FP.BF16.F32.PACK_AB R12, R13, R80 ;  /* 0x000000500d0c723e */ /* 0x000fe200000010ff */
[----:B------:R-:W-:-:S07]  /*2f80*/  IMAD.MOV.U32 R13, RZ, RZ, R103 ;  /* 0x000000ffff0d7224 */ /* 0x000fce00078e0067 */
.L_x_2264:
[----:B------:R-:W-:Y:S05]  /*2f90*/  BSYNC B3 ;  /* 0x0000000000037941 */ /* 0x000fea0003800000 */
.L_x_2263:
[----:B--2---:R1:W-:Y:S02]  /*2fa0*/  STG.E.128 desc[UR40][R38.64], R12 ;  /* 0x0000000c26007986 */ /* 0x0043e4000c101d28 */
.L_x_2262:
[----:B------:R-:W-:Y:S05]  /*2fb0*/  BSYNC B2 ;  /* 0x0000000000027941 */ /* 0x000fea0003800000 */
.L_x_2261:
[----:B------:R-:W-:Y:S05]  /*2fc0*/  @P2 BRA `(.L_x_2260) ;  /* 0x0000000000d02947 */ /* 0x000fea0003800000 */
[----:B-1----:R1:W2:Y:S01]  /*2fd0*/  LDS.128 R12, [R79+0xe000] ;  /* 0x00e000004f0c7984 */ /* 0x0022a20000000c00 */
        /* <DEDUP_REMOVED lines=49> */
.L_x_2266:
[----:B------:R-:W-:Y:S05]  /*32f0*/  BSYNC B2 ;  /* 0x0000000000027941 */ /* 0x000fea0003800000 */
.L_x_2265:
[----:B--2---:R2:W-:Y:S02]  /*3300*/  STG.E.128 desc[UR40][R38.64+0x40], R12 ;  /* 0x0000400c26007986 */ /* 0x0045e4000c101d28 */
.L_x_2260:
[----:B------:R-:W-:Y:S05]  /*3310*/  BSYNC B1 ;  /* 0x0000000000017941 */ /* 0x000fea0003800000 */
.L_x_2259:
        /* <DEDUP_REMOVED lines=31> */
[-C--:B------:R-:W-:Y:S01]  /*3510*/  FMUL.FTZ R39, R39, R43.reuse ;  /* 0x0000002b27277220 */ /* 0x080fe20000410000 */
[----:B------:R-:W-:Y:S01]  /*3520*/  LOP3.LUT R93, R93, 0xffff0000, RZ, 0xc0, !PT ;  /* 0xffff00005d5d7812 */ /* 0x000fe200078ec0ff */
[----:B------:R-:W-:Y:S01]  /*3530*/  IMAD.U32 R86, R86, 0x10000, RZ ;  /* 0x0001000056567824 */ /* 0x000fe200078e00ff */
[----:B------:R-:W-:Y:S01]  /*3540*/  LOP3.LUT R87, R87, 0xffff0000, RZ, 0xc0, !PT ;  /* 0xffff000057577812 */ /* 0x000fe200078ec0ff */
[C---:B------:R-:W-:Y:S01]  /*3550*/  FFMA.FTZ R51, R14.reuse, R42, -R51 ;  /* 0x0000002a0e337223 */ /* 0x040fe20000010833 */
[----:B------:R-:W-:Y:S01]  /*3560*/  FFMA.FTZ R48, R14, R48, R15 ;  /* 0x000000300e307223 */ /* 0x000fe2000001000f */
[----:B------:R-:W-:Y:S01]  /*3570*/  FFMA.FTZ R81, R38, R43, -R81 ;  /* 0x0000002b26517223 */ /* 0x000fe20000010851 */
[----:B------:R-:W-:Y:S01]  /*3580*/  FMUL.FTZ R14, R12, R89 ;  /* 0x000000590c0e7220 */ /* 0x000fe20000410000 */
[----:B------:R-:W-:Y:S01]  /*3590*/  FFMA.FTZ R38, R38, R49, R39 ;  /* 0x0000003126267223 */ /* 0x000fe20000010027 */
        /* <DEDUP_REMOVED lines=13> */
.L_x_2271:
[----:B------:R-:W-:Y:S05]  /*3670*/  BSYNC B2 ;  /* 0x0000000000027941 */ /* 0x000fea0003800000 */
.L_x_2270:
[----:B--2---:R3:W-:Y:S02]  /*3680*/  STG.E.128 desc[UR40][R36.64], R12 ;  /* 0x0000000c24007986 */ /* 0x0047e4000c101d28 */
.L_x_2269:
[----:B------:R-:W-:Y:S05]  /*3690*/  BSYNC B1 ;  /* 0x0000000000017941 */ /* 0x000fea0003800000 */
.L_x_2268:
[----:B------:R-:W-:Y:S05]  /*36a0*/  @P2 BRA `(.L_x_2267) ;  /* 0x0000001800f82947 */ /* 0x000fea0003800000 */
[----:B-123--:R1:W2:Y:S01]  /*36b0*/  LDS.128 R12, [R79+0x11000] ;  /* 0x011000004f0c7984 */ /* 0x00e2a20000000c00 */
[----:B------:R-:W-:Y:S01]  /*36c0*/  ISETP.GE.AND P4, PT, R155, R88, PT ;  /* 0x000000589b00720c */ /* 0x000fe20003f86270 */
[----:B------:R-:W-:-:S12]  /*36d0*/  BSSY B1, `(.L_x_2272) ;  /* 0x0000030000017945 */ /* 0x000fd80003800000 */
[----:B-1----:R-:W-:Y:S05]  /*36e0*/  @P4 BRA `(.L_x_2273) ;  /* 0x0000000000b84947 */ /* 0x002fea0003800000 */
[----:B------:R-:W-:Y:S02]  /*36f0*/  SHF.R.U32.HI R38, RZ, 0x10, R35 ;  /* 0x00000010ff267819 */ /* 0x000fe40000011623 */
[----:B------:R-:W-:Y:S02]  /*3700*/  SHF.R.U32.HI R40, RZ, 0x10, R33 ;  /* 0x00000010ff287819 */ /* 0x000fe40000011621 */
[----:B------:R-:W-:Y:S01]  /*3710*/  SHF.R.U64 R39, R34, 0x10, R35 ;  /* 0x0000001022277819 */ /* 0x000fe20000001223 */
[----:B--2---:R-:W-:Y:S01]  /*3720*/  IMAD.U32 R34, R15, 0x10000, RZ ;  /* 0x000100000f227824 */ /* 0x004fe200078e00ff */
        /* <DEDUP_REMOVED lines=42> */
.L_x_2273:
[----:B------:R-:W-:Y:S05]  /*39d0*/  BSYNC B1 ;  /* 0x0000000000017941 */ /* 0x000fea0003800000 */
.L_x_2272:
[----:B--2---:R1:W-:Y:S01]  /*39e0*/  STG.E.128 desc[UR40][R36.64+0x40], R12 ;  /* 0x0000400c24007986 */ /* 0x0043e2000c101d28 */
[----:B------:R-:W-:Y:S05]  /*39f0*/  BRA `(.L_x_2267) ;  /* 0x0000001800247947 */ /* 0x000fea0003800000 */
.L_x_2251:
        /* <DEDUP_REMOVED lines=48> */
.L_x_2275:
[----:B------:R-:W-:Y:S05]  /*3d00*/  BSYNC B1 ;  /* 0x0000000000017941 */ /* 0x000fea0003800000 */
.L_x_2274:
        /* <DEDUP_REMOVED lines=32> */
[----:B------:R-:W-:Y:S01]  /*3f10*/  PRMT R118, R47, 0x7610, R118 ;  /* 0x000076102f767816 */ /* 0x000fe20000000076 */
[----:B------:R-:W-:Y:S06]  /*3f20*/  @!P3 BRA `(.L_x_2276) ;  /* 0x000000000004b947 */ /* 0x000fec0003800000 */
[----:B------:R-:W-:Y:S01]  /*3f30*/  BPT.TRAP 0x1 ;  /* 0x000000040000795c */ /* 0x000fe20000300000 */
.L_x_2276:
[----:B------:R-:W-:Y:S01]  /*3f40*/  IMAD R78, R22, 0x8, R2 ;  /* 0x00000008164e7824 */ /* 0x000fe200078e0202 */
[----:B------:R-:W-:Y:S01]  /*3f50*/  SHF.L.U32 R90, R154, 0x1f, RZ ;  /* 0x0000001f9a5a7819 */ /* 0x000fe200000006ff */
[----:B------:R-:W0:Y:S01]  /*3f60*/  LDC R94, c[0x0][0x2f4] ;  /* 0x0000bd00ff5e7b82 */ /* 0x000e220000000800 */
[----:B------:R-:W-:Y:S02]  /*3f70*/  BSSY B1, `(.L_x_2277) ;  /* 0x0000004000017945 */ /* 0x000fe40003800000 */
[----:B------:R-:W1:Y:S01]  /*3f80*/  SYNCS.PHASECHK.TRANS64.TRYWAIT P5, [R78+URZ+0x16890], R90 ;  /* 0x0168905a4e0075a7 */ /* 0x000e6200080a017f */
[----:B0-----:R-:W-:Y:S01]  /*3f90*/  IMAD.IADD R96, R94, 0x1, -R63 ;  /* 0x000000015e607824 */ /* 0x001fe200078e0a3f */
[----:B-1----:R-:W-:Y:S06]  /*3fa0*/  @!P5 BRA `(.L_x_2278) ;  /* 0x0000014000ecd947 */ /* 0x002fec0003800000 */
.L_x_2517:
[----:B------:R-:W-:Y:S05]  /*3fb0*/  BSYNC B1 ;  /* 0x0000000000017941 */ /* 0x000fea0003800000 */
.L_x_2277:
        /* <DEDUP_REMOVED lines=20> */
[----:B------:R-:W-:Y:S01]  /*4100*/  SHF.R.S32.HI R46, RZ, 0x5, R46 ;  /* 0x00000005ff2e7819 */ /* 0x000fe2000001142e */
[----:B------:R-:W-:-:S03]  /*4110*/  IMAD R45, R22, 0x2000, R4 ;  /* 0x00002000162d7824 */ /* 0x000fc600078e0204 */
[----:B------:R-:W-:Y:S01]  /*4120*/  LOP3.LUT R44, R70, 0x38, R97, 0xf8, !PT ;  /* 0x00000038462c7812 */ /* 0x000fe200078ef861 */
[----:B------:R-:W-:-:S03]  /*4130*/  IMAD R45, R45, 0x2, R2 ;  /* 0x000000022d2d7824 */ /* 0x000fc600078e0202 */
[----:B------:R-:W-:-:S05]  /*4140*/  LOP3.LUT R44, R44, R67, RZ, 0x3c, !PT ;  /* 0x000000432c2c7212 */ /* 0x000fca00078e3cff */
[----:B------:R-:W-:-:S04]  /*4150*/  IMAD R47, R46, 0x200, R44 ;  /* 0x000002002e2f7824 */ /* 0x000fc800078e022c */
[----:B------:R-:W-:-:S04]  /*4160*/  IMAD R47, R22, 0x2000, R47 ;  /* 0x00002000162f7824 */ /* 0x000fc800078e022f */
[----:B------:R-:W-:Y:S02]  /*4170*/  IMAD R48, R47, 0x2, R2 ;  /* 0x000000022f307824 */ /* 0x000fe400078e0202 */
[----:B------:R-:W1:Y:S04]  /*4180*/  LDS.128 R44, [R45+0xe400] ;  /* 0x00e400002d2c7984 */ /* 0x000e680000000c00 */
[----:B------:R-:W2:Y:S01]  /*4190*/  LDS.128 R48, [R48+0xe400] ;  /* 0x00e4000030307984 */ /* 0x000ea20000000c00 */
[----:B------:R-:W-:Y:S05]  /*41a0*/  @P4 BRA `(.L_x_2282) ;  /* 0x0000000400744947 */ /* 0x000fea0003800000 */
[--C-:B------:R-:W-:Y:S01]  /*41b0*/  SHF.R.U64 R14, R14, 0x10, R15.reuse ;  /* 0x000000100e0e7819 */ /* 0x100fe2000000120f */
[----:B--2---:R-:W-:Y:S01]  /*41c0*/  IMAD.U32 R102, R49, 0x10000, RZ ;  /* 0x0001000031667824 */ /* 0x004fe200078e00ff */
[----:B------:R-:W-:Y:S01]  /*41d0*/  SHF.R.U32.HI R99, RZ, 0x10, R15 ;  /* 0x00000010ff637819 */ /* 0x000fe2000001160f */
[----:B------:R-:W-:Y:S01]  /*41e0*/  IMAD.U32 R114, R51, 0x10000, RZ ;  /* 0x0001000033727824 */ /* 0x000fe200078e00ff */
[----:B------:R-:W-:Y:S01]  /*41f0*/  SHF.R.U64 R15, R32, 0x10, R33 ;  /* 0x00000010200f7819 */ /* 0x000fe20000001221 */
[----:B-1----:R-:W-:Y:S01]  /*4200*/  IMAD.U32 R104, R47, 0x10000, RZ ;  /* 0x000100002f687824 */ /* 0x002fe200078e00ff */
[----:B------:R-:W-:Y:S01]  /*4210*/  SHF.R.U64 R12, R12, 0x10, R13 ;  /* 0x000000100c0c7819 */ /* 0x000fe2000000120d */
[----:B------:R-:W-:Y:S01]  /*4220*/  IMAD.U32 R103, R46, 0x10000, RZ ;  /* 0x000100002e677824 */ /* 0x000fe200078e00ff */
[----:B------:R-:W-:Y:S02]  /*4230*/  SHF.R.U32.HI R33, RZ, 0x10, R33 ;  /* 0x00000010ff217819 */ /* 0x000fe40000011621 */
[----:B------:R-:W-:-:S02]  /*4240*/  SHF.R.U32.HI R13, RZ, 0x10, R13 ;  /* 0x00000010ff0d7819 */ /* 0x000fc4000001160d */
[----:B------:R-:W-:Y:S02]  /*4250*/  PRMT R118, R118, 0x5410, R33 ;  /* 0x0000541076767816 */ /* 0x000fe40000000021 */
[----:B------:R-:W-:Y:S02]  /*4260*/  PRMT R115, R115, 0x5410, R13 ;  /* 0x0000541073737816 */ /* 0x000fe4000000000d */
[--C-:B------:R-:W-:Y:S01]  /*4270*/  SHF.R.U64 R32, R34, 0x10, R35.reuse ;  /* 0x0000001022207819 */ /* 0x100fe20000001223 */
[----:B------:R-:W-:Y:S01]  /*4280*/  IMAD.U32 R33, R118, 0x10000, RZ ;  /* 0x0001000076217824 */ /* 0x000fe200078e00ff */
[----:B------:R-:W-:Y:S01]  /*4290*/  SHF.R.U32.HI R34, RZ, 0x10, R35 ;  /* 0x00000010ff227819 */ /* 0x000fe20000011623 */
[----:B------:R-:W-:Y:S01]  /*42a0*/  IMAD.U32 R13, R115, 0x10000, RZ ;  /* 0x00010000730d7824 */ /* 0x000fe200078e00ff */
[----:B------:R-:W-:Y:S01]  /*42b0*/  PRMT R99, R117, 0x5410, R99 ;  /* 0x0000541075637816 */ /* 0x000fe20000000063 */
[----:B------:R-:W-:Y:S01]  /*42c0*/  IMAD.U32 R35, R45, 0x10000, RZ ;  /* 0x000100002d237824 */ /* 0x000fe200078e00ff */
[----:B------:R-:W-:Y:S01]  /*42d0*/  LOP3.LUT R101, R49, 0xffff0000, RZ, 0xc0, !PT ;  /* 0xffff000031657812 */ /* 0x000fe200078ec0ff */
[----:B------:R-:W-:Y:S01]  /*42e0*/  FMUL.FTZ R120, R102, R33 ;  /* 0x0000002166787220 */ /* 0x000fe20000410000 */
[----:B------:R-:W-:Y:S01]  /*42f0*/  PRMT R15, R116, 0x5410, R15 ;  /* 0x00005410740f7816 */ /* 0x000fe2000000000f */
[-C--:B------:R-:W-:Y:S01]  /*4300*/  FMUL.FTZ R102, R102, R13.reuse ;  /* 0x0000000d66667220 */ /* 0x080fe20000410000 */
[----:B------:R-:W-:Y:S01]  /*4310*/  LOP3.LUT R117, R118, 0xffff0000, RZ, 0xc0, !PT ;  /* 0xffff000076757812 */ /* 0x000fe200078ec0ff */
[----:B------:R-:W-:Y:S01]  /*4320*/  FFMA.FTZ R13, R35, R13, -R120 ;  /* 0x0000000d230d7223 */ /* 0x000fe20000010878 */
[----:B------:R-:W-:Y:S01]  /*4330*/  PRMT R116, R105, 0x5432, R34 ;  /* 0x0000543269747816 */ /* 0x000fe20000000022 */
[----:B------:R-:W-:Y:S01]  /*4340*/  FFMA.FTZ R35, R35, R33, R102 ;  /* 0x0000002123237223 */ /* 0x000fe20000010066 */
[----:B------:R-:W-:Y:S01]  /*4350*/  LOP3.LUT R34, R115, 0xffff0000, RZ, 0xc0, !PT ;  /* 0xffff000073227812 */ /* 0x000fe200078ec0ff */
[----:B------:R-:W-:Y:S01]  /*4360*/  FMUL.FTZ R119, R101, R117 ;  /* 0x0000007565777220 */ /* 0x000fe20000410000 */
[----:B------:R-:W-:Y:S01]  /*4370*/  LOP3.LUT R100, R45, 0xffff0000, RZ, 0xc0, !PT ;  /* 0xffff00002d647812 */ /* 0x000fe200078ec0ff */
[C---:B------:R-:W-:Y:S01]  /*4380*/  IMAD.U32 R115, R116.reuse, 0x10000, RZ ;  /* 0x0001000074737824 */ /* 0x040fe200078e00ff */
[----:B------:R-:W-:Y:S01]  /*4390*/  LOP3.LUT R102, R116, 0xffff0000, RZ, 0xc0, !PT ;  /* 0xffff000074667812 */ /* 0x000fe200078ec0ff */
[----:B------:R-:W-:-:S02]  /*43a0*/  IMAD.U32 R33, R99, 0x10000, RZ ;  /* 0x0001000063217824 */ /* 0x000fc400078e00ff */
[-C--:B------:R-:W-:Y:S01]  /*43b0*/  FMUL.FTZ R101, R101, R34.reuse ;  /* 0x0000002265657220 */ /* 0x080fe20000410000 */
[----:B------:R-:W-:Y:S01]  /*43c0*/  FFMA.FTZ R34, R100, R34, -R119 ;  /* 0x0000002264227223 */ /* 0x000fe20000010877 */
[----:B------:R-:W-:Y:S01]  /*43d0*/  FMUL.FTZ R119, R114, R115 ;  /* 0x0000007372777220 */ /* 0x000fe20000410000 */
[----:B------:R-:W-:Y:S01]  /*43e0*/  PRMT R12, R108, 0x5432, R12 ;  /* 0x000054326c0c7816 */ /* 0x000fe2000000000c */
[-C--:B------:R-:W-:Y:S01]  /*43f0*/  FMUL.FTZ R116, R114, R33.reuse ;  /* 0x0000002172747220 */ /* 0x080fe20000410000 */
[----:B------:R-:W-:Y:S01]  /*4400*/  LOP3.LUT R51, R51, 0xffff0000, RZ, 0xc0, !PT ;  /* 0xffff000033337812 */ /* 0x000fe200078ec0ff */
[----:B------:R-:W-:Y:S01]  /*4410*/  FFMA.FTZ R33, R104, R33, -R119 ;  /* 0x0000002168217223 */ /* 0x000fe20000010877 */
[----:B------:R-:W-:Y:S01]  /*4420*/  LOP3.LUT R114, R99, 0xffff0000, RZ, 0xc0, !PT ;  /* 0xffff000063727812 */ /* 0x000fe200078ec0ff */
[----:B------:R-:W-:Y:S02]  /*4430*/  IMAD.U32 R49, R48, 0x10000, RZ ;  /* 0x0001000030317824 */ /* 0x000fe400078e00ff */
[----:B------:R-:W-:Y:S01]  /*4440*/  FFMA.FTZ R104, R104, R115, R116 ;  /* 0x0000007368687223 */ /* 0x000fe20000010074 */
[C---:B------:R-:W-:Y:S01]  /*4450*/  IMAD.U32 R118, R15.reuse, 0x10000, RZ ;  /* 0x000100000f767824 */ /* 0x040fe200078e00ff */
[----:B------:R-:W-:Y:S01]  /*4460*/  LOP3.LUT R48, R48, 0xffff0000, RZ, 0xc0, !PT ;  /* 0xffff000030307812 */ /* 0x000fe200078ec0ff */
[C---:B------:R-:W-:Y:S01]  /*4470*/  IMAD.U32 R116, R12.reuse, 0x10000, RZ ;  /* 0x000100000c747824 */ /* 0x040fe200078e00ff */
[----:B------:R-:W-:Y:S01]  /*4480*/  LOP3.LUT R15, R15, 0xffff0000, RZ, 0xc0, !PT ;  /* 0xffff00000f0f7812 */ /* 0x000fe200078ec0ff */
[C---:B------:R-:W-:Y:S01]  /*4490*/  FMUL.FTZ R120, R51.reuse, R102 ;  /* 0x0000006633787220 */ /* 0x040fe20000410000 */
[----:B------:R-:W-:Y:S01]  /*44a0*/  FMUL.FTZ R122, R51, R114 ;  /* 0x00000072337a7220 */ /* 0x000fe20000410000 */
[----:B------:R-:W-:Y:S01]  /*44b0*/  LOP3.LUT R51, R12, 0xffff0000, RZ, 0xc0, !PT ;  /* 0xffff00000c337812 */ /* 0x000fe200078ec0ff */
[----:B------:R-:W-:-:S02]  /*44c0*/  IMAD.U32 R45, R44, 0x10000, RZ ;  /* 0x000100002c2d7824 */ /* 0x000fc400078e00ff */
[C---:B------:R-:W-:Y:S01]  /*44d0*/  FMUL.FTZ R12, R49.reuse, R118 ;  /* 0x00000076310c7220 */ /* 0x040fe20000410000 */
[----:B------:R-:W-:Y:S01]  /*44e0*/  LOP3.LUT R44, R44, 0xffff0000, RZ, 0xc0, !PT ;  /* 0xffff00002c2c7812 */ /* 0x000fe200078ec0ff */
[-C--:B------:R-:W-:Y:S01]  /*44f0*/  FMUL.FTZ R49, R49, R116.reuse ;  /* 0x0000007431317220 */ /* 0x080fe20000410000 */
[----:B------:R-:W-:Y:S01]  /*4500*/  PRMT R32, R106, 0x5432, R32 ;  /* 0x000054326a207816 */ /* 0x000fe20000000020 */
[----:B------:R-:W-:Y:S01]  /*4510*/  FMUL.FTZ R99, R48, R15 ;  /* 0x0000000f30637220 */ /* 0x000fe20000410000 */
[C---:B------:R-:W-:Y:S01]  /*4520*/  FFMA.FTZ R12, R45.reuse, R116, -R12 ;  /* 0x000000742d0c7223 */ /* 0x040fe2000001080c */
[----:B------:R-:W-:Y:S01]  /*4530*/  FFMA.FTZ R100, R100, R117, R101 ;  /* 0x0000007564647223 */ /* 0x000fe20000010065 */
[----:B------:R-:W-:Y:S01]  /*4540*/  FFMA.FTZ R45, R45, R118, R49 ;  /* 0x000000762d2d7223 */ /* 0x000fe20000010031 */
[----:B------:R-:W-:Y:S01]  /*4550*/  LOP3.LUT R47, R47, 0xffff0000, RZ, 0xc0, !PT ;  /* 0xffff00002f2f7812 */ /* 0x000fe200078ec0ff */
[-C--:B------:R-:W-:Y:S01]  /*4560*/  FMUL.FTZ R101, R48, R51.reuse ;  /* 0x0000003330657220 */ /* 0x080fe20000410000 */
[----:B------:R-:W-:Y:S01]  /*4570*/  LOP3.LUT R113, R46, 0xffff0000, RZ, 0xc0, !PT ;  /* 0xffff00002e717812 */ /* 0x000fe200078ec0ff */
[----:B------:R-:W-:Y:S01]  /*4580*/  FFMA.FTZ R49, R44, R51, -R99 ;  /* 0x000000332c317223 */ /* 0x000fe20000010863 */
[----:B------:R-:W-:Y:S01]  /*4590*/  PRMT R14, R107, 0x5432, R14 ;  /* 0x000054326b0e7816 */ /* 0x000fe2000000000e */
[C---:B------:R-:W-:Y:S01]  /*45a0*/  IMAD.U32 R46, R50.reuse, 0x10000, RZ ;  /* 0x00010000322e7824 */ /* 0x040fe200078e00ff */
[----:B------:R-:W-:Y:S01]  /*45b0*/  LOP3.LUT R50, R50, 0xffff0000, RZ, 0xc0, !PT ;  /* 0xffff000032327812 */ /* 0x000fe200078ec0ff */
[C---:B------:R-:W-:Y:S01]  /*45c0*/  IMAD.U32 R51, R32.reuse, 0x10000, RZ ;  /* 0x0001000020337824 */ /* 0x040fe200078e00ff */
[----:B------:R-:W-:Y:S01]  /*45d0*/  LOP3.LUT R32, R32, 0xffff0000, RZ, 0xc0, !PT ;  /* 0xffff000020207812 */ /* 0x000fe200078ec0ff */
[----:B------:R-:W-:Y:S01]  /*45e0*/  FFMA.FTZ R114, R47, R114, -R120 ;  /* 0x000000722f727223 */ /* 0x000fe20000010878 */
[----:B------:R-:W-:-:S02]  /*45f0*/  IMAD.U32 R48, R14, 0x10000, RZ ;  /* 0x000100000e307824 */ /* 0x000fc400078e00ff */
[----:B------:R-:W-:Y:S01]  /*4600*/  FFMA.FTZ R47, R47, R102, R122 ;  /* 0x000000662f2f7223 */ /* 0x000fe2000001007a */
[----:B------:R-:W-:Y:S01]  /*4610*/  LOP3.LUT R14, R14, 0xffff0000, RZ, 0xc0, !PT ;  /* 0xffff00000e0e7812 */ /* 0x000fe200078ec0ff */
[----:B------:R-:W-:Y:S01]  /*4620*/  FMUL.FTZ R102, R46, R51 ;  /* 0x000000332e667220 */ /* 0x000fe20000410000 */
[----:B------:R-:W-:Y:S01]  /*4630*/  FMUL.FTZ R116, R50, R32 ;  /* 0x0000002032747220 */ /* 0x000fe20000410000 */
[----:B------:R-:W-:Y:S01]  /*4640*/  FFMA.FTZ R44, R44, R15, R101 ;  /* 0x0000000f2c2c7223 */ /* 0x000fe20000010065 */
[----:B------:R-:W-:Y:S01]  /*4650*/  FMUL.FTZ R46, R46, R48 ;  /* 0x000000302e2e7220 */ /* 0x000fe20000410000 */
[----:B------:R-:W-:Y:S01]  /*4660*/  FMUL.FTZ R99, R50, R14 ;  /* 0x0000000e32637220 */ /* 0x000fe20000410000 */
[----:B------:R-:W-:Y:S01]  /*4670*/  FFMA.FTZ R102, R103, R48, -R102 ;  /* 0x0000003067667223 */ /* 0x000fe20000010866 */
[----:B------:R-:W-:Y:S01]  /*4680*/  FFMA.FTZ R15, R113, R14, -R116 ;  /* 0x0000000e710f7223 */ /* 0x000fe20000010874 */
[----:B------:R-:W-:Y:S01]  /*4690*/  FFMA.FTZ R46, R103, R51, R46 ;  /* 0x00000033672e7223 */ /* 0x000fe2000001002e */
[----:B------:R-:W-:Y:S01]  /*46a0*/  FFMA.FTZ R99, R113, R32, R99 ;  /* 0x0000002071637223 */ /* 0x000fe20000010063 */
[----:B------:R-:W-:-:S02]  /*46b0*/  F2FP.BF16.F32.PACK_AB R13, R34, R13 ;  /* 0x0000000d220d723e */ /* 0x000fc400000010ff */
[----:B------:R-:W-:Y:S02]  /*46c0*/  F2FP.BF16.F32.PACK_AB R33, R114, R33 ;  /* 0x000000217221723e */ /* 0x000fe400000010ff */
        /* <DEDUP_REMOVED lines=9> */
[----:B------:R-:W-:-:S02]  /*4760*/  IMAD.MOV.U32 R45, RZ, RZ, R13 ;  /* 0x000000ffff2d7224 */ /* 0x000fc400078e000d */
[----:B------:R-:W-:-:S07]  /*4770*/  IMAD.MOV.U32 R46, RZ, RZ, R32 ;  /* 0x000000ffff2e7224 */ /* 0x000fce00078e0020 */
.L_x_2282:
[----:B------:R-:W-:Y:S05]  /*4780*/  BSYNC B2 ;  /* 0x0000000000027941 */ /* 0x000fea0003800000 */
.L_x_2281:
        /* <DEDUP_REMOVED lines=12> */
.L_x_2280:
[----:B------:R-:W-:Y:S05]  /*4850*/  BSYNC B1 ;  /* 0x0000000000017941 */ /* 0x000fea0003800000 */
.L_x_2279:
        /* <DEDUP_REMOVED lines=9> */
[----:B------:R-:W-:Y:S01]  /*48f0*/  VIADD R15, R19, 0x60 ;  /* 0x00000060130f7836 */ /* 0x000fe20000000000 */
        /* <DEDUP_REMOVED lines=10> */
[----:B------:R-:W-:Y:S02]  /*49a0*/  LEA.HI R13, R13, R96, RZ, 0x4 ;  /* 0x000000600d0d7211 */ /* 0x000fe400078f20ff */
[----:B------:R-:W-:Y:S02]  /*49b0*/  LOP3.LUT R32, R32, 0x1c0, RZ, 0xc0, !PT ;  /* 0x000001c020207812 */ /* 0x000fe400078ec0ff */
[----:B------:R-:W-:Y:S02]  /*49c0*/  LEA.HI.SX32 R13, R13, R6, 0x1c ;  /* 0x000000060d0d7211 */ /* 0x000fe400078fe2ff */
[----:B------:R-:W-:-:S03]  /*49d0*/  SHF.R.U32.HI R15, RZ, 0x3, R15 ;  /* 0x00000003ff0f7819 */ /* 0x000fc6000001160f */
[----:B------:R-:W-:Y:S02]  /*49e0*/  IMAD.SHL.U32 R49, R13, 0x8, RZ ;  /* 0x000000080d317824 */ /* 0x000fe400078e00ff */
[----:B------:R-:W-:-:S03]  /*49f0*/  IMAD R13, R22, 0x2000, R3 ;  /* 0x00002000160d7824 */ /* 0x000fc600078e0203 */
[----:B------:R-:W-:Y:S01]  /*4a00*/  LOP3.LUT R12, R32, 0x38, R49, 0xf8, !PT ;  /* 0x00000038200c7812 */ /* 0x000fe200078ef831 */
[----:B------:R-:W-:-:S03]  /*4a10*/  IMAD R13, R13, 0x2, R2 ;  /* 0x000000020d0d7824 */ /* 0x000fc600078e0202 */
        /* <DEDUP_REMOVED lines=12> */
[----:B------:R-:W-:Y:S01]  /*4ae0*/  SHF.R.U32.HI R89, RZ, 0x10, R43 ;  /* 0x00000010ff597819 */ /* 0x000fe2000001162b */
[----:B------:R-:W-:Y:S01]  /*4af0*/  IMAD.U32 R51, R112, 0x10000, RZ ;  /* 0x0001000070337824 */ /* 0x000fe200078e00ff */
[----:B------:R-:W-:-:S02]  /*4b00*/  SHF.R.U32.HI R87, RZ, 0x10, R39 ;  /* 0x00000010ff577819 */ /* 0x000fc40000011627 */
[----:B------:R-:W-:Y:S01]  /*4b10*/  SHF.R.U64 R86, R38, 0x10, R39 ;  /* 0x0000001026567819 */ /* 0x000fe20000001227 */
[----:B-1----:R-:W-:Y:S01]  /*4b20*/  IMAD.U32 R38, R13, 0x10000, RZ ;  /* 0x000100000d267824 */ /* 0x002fe200078e00ff */
[----:B------:R-:W-:Y:S01]  /*4b30*/  SHF.R.U64 R48, R42, 0x10, R43 ;  /* 0x000000102a307819 */ /* 0x000fe2000000122b */
[C---:B------:R-:W-:Y:S01]  /*4b40*/  IMAD.U32 R43, R35.reuse, 0x10000, RZ ;  /* 0x00010000232b7824 */ /* 0x040fe200078e00ff */
[----:B------:R-:W-:Y:S01]  /*4b50*/  LOP3.LUT R39, R35, 0xffff0000, RZ, 0xc0, !PT ;  /* 0xffff000023277812 */ /* 0x000fe200078ec0ff */
[----:B------:R-:W-:Y:S01]  /*4b60*/  IMAD.U32 R35, R108, 0x10000, RZ ;  /* 0x000100006c237824 */ /* 0x000fe200078e00ff */
[----:B------:R-:W-:Y:S01]  /*4b70*/  PRMT R110, R110, 0x5410, R89 ;  /* 0x000054106e6e7816 */ /* 0x000fe20000000059 */
[----:B------:R-:W-:Y:S01]  /*4b80*/  IMAD.U32 R42, R15, 0x10000, RZ ;  /* 0x000100000f2a7824 */ /* 0x000fe200078e00ff */
[----:B------:R-:W-:Y:S01]  /*4b90*/  PRMT R106, R106, 0x5410, R87 ;  /* 0x000054106a6a7816 */ /* 0x000fe20000000057 */
[C---:B------:R-:W-:Y:S01]  /*4ba0*/  FMUL.FTZ R87, R46.reuse, R51 ;  /* 0x000000332e577220 */ /* 0x040fe20000410000 */
[----:B------:R-:W-:Y:S01]  /*4bb0*/  PRMT R109, R109, 0x5410, R48 ;  /* 0x000054106d6d7816 */ /* 0x000fe20000000030 */
[-C--:B------:R-:W-:Y:S01]  /*4bc0*/  FMUL.FTZ R89, R46, R35.reuse ;  /* 0x000000232e597220 */ /* 0x080fe20000410000 */
[----:B------:R-:W-:Y:S01]  /*4bd0*/  IMAD.U32 R48, R110, 0x10000, RZ ;  /* 0x000100006e307824 */ /* 0x000fe200078e00ff */
[----:B------:R-:W-:Y:S01]  /*4be0*/  SHF.R.U64 R50, R40, 0x10, R41 ;  /* 0x0000001028327819 */ /* 0x000fe20000001229 */
[----:B------:R-:W-:Y:S01]  /*4bf0*/  IMAD.U32 R46, R106, 0x10000, RZ ;  /* 0x000100006a2e7824 */ /* 0x000fe200078e00ff */
[----:B------:R-:W-:Y:S01]  /*4c00*/  SHF.R.U64 R88, R36, 0x10, R37 ;  /* 0x0000001024587819 */ /* 0x000fe20000001225 */
[C---:B------:R-:W-:Y:S01]  /*4c10*/  FFMA.FTZ R35, R38.reuse, R35, -R87 ;  /* 0x0000002326237223 */ /* 0x040fe20000010857 */
[----:B------:R-:W-:Y:S01]  /*4c20*/  LOP3.LUT R40, R33, 0xffff0000, RZ, 0xc0, !PT ;  /* 0xffff000021287812 */ /* 0x000fe200078ec0ff */
[----:B------:R-:W-:Y:S01]  /*4c30*/  FFMA.FTZ R38, R38, R51, R89 ;  /* 0x0000003326267223 */ /* 0x000fe20000010059 */
[----:B------:R-:W-:Y:S01]  /*4c40*/  LOP3.LUT R112, R112, 0xffff0000, RZ, 0xc0, !PT ;  /* 0xffff000070707812 */ /* 0x000fe200078ec0ff */
[----:B------:R-:W-:Y:S01]  /*4c50*/  FMUL.FTZ R51, R43, R48 ;  /* 0x000000302b337220 */ /* 0x000fe20000410000 */
[----:B------:R-:W-:Y:S01]  /*4c60*/  PRMT R111, R111, 0x5410, R50 ;  /* 0x000054106f6f7816 */ /* 0x000fe20000000032 */
[----:B------:R-:W-:Y:S01]  /*4c70*/  FMUL.FTZ R43, R43, R46 ;  /* 0x0000002e2b2b7220 */ /* 0x000fe20000410000 */
[----:B------:R-:W-:Y:S01]  /*4c80*/  LOP3.LUT R110, R110, 0xffff0000, RZ, 0xc0, !PT ;  /* 0xffff00006e6e7812 */ /* 0x000fe200078ec0ff */
[----:B------:R-:W-:Y:S01]  /*4c90*/  FMUL.FTZ R50, R40, R112 ;  /* 0x0000007028327220 */ /* 0x000fe20000410000 */
[----:B------:R-:W-:Y:S01]  /*4ca0*/  PRMT R107, R107, 0x5410, R88 ;  /* 0x000054106b6b7816 */ /* 0x000fe20000000058 */
[----:B------:R-:W-:Y:S01]  /*4cb0*/  FFMA.FTZ R51, R42, R46, -R51 ;  /* 0x0000002e2a337223 */ /* 0x000fe20000010833 */
[----:B------:R-:W-:Y:S01]  /*4cc0*/  LOP3.LUT R108, R108, 0xffff0000, RZ, 0xc0, !PT ;  /* 0xffff00006c6c7812 */ /* 0x000fe200078ec0ff */
[----:B------:R-:W-:Y:S01]  /*4cd0*/  FFMA.FTZ R48, R42, R48, R43 ;  /* 0x000000302a307223 */ /* 0x000fe2000001002b */
[----:B------:R-:W-:Y:S01]  /*4ce0*/  LOP3.LUT R41, R13, 0xffff0000, RZ, 0xc0, !PT ;  /* 0xffff00000d297812 */ /* 0x000fe200078ec0ff */
[----:B------:R-:W-:Y:S01]  /*4cf0*/  IMAD.U32 R33, R32, 0x10000, RZ ;  /* 0x0001000020217824 */ /* 0x000fe200078e00ff */
[----:B------:R-:W-:Y:S01]  /*4d00*/  LOP3.LUT R106, R106, 0xffff0000, RZ, 0xc0, !PT ;  /* 0xffff00006a6a7812 */ /* 0x000fe200078ec0ff */
[----:B------:R-:W-:Y:S01]  /*4d10*/  FMUL.FTZ R46, R39, R110 ;  /* 0x0000006e272e7220 */ /* 0x000fe20000410000 */
[----:B------:R-:W-:Y:S01]  /*4d20*/  LOP3.LUT R37, R15, 0xffff0000, RZ, 0xc0, !PT ;  /* 0xffff00000f257812 */ /* 0x000fe200078ec0ff */
[----:B------:R-:W-:Y:S01]  /*4d30*/  IMAD.U32 R43, R111, 0x10000, RZ ;  /* 0x000100006f2b7824 */ /* 0x000fe200078e00ff */
[----:B------:R-:W-:Y:S01]  /*4d40*/  PRMT R105, R105, 0x5410, R86 ;  /* 0x0000541069697816 */ /* 0x000fe20000000056 */
[-C--:B------:R-:W-:Y:S01]  /*4d50*/  FMUL.FTZ R86, R40, R108.reuse ;  /* 0x0000006c28567220 */ /* 0x080fe20000410000 */
[----:B------:R-:W-:Y:S01]  /*4d60*/  LOP3.LUT R32, R32, 0xffff0000, RZ, 0xc0, !PT ;  /* 0xffff000020207812 */ /* 0x000fe200078ec0ff */
[----:B------:R-:W-:Y:S01]  /*4d70*/  IMAD.U32 R42, R107, 0x10000, RZ ;  /* 0x000100006b2a7824 */ /* 0x000fe200078e00ff */
[----:B------:R-:W-:Y:S01]  /*4d80*/  LOP3.LUT R111, R111, 0xffff0000, RZ, 0xc0, !PT ;  /* 0xffff00006f6f7812 */ /* 0x000fe200078ec0ff */
[----:B------:R-:W-:Y:S01]  /*4d90*/  FFMA.FTZ R40, R41, R108, -R50 ;  /* 0x0000006c29287223 */ /* 0x000fe20000010832 */
[----:B------:R-:W-:Y:S01]  /*4da0*/  FMUL.FTZ R50, R39, R106 ;  /* 0x0000006a27327220 */ /* 0x000fe20000410000 */
[----:B------:R-:W-:-:S02]  /*4db0*/  IMAD.U32 R36, R12, 0x10000, RZ ;  /* 0x000100000c247824 */ /* 0x000fc400078e00ff */
[----:B------:R-:W-:Y:S01]  /*4dc0*/  FFMA.FTZ R106, R37, R106, -R46 ;  /* 0x0000006a256a7223 */ /* 0x000fe2000001082e */
[----:B------:R-:W-:Y:S01]  /*4dd0*/  LOP3.LUT R12, R12, 0xffff0000, RZ, 0xc0, !PT ;  /* 0xffff00000c0c7812 */ /* 0x000fe200078ec0ff */
[----:B------:R-:W-:Y:S01]  /*4de0*/  FMUL.FTZ R39, R33, R43 ;  /* 0x0000002b21277220 */ /* 0x000fe20000410000 */
[----:B------:R-:W-:Y:S01]  /*4df0*/  LOP3.LUT R107, R107, 0xffff0000, RZ, 0xc0, !PT ;  /* 0xffff00006b6b7812 */ /* 0x000fe200078ec0ff */
[-C--:B------:R-:W-:Y:S01]  /*4e00*/  FMUL.FTZ R46, R33, R42.reuse ;  /* 0x0000002a212e7220 */ /* 0x080fe20000410000 */
[----:B------:R-:W-:Y:S01]  /*4e10*/  FMUL.FTZ R33, R32, R111 ;  /* 0x0000006f20217220 */ /* 0x000fe20000410000 */
[----:B------:R-:W-:Y:S01]  /*4e20*/  FFMA.FTZ R39, R36, R42, -R39 ;  /* 0x0000002a24277223 */ /* 0x000fe20000010827 */
[----:B------:R-:W-:Y:S02]  /*4e30*/  IMAD.U32 R13, R14, 0x10000, RZ ;  /* 0x000100000e0d7824 */ /* 0x000fe400078e00ff */
[----:B------:R-:W-:Y:S01]  /*4e40*/  FFMA.FTZ R46, R36, R43, R46 ;  /* 0x0000002b242e7223 */ /* 0x000fe2000001002e */
[----:B------:R-:W-:Y:S01]  /*4e50*/  LOP3.LUT R15, R14, 0xffff0000, RZ, 0xc0, !PT ;  /* 0xffff00000e0f7812 */ /* 0x000fe200078ec0ff */
[----:B------:R-:W-:Y:S01]  /*4e60*/  FFMA.FTZ R36, R12, R107, -R33 ;  /* 0x0000006b0c247223 */ /* 0x000fe20000010821 */
[----:B------:R-:W-:-:S02]  /*4e70*/  IMAD.U32 R14, R34, 0x10000, RZ ;  /* 0x00010000220e7824 */ /* 0x000fc400078e00ff */
[----:B------:R-:W-:Y:S01]  /*4e80*/  FFMA.FTZ R87, R37, R110, R50 ;  /* 0x0000006e25577223 */ /* 0x000fe20000010032 */
[C---:B------:R-:W-:Y:S01]  /*4e90*/  IMAD.U32 R33, R109.reuse, 0x10000, RZ ;  /* 0x000100006d217824 */ /* 0x040fe200078e00ff */
[----:B------:R-:W-:Y:S01]  /*4ea0*/  LOP3.LUT R34, R34, 0xffff0000, RZ, 0xc0, !PT ;  /* 0xffff000022227812 */ /* 0x000fe200078ec0ff */
[----:B------:R-:W-:Y:S01]  /*4eb0*/  FMUL.FTZ R37, R32, R107 ;  /* 0x0000006b20257220 */ /* 0x000fe20000410000 */
[----:B------:R-:W-:Y:S01]  /*4ec0*/  LOP3.LUT R109, R109, 0xffff0000, RZ, 0xc0, !PT ;  /* 0xffff00006d6d7812 */ /* 0x000fe200078ec0ff */
[C---:B------:R-:W-:Y:S01]  /*4ed0*/  IMAD.U32 R32, R105.reuse, 0x10000, RZ ;  /* 0x0001000069207824 */ /* 0x040fe200078e00ff */
[----:B------:R-:W-:Y:S01]  /*4ee0*/  LOP3.LUT R105, R105, 0xffff0000, RZ, 0xc0, !PT ;  /* 0xffff000069697812 */ /* 0x000fe200078ec0ff */
[----:B------:R-:W-:Y:S01]  /*4ef0*/  FFMA.FTZ R37, R12, R111, R37 ;  /* 0x0000006f0c257223 */ /* 0x000fe20000010025 */
[----:B------:R-:W-:Y:S01]  /*4f00*/  FMUL.FTZ R12, R14, R33 ;  /* 0x000000210e0c7220 */ /* 0x000fe20000410000 */
[----:B------:R-:W-:Y:S01]  /*4f10*/  FMUL.FTZ R42, R34, R109 ;  /* 0x0000006d222a7220 */ /* 0x000fe20000410000 */
[-C--:B------:R-:W-:Y:S01]  /*4f20*/  FMUL.FTZ R14, R14, R32.reuse ;  /* 0x000000200e0e7220 */ /* 0x080fe20000410000 */
[-C--:B------:R-:W-:Y:S01]  /*4f30*/  FMUL.FTZ R34, R34, R105.reuse ;  /* 0x0000006922227220 */ /* 0x080fe20000410000 */
        /* <DEDUP_REMOVED lines=14> */
[----:B------:R-:W-:-:S02]  /*5020*/  F2FP.BF16.F32.PACK_AB R35, R87, R48 ;  /* 0x000000305723723e */ /* 0x000fc400000010ff */
[----:B------:R-:W-:-:S07]  /*5030*/  F2FP.BF16.F32.PACK_AB R32, R37, R46 ;  /* 0x0000002e2520723e */ /* 0x000fce00000010ff */
.L_x_2284:
[----:B------:R-:W-:Y:S05]  /*5040*/  BSYNC B1 ;  /* 0x0000000000017941 */ /* 0x000fea0003800000 */
.L_x_2283:
        /* <DEDUP_REMOVED lines=10> */
.L_x_2250:
[----:B------:R-:W-:-:S13]  /*50f0*/  ISETP.NE.AND P3, PT, R156, 0x3, PT ;  /* 0x000000039c00780c */ /* 0x000fda0003f65270 */
[----:B------:R-:W-:Y:S05]  /*5100*/  @!P3 BRA `(.L_x_2285) ;  /* 0x000000000004b947 */ /* 0x000fea0003800000 */
[----:B------:R-:W-:Y:S01]  /*5110*/  BPT.TRAP 0x1 ;  /* 0x000000040000795c */ /* 0x000fe20000300000 */
.L_x_2285:
[----:B------:R-:W-:Y:S01]  /*5120*/  IMAD R78, R22, 0x8, R2 ;  /* 0x00000008164e7824 */ /* 0x000fe200078e0202 */
[----:B------:R-:W-:Y:S01]  /*5130*/  SHF.L.U32 R90, R154, 0x1f, RZ ;  /* 0x0000001f9a5a7819 */ /* 0x000fe200000006ff */
[----:B------:R-:W-:Y:S01]  /*5140*/  IMAD R83, R26, -0x80, R28 ;  /* 0xffffff801a537824 */ /* 0x000fe200078e021c */
[----:B------:R-:W-:Y:S02]  /*5150*/  BSSY B1, `(.L_x_2286) ;  /* 0x0000004000017945 */ /* 0x000fe40003800000 */
[----:B------:R-:W1:Y:S02]  /*5160*/  SYNCS.PHASECHK.TRANS64.TRYWAIT P4, [R78+URZ+0x16890], R90 ;  /* 0x0168905a4e0075a7 */ /* 0x000e64000808017f */
[----:B------:R-:W-:Y:S01]  /*5170*/  VIMNMX R83, R83, 0x80, PT ;  /* 0x0000008053537848 */ /* 0x000fe20003fe0100 */
[----:B-1----:R-:W-:Y:S06]  /*5180*/  @!P4 BRA `(.L_x_2287) ;  /* 0x000001300088c947 */ /* 0x002fec0003800000 */
.L_x_2518:
[----:B------:R-:W-:Y:S05]  /*5190*/  BSYNC B1 ;  /* 0x0000000000017941 */ /* 0x000fea0003800000 */
.L_x_2286:
[----:B------:R-:W-:Y:S01]  /*51a0*/  ISETP.GE.AND P4, PT, R19, R83, PT ;  /* 0x000000531300720c */ /* 0x000fe20003f86270 */
[----:B------:R-:W-:-:S12]  /*51b0*/  BSSY B1, `(.L_x_2288) ;  /* 0x0000006000017945 */ /* 0x000fd80003800000 */
[----:B------:R-:W-:Y:S05]  /*51c0*/  @P4 BRA `(.L_x_2289) ;  /* 0x0000000000104947 */ /* 0x000fea0003800000 */
[----:B------:R-:W2:Y:S04]  /*51d0*/  @!P1 LDS.128 R12, [R82+0xe000] ;  /* 0x00e00000520c9984 */ /* 0x000ea80000000c00 */
[----:B0-----:R-:W0:Y:S04]  /*51e0*/  @!P2 LDS.128 R32, [R79+0xe000] ;  /* 0x00e000004f20a984 */ /* 0x001e280000000c00 */
[----:B--2---:R2:W-:Y:S04]  /*51f0*/  @!P1 STG.E.128 desc[UR40][R38.64], R12 ;  /* 0x0000000c26009986 */ /* 0x0045e8000c101d28 */
[----:B0-----:R2:W-:Y:S02]  /*5200*/  @!P2 STG.E.128 desc[UR40][R38.64+0x40], R32 ;  /* 0x000040202600a986 */ /* 0x0015e4000c101d28 */
.L_x_2289:
[----:B------:R-:W-:Y:S05]  /*5210*/  BSYNC B1 ;  /* 0x0000000000017941 */ /* 0x000fea0003800000 */
.L_x_2288:
[----:B--2---:R-:W-:-:S05]  /*5220*/  VIADD R12, R19, 0x60 ;  /* 0x00000060130c7836 */ /* 0x004fca0000000000 */
[----:B------:R-:W-:-:S13]  /*5230*/  ISETP.GE.AND P4, PT, R12, R83, PT ;  /* 0x000000530c00720c */ /* 0x000fda0003f86270 */
[----:B------:R-:W-:Y:S05]  /*5240*/  @P4 BRA `(.L_x_2267) ;  /* 0x0000000000104947 */ /* 0x000fea0003800000 */
[----:B------:R-:W2:Y:S04]  /*5250*/  @!P1 LDS.128 R12, [R82+0x11000] ;  /* 0x01100000520c9984 */ /* 0x000ea80000000c00 */
[----:B0-----:R-:W0:Y:S04]  /*5260*/  @!P2 LDS.128 R32, [R79+0x11000] ;  /* 0x011000004f20a984 */ /* 0x001e280000000c00 */
[----:B--2---:R2:W-:Y:S04]  /*5270*/  @!P1 STG.E.128 desc[UR40][R36.64], R12 ;  /* 0x0000000c24009986 */ /* 0x0045e8000c101d28 */
[----:B0-----:R2:W-:Y:S02]  /*5280*/  @!P2 STG.E.128 desc[UR40][R36.64+0x40], R32 ;  /* 0x000040202400a986 */ /* 0x0015e4000c101d28 */
.L_x_2267:
[----:B------:R-:W-:Y:S05]  /*5290*/  BSYNC B0 ;  /* 0x0000000000007941 */ /* 0x000fea0003800000 */
.L_x_2249:
        /* <DEDUP_REMOVED lines=17> */
.L_x_2291:
[----:B------:R-:W-:Y:S05]  /*53b0*/  BSYNC B0 ;  /* 0x0000000000007941 */ /* 0x000fea0003800000 */
.L_x_2290:
[----:B------:R-:W2:Y:S01]  /*53c0*/  SYNCS.PHASECHK.TRANS64.TRYWAIT P3, [R78+URZ+0x168b0], R90 ;  /* 0x0168b05a4e0075a7 */ /* 0x000ea2000806017f */
[----:B------:R-:W-:Y:S01]  /*53d0*/  ULDC UR42, c[0x0][0x2f4] ;  /* 0x0000bd00002a7ab9 */ /* 0x000fe20000000800 */
[----:B------:R-:W-:Y:S01]  /*53e0*/  ULDC.64 UR38, c[0x0][0x328] ;  /* 0x0000ca0000267ab9 */ /* 0x000fe20000000a00 */
[----:B------:R-:W-:Y:S01]  /*53f0*/  ULDC.64 UR36, c[0x0][0x318] ;  /* 0x0000c60000247ab9 */ /* 0x000fe20000000a00 */
[----:B------:R-:W-:Y:S01]  /*5400*/  BSSY B0, `(.L_x_2292) ;  /* 0x0000003000007945 */ /* 0x000fe20003800000 */
[----:B----4-:R-:W-:-:S03]  /*5410*/  IMAD.WIDE R32, R26, 0x80, R10 ;  /* 0x000000801a207825 */ /* 0x010fc600078e020a */
[----:B--2---:R-:W-:Y:S05]  /*5420*/  @!P3 BRA `(.L_x_2293) ;  /* 0x0000012c00f4b947 */ /* 0x004fea0003800000 */
.L_x_2519:
[----:B------:R-:W-:Y:S05]  /*5430*/  BSYNC B0 ;  /* 0x0000000000007941 */ /* 0x000fea0003800000 */
.L_x_2292:
        /* <DEDUP_REMOVED lines=17> */
.L_x_2295:
[----:B------:R-:W-:Y:S05]  /*5550*/  BSYNC B0 ;  /* 0x0000000000007941 */ /* 0x000fea0003800000 */
.L_x_2294:
        /* <DEDUP_REMOVED lines=20> */
.L_x_2297:
[----:B------:R-:W-:Y:S05]  /*56a0*/  BSYNC B0 ;  /* 0x0000000000007941 */ /* 0x000fea0003800000 */
.L_x_2296:
        /* <DEDUP_REMOVED lines=12> */
[----:B------:R-:W-:Y:S02]  /*5770*/  SEL R13, RZ, 0x1, P3 ;  /* 0x00000001ff0d7807 */ /* 0x000fe40001800000 */
[----:B------:R-:W-:Y:S02]  /*5780*/  SEL R22, R22, RZ, P3 ;  /* 0x000000ff16167207 */ /* 0x000fe40001800000 */
[----:B------:R-:W-:Y:S01]  /*5790*/  LOP3.LUT R154, R154, R13, RZ, 0x3c, !PT ;  /* 0x0000000d9a9a7212 */ /* 0x000fe200078e3cff */
[----:B------:R0:W-:Y:S01]  /*57a0*/  @!P4 SYNCS.ARRIVE.TRANS64.RED.A1T0 RZ, [R78+URZ], RZ ;  /* 0x000000ff4effc9a7 */ /* 0x0001e2000810043f */
[----:B---3--:R-:W-:-:S13]  /*57b0*/  LOP3.LUT P5, RZ, R12, 0x2, RZ, 0xc0, !PT ;  /* 0x000000020cff7812 */ /* 0x008fda00078ac0ff */
[----:B0-----:R-:W-:Y:S05]  /*57c0*/  @P5 BRA `(.L_x_2298) ;  /* 0xffffffc800ac5947 */ /* 0x001fea000383ffff */
[----:B------:R-:W0:Y:S01]  /*57d0*/  S2R R12, SR_TID.X ;  /* 0x00000000000c7919 */ /* 0x000e220000002100 */
[----:B------:R-:W-:Y:S02]  /*57e0*/  PLOP3.LUT P0, PT, PT, PT, PT, 0x8, 0x0 ;  /* 0x000000000000781c */ /* 0x000fe40003f0e170 */
[----:B0-----:R-:W-:-:S04]  /*57f0*/  SHF.R.U32.HI R12, RZ, 0x7, R12 ;  /* 0x00000007ff0c7819 */ /* 0x001fc8000001160c */
[----:B------:R-:W-:-:S13]  /*5800*/  ISETP.NE.AND P5, PT, R12, 0x1, PT ;  /* 0x000000010c00780c */ /* 0x000fda0003fa5270 */
[----:B------:R-:W-:Y:S06]  /*5810*/  @!P5 BAR.ARV 0x9, 0x100 ;  /* 0x024400000000db1d */ /* 0x000fec0000002000 */
.L_x_2244:
[----:B------:R-:W2:Y:S01]  /*5820*/  LDL R5, [R1+0x24] ;  /* 0x0000240001057983 */ /* 0x000ea20000100800 */
[----:B------:R-:W0:Y:S01]  /*5830*/  LDC R0, c[0x0][0x448] ;  /* 0x00011200ff007b82 */ /* 0x000e220000000800 */
[----:B------:R-:W-:Y:S01]  /*5840*/  IMAD.MOV.U32 R35, RZ, RZ, RZ ;  /* 0x000000ffff237224 */ /* 0x000fe200078e00ff */
[----:B------:R-:W-:Y:S01]  /*5850*/  CS2R R118, SRZ ;  /* 0x0000000000767805 */ /* 0x000fe2000001ff00 */
[----:B------:R-:W-:Y:S01]  /*5860*/  IMAD.MOV.U32 R36, RZ, RZ, RZ ;  /* 0x000000ffff247224 */ /* 0x000fe200078e00ff */
        /* <DEDUP_REMOVED lines=11> */
[----:B------:R-:W-:Y:S01]  /*5920*/  CS2R R14, SRZ ;  /* 0x00000000000e7805 */ /* 0x000fe2000001ff00 */
[----:B------:R-:W-:Y:S02]  /*5930*/  IMAD.MOV.U32 R94, RZ, RZ, RZ ;  /* 0x000000ffff5e7224 */ /* 0x000fe400078e00ff */
[----:B------:R-:W-:Y:S02]  /*5940*/  IMAD.MOV.U32 R25, RZ, RZ, RZ ;  /* 0x000000ffff197224 */ /* 0x000fe400078e00ff */
[----:B------:R-:W-:Y:S02]  /*5950*/  IMAD.MOV.U32 R13, RZ, RZ, RZ ;  /* 0x000000ffff0d7224 */ /* 0x000fe400078e00ff */
[----:B------:R-:W-:Y:S01]  /*5960*/  IMAD.MOV.U32 R90, RZ, RZ, RZ ;  /* 0x000000ffff5a7224 */ /* 0x000fe200078e00ff */
[----:B0-----:R-:W-:-:S13]  /*5970*/  ISETP.NE.AND P1, PT, R0, 0x1, PT ;  /* 0x000000010000780c */ /* 0x001fda0003f25270 */
[----:B------:R-:W0:Y:S08]  /*5980*/  @P1 LDC R3, c[0x0][0x44c] ;  /* 0x00011300ff031b82 */ /* 0x000e300000000800 */
[----:B------:R-:W1:Y:S01]  /*5990*/  @P1 LDC R4, c[0x0][0x450] ;  /* 0x00011400ff041b82 */ /* 0x000e620000000800 */
[----:B--2---:R-:W-:-:S04]  /*59a0*/  VIADD R0, R5, 0xbf ;  /* 0x000000bf05007836 */ /* 0x004fc80000000000 */
[----:B0-----:R-:W-:-:S05]  /*59b0*/  @P1 IMAD.HI.U32 R3, R0, R3, RZ ;  /* 0x0000000300031227 */ /* 0x001fca00078e00ff */
[----:B-1----:R-:W-:Y:S02]  /*59c0*/  @P1 SHF.R.U32.HI R0, RZ, R4, R3 ;  /* 0x00000004ff001219 */ /* 0x002fe40000011603 */
[----:B------:R-:W-:-:S03]  /*59d0*/  PLOP3.LUT P1, PT, PT, PT, PT, 0x80, 0x0 ;  /* 0x000000000000781c */ /* 0x000fc60003f2f070 */
[----:B------:R-:W-:-:S05]  /*59e0*/  IMAD.IADD R0, R91, 0x1, R0 ;  /* 0x000000015b007824 */ /* 0x000fca00078e0200 */
[----:B------:R-:W-:-:S04]  /*59f0*/  SHF.R.S32.HI R3, RZ, 0x1f, R0 ;  /* 0x0000001fff037819 */ /* 0x000fc80000011400 */
[----:B------:R-:W-:-:S04]  /*5a00*/  LEA.HI R3, R3, R0, RZ, 0x7 ;  /* 0x0000000003037211 */ /* 0x000fc800078f38ff */
[----:B------:R-:W-:-:S04]  /*5a10*/  SHF.R.S32.HI R3, RZ, 0x7, R3 ;  /* 0x00000007ff037819 */ /* 0x000fc80000011403 */
[----:B------:R-:W-:-:S04]  /*5a20*/  VIMNMX R92, R92, R3, PT ;  /* 0x000000035c5c7248 */ /* 0x000fc80003fe0100 */
[----:B------:R-:W-:Y:S01]  /*5a30*/  ISETP.GE.AND P2, PT, R92, 0x1, PT ;  /* 0x000000015c00780c */ /* 0x000fe20003f46270 */
[----:B------:R-:W-:-:S12]  /*5a40*/  @P0 BRA `(.L_x_2299) ;  /* 0x00000000000c0947 */ /* 0x000fd80003800000 */
[----:B------:R-:W0:Y:S01]  /*5a50*/  FENCE.VIEW.ASYNC.G ;  /* 0x00000000000073c6 */ /* 0x000e220000000100 */
[----:B------:R-:W-:Y:S05]  /*5a60*/  WARPSYNC.ALL ;  /* 0x0000000000007948 */ /* 0x000fea0003800000 */
[----:B0-----:R-:W-:Y:S06]  /*5a70*/  BAR.ARV 0xc, 0x200 ;  /* 0x0308000000007b1d */ /* 0x001fec0000002000 */
.L_x_2299:
[----:B------:R-:W-:Y:S02]  /*5a80*/  IMAD.MOV.U32 R12, RZ, RZ, RZ ;  /* 0x000000ffff0c7224 */ /* 0x000fe400078e00ff */
        /* <DEDUP_REMOVED lines=8> */
[----:B------:R-:W-:-:S05]  /*5b10*/  SHF.R.S32.HI R0, RZ, 0x7, R0 ;  /* 0x00000007ff007819 */ /* 0x000fca0000011400 */
[----:B------:R0:W1:Y:S02]  /*5b20*/  SHFL.IDX PT, R157, R0, RZ, 0x1f ;  /* 0x00001fff009d7589 */ /* 0x00006400000e0000 */
.L_x_2522:
[----:B01----:R-:W-:Y:S01]  /*5b30*/  IMAD.HI R0, R157, 0x55555556, RZ ;  /* 0x555555569d007827 */ /* 0x003fe200078e02ff */
[----:B------:R-:W-:Y:S03]  /*5b40*/  BSSY B6, `(.L_x_2302) ;  /* 0x000001a000067945 */ /* 0x000fe60003800000 */
[----:B------:R-:W-:Y:S01]  /*5b50*/  VIADD R3, R2, 0x8400 ;  /* 0x0000840002037836 */ /* 0x000fe20000000000 */
[----:B------:R-:W-:-:S04]  /*5b60*/  LEA.HI R0, R0, R0, RZ, 0x1 ;  /* 0x0000000000007211 */ /* 0x000fc800078f08ff */
[----:B------:R-:W-:Y:S01]  /*5b70*/  LOP3.LUT P0, RZ, R3, 0x3ff, RZ, 0xc0, !PT ;  /* 0x000003ff03ff7812 */ /* 0x000fe2000780c0ff */
[----:B------:R-:W-:-:S03]  /*5b80*/  IMAD R0, R0, -0x3, R157 ;  /* 0xfffffffd00007824 */ /* 0x000fc600078e029d */
[----:B------:R-:W-:Y:S01]  /*5b90*/  P2R R25, PR, RZ, 0x1 ;  /* 0x00000001ff197803 */ /* 0x000fe20000000000 */
[----:B------:R-:W-:-:S05]  /*5ba0*/  IMAD R0, R0, 0x2000, R3 ;  /* 0x0000200000007824 */ /* 0x000fca00078e0203 */
[----:B------:R-:W-:-:S04]  /*5bb0*/  SHF.R.U32.HI R0, RZ, 0x4, R0 ;  /* 0x00000004ff007819 */ /* 0x000fc80000011600 */
[----:B------:R-:W-:Y:S01]  /*5bc0*/  LOP3.LUT R28, R0, 0x3fff, RZ, 0xc0, !PT ;  /* 0x00003fff001c7812 */ /* 0x000fe200078ec0ff */
[----:B------:R-:W-:Y:S06]  /*5bd0*/  @!P0 BRA `(.L_x_2303) ;  /* 0x0000000000408947 */ /* 0x000fec0003800000 */
        /* <DEDUP_REMOVED lines=16> */
.L_x_2303:
[----:B------:R-:W-:Y:S05]  /*5ce0*/  BSYNC B6 ;  /* 0x0000000000067941 */ /* 0x000fea0003800000 */
.L_x_2302:
        /* <DEDUP_REMOVED lines=8> */
[----:B------:R0:W1:Y:S03]  /*5d70*/  SYNCS.PHASECHK.TRANS64.TRYWAIT P0, [R2+URZ+0x16800], R3 ;  /* 0x01680003020075a7 */ /* 0x000066000800017f */
[----:B-1----:R-:W-:Y:S05]  /*5d80*/  @!P0 NANOSLEEP.SYNCS 0x989680 ;  /* 0x009896800000895d */ /* 0x002fea0003900000 */
[----:B------:R-:W1:Y:S01]  /*5d90*/  @!P0 SYNCS.PHASECHK.TRANS64 P0, [R2+URZ+0x16800], R3 ;  /* 0x01680003020085a7 */ /* 0x000e62000800007f */
[----:B------:R-:W-:Y:S04]  /*5da0*/  BSSY B0, `(.L_x_2305) ;  /* 0x0000006000007945 */ /* 0x000fe80003800000 */
[----:B-1----:R-:W-:Y:S05]  /*5db0*/  @P0 BRA `(.L_x_2306) ;  /* 0x0000000000100947 */ /* 0x002fea0003800000 */
.L_x_2307:
[----:B-1----:R1:W2:Y:S02]  /*5dc0*/  SYNCS.PHASECHK.TRANS64.TRYWAIT P0, [R2+URZ+0x16800], R3 ;  /* 0x01680003020075a7 */ /* 0x0022a4000800017f */
[----:B--2---:R-:W-:Y:S05]  /*5dd0*/  @!P0 NANOSLEEP.SYNCS 0x989680 ;  /* 0x009896800000895d */ /* 0x004fea0003900000 */
[----:B------:R-:W2:Y:S02]  /*5de0*/  @!P0 SYNCS.PHASECHK.TRANS64 P0, [R2+URZ+0x16800], R3 ;  /* 0x01680003020085a7 */ /* 0x000ea4000800007f */
[----:B--2---:R-:W-:Y:S05]  /*5df0*/  @!P0 BRA `(.L_x_2307) ;  /* 0xfffffffc00f08947 */ /* 0x004fea000383ffff */
.L_x_2306:
[----:B------:R-:W-:Y:S05]  /*5e00*/  BSYNC B0 ;  /* 0x0000000000007941 */ /* 0x000fea0003800000 */
.L_x_2305:
[----:B------:R-:W-:Y:S05]  /*5e10*/  BRA `(.L_x_2308) ;  /* 0x0000003000247947 */ /* 0x000fea0003800000 */
.L_x_2304:
        /* <DEDUP_REMOVED lines=30> */
.L_x_2310:
[----:B------:R-:W-:Y:S05]  /*6000*/  BSYNC B6 ;  /* 0x0000000000067941 */ /* 0x000fea0003800000 */
.L_x_2309:
[----:B------:R-:W2:Y:S01]  /*6010*/  LDL R20, [R1+0x24] ;  /* 0x0000240001147983 */ /* 0x000ea20000100800 */
[----:B------:R-:W-:Y:S01]  /*6020*/  ULDC.U8 UR4, c[0x0][0x410] ;  /* 0x0001040000047ab9 */ /* 0x000fe20000000000 */
[----:B------:R-:W-:Y:S01]  /*6030*/  BSSY B0, `(.L_x_2311) ;  /* 0x00002df000007945 */ /* 0x000fe20003800000 */
[----:B------:R-:W-:Y:S01]  /*6040*/  ISETP.NE.AND P0, PT, RZ, UR4, PT ;  /* 0x00000004ff007c0c */ /* 0x000fe2000bf05270 */
[----:B--2---:R-:W-:-:S12]  /*6050*/  IMAD.IADD R41, R19, 0x1, R20 ;  /* 0x0000000113297824 */ /* 0x004fd800078e0214 */
[----:B------:R-:W-:Y:S05]  /*6060*/  @!P0 BRA `(.L_x_2312) ;  /* 0x0000001400d88947 */ /* 0x000fea0003800000 */
[----:B------:R-:W0:Y:S01]  /*6070*/  LDC R36, c[0x0][0x448] ;  /* 0x00011200ff247b82 */ /* 0x000e220000000800 */
[----:B------:R-:W1:Y:S01]  /*6080*/  S2R R20, SR_TID.X ;  /* 0x0000000000147919 */ /* 0x000e620000002100 */
[----:B------:R-:W-:Y:S01]  /*6090*/  ULDC.64 UR4, c[0x0][0x3f8] ;  /* 0x0000fe0000047ab9 */ /* 0x000fe20000000a00 */
[----:B------:R-:W-:Y:S01]  /*60a0*/  ULDC.64 UR6, c[0x0][0x408] ;  /* 0x0001020000067ab9 */ /* 0x000fe20000000a00 */
[----:B------:R-:W-:Y:S01]  /*60b0*/  IMAD.MOV.U32 R6, RZ, RZ, R26 ;  /* 0x000000ffff067224 */ /* 0x000fe200078e001a */
[----:B------:R-:W-:Y:S01]  /*60c0*/  SHF.R.S32.HI R38, RZ, 0x1f, R155 ;  /* 0x0000001fff267819 */ /* 0x000fe2000001149b */
[----:B------:R-:W-:Y:S02]  /*60d0*/  IMAD.MOV.U32 R7, RZ, RZ, R31 ;  /* 0x000000ffff077224 */ /* 0x000fe400078e001f */
[----:B------:R-:W-:Y:S02]  /*60e0*/  IMAD.MOV.U32 R8, RZ, RZ, R24 ;  /* 0x000000ffff087224 */ /* 0x000fe400078e0018 */
[----:B------:R-:W-:Y:S01]  /*60f0*/  IMAD.MOV.U32 R9, RZ, RZ, R33 ;  /* 0x000000ffff097224 */ /* 0x000fe200078e0021 */
[----:B0-----:R-:W-:Y:S01]  /*6100*/  ISETP.NE.AND P0, PT, R36, 0x1, PT ;  /* 0x000000012400780c */ /* 0x001fe20003f05270 */
[----:B-1----:R-:W-:-:S12]  /*6110*/  VIADD R21, R20, 0xffffff80 ;  /* 0xffffff8014157836 */ /* 0x002fd80000000000 */
[----:B------:R-:W0:Y:S01]  /*6120*/  @P0 LDC R0, c[0x0][0x44c] ;  /* 0x00011300ff000b82 */ /* 0x000e220000000800 */
[----:B------:R-:W-:-:S04]  /*6130*/  SHF.R.S32.HI R20, RZ, 0x1f, R21 ;  /* 0x0000001fff147819 */ /* 0x000fc80000011415 */
[----:B------:R-:W-:-:S03]  /*6140*/  LEA.HI R20, R20, R21, RZ, 0x2 ;  /* 0x0000001514147211 */ /* 0x000fc600078f10ff */
[----:B------:R-:W1:Y:S01]  /*6150*/  @P0 LDC R5, c[0x0][0x450] ;  /* 0x00011400ff050b82 */ /* 0x000e620000000800 */
[----:B------:R-:W-:-:S05]  /*6160*/  LOP3.LUT R20, R20, 0xfffffffc, RZ, 0xc0, !PT ;  /* 0xfffffffc14147812 */ /* 0x000fca00078ec0ff */
[----:B------:R-:W-:-:S04]  /*6170*/  IMAD.IADD R20, R21, 0x1, -R20 ;  /* 0x0000000115147824 */ /* 0x000fc800078e0a14 */
[----:B------:R-:W-:-:S04]  /*6180*/  IMAD R3, R20, 0x60, R41 ;  /* 0x0000006014037824 */ /* 0x000fc800078e0229 */
[----:B0-----:R-:W-:-:S05]  /*6190*/  @P0 IMAD.HI.U32 R0, R3, R0, RZ ;  /* 0x0000000003000227 */ /* 0x001fca00078e00ff */
[----:B-1----:R-:W-:-:S04]  /*61a0*/  @P0 SHF.R.U32.HI R3, RZ, R5, R0 ;  /* 0x00000005ff030219 */ /* 0x002fc80000011600 */
        /* <DEDUP_REMOVED lines=17> */
[----:B------:R0:W1:Y:S04]  /*62c0*/  SHFL.IDX PT, R3, R6, RZ, 0x1c1f ;  /* 0x001c1fff06037589 */ /* 0x00006800000e0000 */
[----:B------:R0:W2:Y:S04]  /*62d0*/  SHFL.IDX PT, R0, R4, RZ, 0x1c1f ;  /* 0x001c1fff04007589 */ /* 0x0000a800000e0000 */
[----:B------:R0:W3:Y:S04]  /*62e0*/  SHFL.IDX PT, R5, R8, RZ, 0x1c1f ;  /* 0x001c1fff08057589 */ /* 0x0000e800000e0000 */
[----:B------:R0:W4:Y:S02]  /*62f0*/  SHFL.IDX PT, R14, R7, RZ, 0x1c1f ;  /* 0x001c1fff070e7589 */ /* 0x00012400000e0000 */
.L_x_2528:
        /* <DEDUP_REMOVED lines=10> */
[----:B--2---:R-:W-:Y:S01]  /*63a0*/  IMAD.MOV.U32 R10, RZ, RZ, R0 ;  /* 0x000000ffff0a7224 */ /* 0x004fe200078e0000 */
[----:B------:R-:W-:Y:S01]  /*63b0*/  ISETP.GE.AND P3, PT, R155, UR4, PT ;  /* 0x000000049b007c0c */ /* 0x000fe2000bf66270 */
[----:B-1----:R-:W-:Y:S01]  /*63c0*/  IMAD.MOV.U32 R11, RZ, RZ, R3 ;  /* 0x000000ffff0b7224 */ /* 0x002fe200078e0003 */
[----:B------:R-:W-:Y:S01]  /*63d0*/  ISETP.GE.AND P2, PT, R152, UR4, PT ;  /* 0x0000000498007c0c */ /* 0x000fe2000bf46270 */
[----:B---3--:R-:W-:Y:S01]  /*63e0*/  IMAD.MOV.U32 R15, RZ, RZ, R5 ;  /* 0x000000ffff0f7224 */ /* 0x008fe200078e0005 */
[----:B------:R-:W-:-:S09]  /*63f0*/  CS2R R30, SRZ ;  /* 0x00000000001e7805 */ /* 0x000fd2000001ff00 */
[C---:B------:R-:W-:Y:S01]  /*6400*/  @!P3 IMAD.SHL.U32 R35, R155.reuse, 0x2, RZ ;  /* 0x000000029b23b824 */ /* 0x040fe200078e00ff */
[----:B------:R-:W-:Y:S02]  /*6410*/  @!P3 SHF.L.U64.HI R26, R155, 0x1, R38 ;  /* 0x000000019b1ab819 */ /* 0x000fe40000010226 */
[----:B------:R-:W-:Y:S02]  /*6420*/  CS2R R32, SRZ ;  /* 0x0000000000207805 */ /* 0x000fe4000001ff00 */
[----:B------:R-:W-:Y:S01]  /*6430*/  CS2R R24, SRZ ;  /* 0x0000000000187805 */ /* 0x000fe2000001ff00 */
[----:B------:R-:W-:Y:S01]  /*6440*/  @!P2 IMAD.WIDE R10, R152, 0x2, R10 ;  /* 0x00000002980aa825 */ /* 0x000fe200078e020a */
[-C--:B------:R-:W-:Y:S02]  /*6450*/  @!P3 IADD3 R20, P0, R0, R35.reuse, RZ ;  /* 0x000000230014b210 */ /* 0x080fe40007f1e0ff */
[----:B----4-:R-:W-:Y:S01]  /*6460*/  @!P3 IADD3 R34, P1, R14, R35, RZ ;  /* 0x000000230e22b210 */ /* 0x010fe20007f3e0ff */
        /* <DEDUP_REMOVED lines=8> */
.L_x_2315:
[----:B------:R-:W-:Y:S05]  /*64f0*/  BSYNC B1 ;  /* 0x0000000000017941 */ /* 0x000fea0003800000 */
.L_x_2314:
[----:B--2--5:R-:W-:Y:S01]  /*6500*/  IMAD.MOV.U32 R0, RZ, RZ, R32 ;  /* 0x000000ffff007224 */ /* 0x024fe200078e0020 */
[----:B------:R-:W-:Y:S01]  /*6510*/  UMOV UR4, 0xffffffff ;  /* 0xffffffff00047882 */ /* 0x000fe20000000000 */
[----:B-1----:R-:W-:Y:S01]  /*6520*/  IMAD.MOV.U32 R3, RZ, RZ, R33 ;  /* 0x000000ffff037224 */ /* 0x002fe200078e0021 */
[----:B------:R-:W-:Y:S01]  /*6530*/  CS2R R20, SRZ ;  /* 0x0000000000147805 */ /* 0x000fe2000001ff00 */
[----:B---3--:R-:W-:Y:S01]  /*6540*/  IMAD.MOV.U32 R5, RZ, RZ, R26 ;  /* 0x000000ffff057224 */ /* 0x008fe200078e001a */
        /* <DEDUP_REMOVED lines=10> */
[----:B------:R-:W-:Y:S01]  /*65f0*/  PRMT R50, R9, 0x5410, R5 ;  /* 0x0000541009327816 */ /* 0x000fe20000000005 */
[----:B------:R-:W-:Y:S06]  /*6600*/  BRA.DIV UR4, `(.L_x_2316) ;  /* 0x0000012204407947 */ /* 0x000fec000b800000 */
[----:B------:R1:W2:Y:S04]  /*6610*/  SHFL.IDX PT, R3, R6, 0x1, 0x1c1f ;  /* 0x003c1f0006037f89 */ /* 0x0002a800000e0000 */
[----:B------:R1:W3:Y:S04]  /*6620*/  SHFL.IDX PT, R0, R4, 0x1, 0x1c1f ;  /* 0x003c1f0004007f89 */ /* 0x0002e800000e0000 */
[----:B------:R1:W0:Y:S04]  /*6630*/  SHFL.IDX PT, R5, R8, 0x1, 0x1c1f ;  /* 0x003c1f0008057f89 */ /* 0x00022800000e0000 */
[----:B----4-:R1:W4:Y:S02]  /*6640*/  SHFL.IDX PT, R14, R7, 0x1, 0x1c1f ;  /* 0x003c1f00070e7f89 */ /* 0x01032400000e0000 */
.L_x_2534:
        /* <DEDUP_REMOVED lines=19> */
[----:B------:R-:W-:Y:S01]  /*6780*/  IMAD.MOV.U32 R15, RZ, RZ, R5 ;  /* 0x000000ffff0f7224 */ /* 0x000fe200078e0005 */
        /* <DEDUP_REMOVED lines=16> */
.L_x_2318:
[----:B------:R-:W-:Y:S05]  /*6890*/  BSYNC B1 ;  /* 0x0000000000017941 */ /* 0x000fea0003800000 */
.L_x_2317:
[----:B0-----:R-:W0:Y:S01]  /*68a0*/  S2R R7, SR_TID.X ;  /* 0x0000000000077919 */ /* 0x001e220000002100 */
[----:B------:R-:W1:Y:S01]  /*68b0*/  SYNCS.PHASECHK.TRANS64.TRYWAIT P0, [R2+URZ+0x16800], R43 ;  /* 0x0168002b020075a7 */ /* 0x000e62000800017f */
[----:B------:R-:W-:Y:S01]  /*68c0*/  LOP3.LUT R37, R37, 0x1c0, RZ, 0xc0, !PT ;  /* 0x000001c025257812 */ /* 0x000fe200078ec0ff */
[----:B-----5:R-:W-:Y:S01]  /*68d0*/  IMAD.MOV.U32 R3, RZ, RZ, R20 ;  /* 0x000000ffff037224 */ /* 0x020fe200078e0014 */
[----:B------:R-:W-:Y:S01]  /*68e0*/  BSSY B1, `(.L_x_2319) ;  /* 0x000001f000017945 */ /* 0x000fe20003800000 */
[----:B------:R-:W-:Y:S01]  /*68f0*/  IMAD.MOV.U32 R4, RZ, RZ, R8 ;  /* 0x000000ffff047224 */ /* 0x000fe200078e0008 */
[----:B---3--:R-:W-:Y:S01]  /*6900*/  LOP3.LUT R0, R37, 0x18, R16, 0xf8, !PT ;  /* 0x0000001825007812 */ /* 0x008fe200078ef810 */
[----:B----4-:R-:W-:Y:S01]  /*6910*/  IMAD R14, R29, -0xc0, R36 ;  /* 0xffffff401d0e7824 */ /* 0x010fe200078e0224 */
[----:B------:R-:W-:Y:S01]  /*6920*/  SHF.R.U32.HI R37, RZ, 0x3, R37 ;  /* 0x00000003ff257819 */ /* 0x000fe20000011625 */
[----:B------:R-:W-:Y:S01]  /*6930*/  IMAD.MOV.U32 R5, RZ, RZ, R9 ;  /* 0x000000ffff057224 */ /* 0x000fe200078e0009 */
[----:B------:R-:W-:Y:S01]  /*6940*/  PRMT R15, R4, 0x7610, R15 ;  /* 0x00007610040f7816 */ /* 0x000fe2000000000f */
[----:B------:R-:W-:Y:S01]  /*6950*/  IMAD.MOV.U32 R4, RZ, RZ, R10 ;  /* 0x000000ffff047224 */ /* 0x000fe200078e000a */
[----:B------:R-:W-:Y:S01]  /*6960*/  LOP3.LUT R0, R0, R37, RZ, 0x3c, !PT ;  /* 0x0000002500007212 */ /* 0x000fe200078e3cff */
[----:B------:R-:W-:Y:S01]  /*6970*/  IMAD.MOV.U32 R6, RZ, RZ, R12 ;  /* 0x000000ffff067224 */ /* 0x000fe200078e000c */
[----:B------:R-:W-:Y:S01]  /*6980*/  PRMT R37, R3, 0x7610, R37 ;  /* 0x0000761003257816 */ /* 0x000fe20000000025 */
[----:B------:R-:W-:Y:S01]  /*6990*/  IMAD.MOV.U32 R3, RZ, RZ, R21 ;  /* 0x000000ffff037224 */ /* 0x000fe200078e0015 */
[----:B------:R-:W-:-:S02]  /*69a0*/  VIMNMX R14, R14, 0xc0, PT ;  /* 0x000000c00e0e7848 */ /* 0x000fc40003fe0100 */
[----:B------:R-:W-:Y:S01]  /*69b0*/  PRMT R29, R5, 0x7610, R29 ;  /* 0x00007610051d7816 */ /* 0x000fe2000000001d */
[----:B------:R-:W-:Y:S01]  /*69c0*/  IMAD.MOV.U32 R5, RZ, RZ, R11 ;  /* 0x000000ffff057224 */ /* 0x000fe200078e000b */
[----:B------:R-:W-:Y:S02]  /*69d0*/  PRMT R36, R3, 0x7610, R36 ;  /* 0x0000761003247816 */ /* 0x000fe40000000024 */
        /* <DEDUP_REMOVED lines=15> */
.L_x_2535:
[----:B------:R-:W-:Y:S05]  /*6ad0*/  BSYNC B1 ;  /* 0x0000000000017941 */ /* 0x000fea0003800000 */
.L_x_2319:
[----:B------:R-:W-:Y:S01]  /*6ae0*/  BSSY B1, `(.L_x_2321) ;  /* 0x0000067000017945 */ /* 0x000fe20003800000 */
[----:B------:R-:W-:Y:S01]  /*6af0*/  PRMT R35, R5, 0x7610, R35 ;  /* 0x0000761005237816 */ /* 0x000fe20000000023 */
[----:B------:R-:W-:Y:S02]  /*6b00*/  @P2 VIADD R0, R4, 0xffffffc0 ;  /* 0xffffffc004002836 */ /* 0x000fe40000000000 */
[----:B------:R-:W-:Y:S05]  /*6b10*/  @P1 BRA `(.L_x_2322) ;  /* 0x00000004008c1947 */ /* 0x000fea0003800000 */
[----:B------:R-:W1:Y:S01]  /*6b20*/  LDC R4, c[0x0][0x3f4] ;  /* 0x0000fd00ff047b82 */ /* 0x000e620000000800 */
[----:B------:R-:W-:Y:S01]  /*6b30*/  BSSY B2, `(.L_x_2323) ;  /* 0x0000032000027945 */ /* 0x000fe20003800000 */
[-C--:B-1----:R-:W-:Y:S02]  /*6b40*/  ISETP.GE.AND P0, PT, R152, R4.reuse, PT ;  /* 0x000000049800720c */ /* 0x082fe40003f06270 */
[----:B------:R-:W-:-:S11]  /*6b50*/  ISETP.GE.AND P1, PT, R155, R4, PT ;  /* 0x000000049b00720c */ /* 0x000fd60003f26270 */
        /* <DEDUP_REMOVED lines=47> */
.L_x_2324:
[----:B------:R-:W-:Y:S05]  /*6e50*/  BSYNC B2 ;  /* 0x0000000000027941 */ /* 0x000fea0003800000 */
.L_x_2323:
[----:B------:R-:W-:Y:S05]  /*6e60*/  @P1 BRA `(.L_x_2322) ;  /* 0x0000000000b81947 */ /* 0x000fea0003800000 */
[----:B-1----:R-:W1:Y:S01]  /*6e70*/  LDS.128 R4, [R0] ;  /* 0x0000000000047984 */ /* 0x002e620000000c00 */
        /* <DEDUP_REMOVED lines=16> */
[C---:B0-----:R-:W-:Y:S01]  /*6f80*/  FMUL.FTZ R43, R25.reuse, R33 ;  /* 0x00000021192b7220 */ /* 0x041fe20000410000 */
[----:B------:R-:W-:Y:S01]  /*6f90*/  FMUL.FTZ R42, R25, R32 ;  /* 0x00000020192a7220 */ /* 0x000fe20000410000 */
[----:B------:R-:W-:Y:S01]  /*6fa0*/  FMUL.FTZ R25, R27, R40 ;  /* 0x000000281b197220 */ /* 0x000fe20000410000 */
[----:B------:R-:W-:Y:S02]  /*6fb0*/  IMAD.U32 R6, R4, 0x10000, RZ ;  /* 0x0001000004067824 */ /* 0x000fe400078e00ff */
[----:B------:R-:W-:Y:S01]  /*6fc0*/  FFMA.FTZ R43, R24, R32, -R43 ;  /* 0x00000020182b7223 */ /* 0x000fe2000001082b */
[----:B------:R-:W-:Y:S02]  /*6fd0*/  IMAD.U32 R7, R5, 0x10000, RZ ;  /* 0x0001000005077824 */ /* 0x000fe400078e00ff */
[----:B------:R-:W-:Y:S01]  /*6fe0*/  FFMA.FTZ R44, R26, R31, -R25 ;  /* 0x0000001f1a2c7223 */ /* 0x000fe20000010819 */
[----:B------:R-:W-:Y:S01]  /*6ff0*/  FFMA.FTZ R42, R24, R33, R42 ;  /* 0x00000021182a7223 */ /* 0x000fe2000001002a */
[----:B------:R-:W-:Y:S01]  /*7000*/  IMAD.U32 R25, R30, 0x10000, RZ ;  /* 0x000100001e197824 */ /* 0x000fe200078e00ff */
[----:B------:R-:W-:Y:S01]  /*7010*/  LOP3.LUT R4, R4, 0xffff0000, RZ, 0xc0, !PT ;  /* 0xffff000004047812 */ /* 0x000fe200078ec0ff */
[----:B------:R-:W-:Y:S01]  /*7020*/  FMUL.FTZ R33, R27, R31 ;  /* 0x0000001f1b217220 */ /* 0x000fe20000410000 */
[----:B------:R-:W-:Y:S01]  /*7030*/  LOP3.LUT R5, R5, 0xffff0000, RZ, 0xc0, !PT ;  /* 0xffff000005057812 */ /* 0x000fe200078ec0ff */
[C---:B------:R-:W-:Y:S01]  /*7040*/  IMAD.U32 R27, R39.reuse, 0x10000, RZ ;  /* 0x00010000271b7824 */ /* 0x040fe200078e00ff */
[----:B------:R-:W-:Y:S01]  /*7050*/  LOP3.LUT R24, R39, 0xffff0000, RZ, 0xc0, !PT ;  /* 0xffff000027187812 */ /* 0x000fe200078ec0ff */
[----:B------:R-:W-:Y:S01]  /*7060*/  FFMA.FTZ R39, R26, R40, R33 ;  /* 0x000000281a277223 */ /* 0x000fe20000010021 */
[----:B------:R-:W-:Y:S01]  /*7070*/  LOP3.LUT R30, R30, 0xffff0000, RZ, 0xc0, !PT ;  /* 0xffff00001e1e7812 */ /* 0x000fe200078ec0ff */
[C---:B------:R-:W-:Y:S01]  /*7080*/  FMUL.FTZ R31, R4.reuse, R27 ;  /* 0x0000001b041f7220 */ /* 0x040fe20000410000 */
[----:B------:R-:W-:Y:S01]  /*7090*/  FMUL.FTZ R26, R4, R25 ;  /* 0x00000019041a7220 */ /* 0x000fe20000410000 */
[----:B------:R-:W-:-:S02]  /*70a0*/  FMUL.FTZ R32, R5, R24 ;  /* 0x0000001805207220 */ /* 0x000fc40000410000 */
[-C--:B------:R-:W-:Y:S01]  /*70b0*/  FMUL.FTZ R33, R5, R30.reuse ;  /* 0x0000001e05217220 */ /* 0x080fe20000410000 */
[C---:B------:R-:W-:Y:S01]  /*70c0*/  FFMA.FTZ R4, R6.reuse, R25, -R31 ;  /* 0x0000001906047223 */ /* 0x040fe2000001081f */
[----:B------:R-:W-:Y:S01]  /*70d0*/  FFMA.FTZ R27, R6, R27, R26 ;  /* 0x0000001b061b7223 */ /* 0x000fe2000001001a */
[C---:B------:R-:W-:Y:S01]  /*70e0*/  FFMA.FTZ R5, R7.reuse, R30, -R32 ;  /* 0x0000001e07057223 */ /* 0x040fe20000010820 */
[----:B------:R-:W-:Y:S01]  /*70f0*/  FFMA.FTZ R24, R7, R24, R33 ;  /* 0x0000001807187223 */ /* 0x000fe20000010021 */
[----:B------:R-:W-:Y:S02]  /*7100*/  F2FP.BF16.F32.PACK_AB R6, R42, R43 ;  /* 0x0000002b2a06723e */ /* 0x000fe400000010ff */
[----:B------:R-:W-:Y:S02]  /*7110*/  F2FP.BF16.F32.PACK_AB R7, R39, R44 ;  /* 0x0000002c2707723e */ /* 0x000fe400000010ff */
[----:B------:R-:W-:Y:S02]  /*7120*/  F2FP.BF16.F32.PACK_AB R4, R27, R4 ;  /* 0x000000041b04723e */ /* 0x000fe400000010ff */
[----:B------:R-:W-:-:S05]  /*7130*/  F2FP.BF16.F32.PACK_AB R5, R24, R5 ;  /* 0x000000051805723e */ /* 0x000fca00000010ff */
[----:B------:R2:W-:Y:S02]  /*7140*/  STS.128 [R0], R4 ;  /* 0x0000000400007388 */ /* 0x0005e40000000c00 */
.L_x_2322:
[----:B------:R-:W-:Y:S05]  /*7150*/  BSYNC B1 ;  /* 0x0000000000017941 */ /* 0x000fea0003800000 */
.L_x_2321:
        /* <DEDUP_REMOVED lines=54> */
.L_x_2327:
[----:B------:R-:W-:Y:S05]  /*74c0*/  BSYNC B1 ;  /* 0x0000000000017941 */ /* 0x000fea0003800000 */
.L_x_2326:
        /* <DEDUP_REMOVED lines=48> */
.L_x_2312:
[----:B------:R-:W0:Y:S01]  /*77d0*/  S2R R0, SR_TID.X ;  /* 0x0000000000007919 */ /* 0x000e220000002100 */
[----:B------:R-:W1:Y:S01]  /*77e0*/  LDC R32, c[0x0][0x448] ;  /* 0x00011200ff207b82 */ /* 0x000e620000000800 */
[----:B------:R-:W-:Y:S01]  /*77f0*/  ULDC.64 UR4, c[0x0][0x3f8] ;  /* 0x0000fe0000047ab9 */ /* 0x000fe20000000a00 */
[----:B------:R-:W-:Y:S01]  /*7800*/  ULDC.64 UR6, c[0x0][0x408] ;  /* 0x0001020000067ab9 */ /* 0x000fe20000000a00 */
[----:B------:R-:W-:Y:S01]  /*7810*/  IMAD.MOV.U32 R27, RZ, RZ, R31 ;  /* 0x000000ffff1b7224 */ /* 0x000fe200078e001f */
[----:B------:R-:W-:Y:S01]  /*7820*/  SHF.R.S32.HI R43, RZ, 0x1f, R16 ;  /* 0x0000001fff2b7819 */ /* 0x000fe20000011410 */
[----:B------:R-:W-:Y:S01]  /*7830*/  IMAD.MOV.U32 R4, RZ, RZ, R24 ;  /* 0x000000ffff047224 */ /* 0x000fe200078e0018 */
[----:B-1----:R-:W-:Y:S01]  /*7840*/  ISETP.NE.AND P0, PT, R32, 0x1, PT ;  /* 0x000000012000780c */ /* 0x002fe20003f05270 */
[----:B0-----:R-:W-:-:S05]  /*7850*/  VIADD R0, R0, 0xffffff80 ;  /* 0xffffff8000007836 */ /* 0x001fca0000000000 */
[----:B------:R-:W-:-:S07]  /*7860*/  SHF.R.S32.HI R3, RZ, 0x1f, R0 ;  /* 0x0000001fff037819 */ /* 0x000fce0000011400 */
[----:B------:R-:W0:Y:S01]  /*7870*/  @P0 LDC R5, c[0x0][0x450] ;  /* 0x00011400ff050b82 */ /* 0x000e220000000800 */
[----:B------:R-:W-:-:S04]  /*7880*/  LEA.HI R3, R3, R0, RZ, 0x2 ;  /* 0x0000000003037211 */ /* 0x000fc800078f10ff */
[----:B------:R-:W-:-:S05]  /*7890*/  LOP3.LUT R3, R3, 0xfffffffc, RZ, 0xc0, !PT ;  /* 0xfffffffc03037812 */ /* 0x000fca00078ec0ff */
[----:B------:R-:W-:Y:S02]  /*78a0*/  IMAD.IADD R3, R0, 0x1, -R3 ;  /* 0x0000000100037824 */ /* 0x000fe400078e0a03 */
[----:B------:R-:W1:Y:S02]  /*78b0*/  @P0 LDC R0, c[0x0][0x44c] ;  /* 0x00011300ff000b82 */ /* 0x000e640000000800 */
[----:B------:R-:W-:-:S04]  /*78c0*/  IMAD R3, R3, 0x60, R41 ;  /* 0x0000006003037824 */ /* 0x000fc800078e0229 */
[----:B-1----:R-:W-:-:S05]  /*78d0*/  @P0 IMAD.HI.U32 R0, R3, R0, RZ ;  /* 0x0000000003000227 */ /* 0x002fca00078e00ff */
[----:B0-----:R-:W-:Y:S01]  /*78e0*/  @P0 SHF.R.U32.HI R3, RZ, R5, R0 ;  /* 0x00000005ff030219 */ /* 0x001fe20000011600 */
        /* <DEDUP_REMOVED lines=19> */
[----:B------:R-:W0:Y:S03]  /*7a20*/  LDC R35, c[0x0][0x3f4] ;  /* 0x0000fd00ff237b82 */ /* 0x000e260000000800 */
[----:B------:R-:W1:Y:S04]  /*7a30*/  SHFL.IDX PT, R3, R25, RZ, 0x1c1f ;  /* 0x001c1fff19037589 */ /* 0x000e6800000e0000 */
[----:B------:R-:W3:Y:S04]  /*7a40*/  SHFL.IDX PT, R0, R26, RZ, 0x1c1f ;  /* 0x001c1fff1a007589 */ /* 0x000ee800000e0000 */
[----:B------:R-:W4:Y:S04]  /*7a50*/  SHFL.IDX PT, R14, R27, RZ, 0x1c1f ;  /* 0x001c1fff1b0e7589 */ /* 0x000f2800000e0000 */
[----:B------:R-:W5:Y:S01]  /*7a60*/  SHFL.IDX PT, R4, R24, RZ, 0x1c1f ;  /* 0x001c1fff18047589 */ /* 0x000f6200000e0000 */
[----:B0-----:R-:W-:Y:S01]  /*7a70*/  ISETP.GE.AND P0, PT, R16, R35, PT ;  /* 0x000000231000720c */ /* 0x001fe20003f06270 */
[----:B--2---:R-:W-:-:S05]  /*7a80*/  IMAD R32, R6, R32, RZ ;  /* 0x0000002006207224 */ /* 0x004fca00078e02ff */
[----:B------:R-:W-:-:S13]  /*7a90*/  ISETP.GE.OR P1, PT, R41, R32, P0 ;  /* 0x000000202900720c */ /* 0x000fda0000726670 */
[C---:B------:R-:W-:Y:S01]  /*7aa0*/  @!P1 IMAD.SHL.U32 R5, R16.reuse, 0x2, RZ ;  /* 0x0000000210059824 */ /* 0x040fe200078e00ff */
[----:B------:R-:W-:-:S04]  /*7ab0*/  @!P1 SHF.L.U64.HI R21, R16, 0x1, R43 ;  /* 0x0000000110159819 */ /* 0x000fc8000001022b */
[----:B-1----:R-:W-:-:S05]  /*7ac0*/  @!P1 IADD3 R6, P2, R3, R5, RZ ;  /* 0x0000000503069210 */ /* 0x002fca0007f5e0ff */
[----:B---3--:R-:W-:-:S05]  /*7ad0*/  @!P1 IMAD.X R7, R0, 0x1, R21, P2 ;  /* 0x0000000100079824 */ /* 0x008fca00010e0615 */
[----:B------:R-:W2:Y:S01]  /*7ae0*/  @!P1 LD.E.128 R8, desc[UR40][R6.64] ;  /* 0x0000002806089980 */ /* 0x000ea2000c101d00 */
[----:B----4-:R-:W-:-:S05]  /*7af0*/  @!P1 IADD3 R14, P2, R14, R5, RZ ;  /* 0x000000050e0e9210 */ /* 0x010fca0007f5e0ff */
        /* <DEDUP_REMOVED lines=36> */
.L_x_2545:
        /* <DEDUP_REMOVED lines=24> */
.L_x_2330:
[----:B------:R-:W-:Y:S05]  /*7ec0*/  BSYNC B1 ;  /* 0x0000000000017941 */ /* 0x000fea0003800000 */
.L_x_2329:
[----:B------:R-:W0:Y:S01]  /*7ed0*/  SYNCS.PHASECHK.TRANS64.TRYWAIT P1, [R2+URZ+0x16800], R13 ;  /* 0x0168000d020075a7 */ /* 0x000e22000802017f */
[----:B------:R-:W-:Y:S01]  /*7ee0*/  IMAD R29, R29, -0xc0, R32 ;  /* 0xffffff401d1d7824 */ /* 0x000fe200078e0220 */
[----:B------:R-:W-:Y:S01]  /*7ef0*/  BSSY B1, `(.L_x_2331) ;  /* 0x0000014000017945 */ /* 0x000fe20003800000 */
[----:B------:R-:W-:Y:S02]  /*7f00*/  VIADD R14, R19, 0x60 ;  /* 0x00000060130e7836 */ /* 0x000fe40000000000 */
[----:B---3-5:R-:W-:Y:S01]  /*7f10*/  IMAD.MOV.U32 R3, RZ, RZ, R4 ;  /* 0x000000ffff037224 */ /* 0x028fe200078e0004 */
[----:B------:R-:W-:Y:S01]  /*7f20*/  VIMNMX R0, R29, 0xc0, PT ;  /* 0x000000c01d007848 */ /* 0x000fe20003fe0100 */
[----:B------:R-:W-:-:S03]  /*7f30*/  IMAD.MOV.U32 R12, RZ, RZ, R5 ;  /* 0x000000ffff0c7224 */ /* 0x000fc600078e0005 */
[-C--:B------:R-:W-:Y:S02]  /*7f40*/  ISETP.GE.OR P2, PT, R19, R0.reuse, P0 ;  /* 0x000000001300720c */ /* 0x080fe40000746670 */
[----:B------:R-:W-:Y:S01]  /*7f50*/  ISETP.GE.OR P0, PT, R14, R0, P0 ;  /* 0x000000000e00720c */ /* 0x000fe20000706670 */
        /* <DEDUP_REMOVED lines=12> */
[----:B0-----:R-:W-:Y:S06]  /*8020*/  @!P1 BRA `(.L_x_2332) ;  /* 0x0000010c00b09947 */ /* 0x001fec0003800000 */
.L_x_2546:
[----:B------:R-:W-:Y:S05]  /*8030*/  BSYNC B1 ;  /* 0x0000000000017941 */ /* 0x000fea0003800000 */
.L_x_2331:
        /* <DEDUP_REMOVED lines=30> */
[----:B------:R-:W-:Y:S02]  /*8220*/  SHF.R.U32.HI R15, RZ, 0x3, R14 ;  /* 0x00000003ff0f7819 */ /* 0x000fe4000001160e */
[C---:B------:R-:W-:Y:S02]  /*8230*/  LOP3.LUT R13, R14.reuse, 0x38, R13, 0xf8, !PT ;  /* 0x000000380e0d7812 */ /* 0x040fe400078ef80d */
        /* <DEDUP_REMOVED lines=13> */
[C---:B-1----:R-:W-:Y:S02]  /*8310*/  IMAD.U32 R20, R12.reuse, 0x10000, RZ ;  /* 0x000100000c147824 */ /* 0x042fe400078e00ff */
[C---:B------:R-:W-:Y:S01]  /*8320*/  FMUL.FTZ R55, R33.reuse, R50 ;  /* 0x0000003221377220 */ /* 0x040fe20000410000 */
[----:B------:R-:W-:Y:S01]  /*8330*/  FMUL.FTZ R57, R33, R39 ;  /* 0x0000002721397220 */ /* 0x000fe20000410000 */
[----:B------:R-:W-:Y:S01]  /*8340*/  LOP3.LUT R12, R12, 0xffff0000, RZ, 0xc0, !PT ;  /* 0xffff00000c0c7812 */ /* 0x000fe200078ec0ff */
[----:B------:R-:W-:-:S02]  /*8350*/  IMAD.U32 R21, R13, 0x10000, RZ ;  /* 0x000100000d157824 */ /* 0x000fc400078e00ff */
[----:B------:R-:W-:Y:S01]  /*8360*/  FFMA.FTZ R55, R20, R39, -R55 ;  /* 0x0000002714377223 */ /* 0x000fe20000010837 */
[----:B------:R-:W-:Y:S01]  /*8370*/  LOP3.LUT R33, R38, 0xffff0000, RZ, 0xc0, !PT ;  /* 0xffff000026217812 */ /* 0x000fe200078ec0ff */
[----:B------:R-:W-:Y:S01]  /*8380*/  FMUL.FTZ R39, R24, R49 ;  /* 0x0000003118277220 */ /* 0x000fe20000410000 */
[----:B------:R-:W-:Y:S01]  /*8390*/  FFMA.FTZ R57, R20, R50, R57 ;  /* 0x0000003214397223 */ /* 0x000fe20000010039 */
[C---:B------:R-:W-:Y:S01]  /*83a0*/  IMAD.U32 R20, R46.reuse, 0x10000, RZ ;  /* 0x000100002e147824 */ /* 0x040fe200078e00ff */
[----:B------:R-:W-:Y:S01]  /*83b0*/  LOP3.LUT R46, R46, 0xffff0000, RZ, 0xc0, !PT ;  /* 0xffff00002e2e7812 */ /* 0x000fe200078ec0ff */
[C---:B------:R-:W-:Y:S02]  /*83c0*/  IMAD.U32 R38, R51.reuse, 0x10000, RZ ;  /* 0x0001000033267824 */ /* 0x040fe400078e00ff */
[-C--:B------:R-:W-:Y:S01]  /*83d0*/  FMUL.FTZ R59, R24, R33.reuse ;  /* 0x00000021183b7220 */ /* 0x080fe20000410000 */
[----:B------:R-:W-:Y:S01]  /*83e0*/  FFMA.FTZ R50, R12, R33, -R39 ;  /* 0x000000210c327223 */ /* 0x000fe20000010827 */
[C---:B------:R-:W-:Y:S01]  /*83f0*/  FMUL.FTZ R33, R34.reuse, R20 ;  /* 0x0000001422217220 */ /* 0x040fe20000410000 */
[----:B------:R-:W-:Y:S01]  /*8400*/  FMUL.FTZ R54, R34, R38 ;  /* 0x0000002622367220 */ /* 0x000fe20000410000 */
[----:B------:R-:W-:Y:S01]  /*8410*/  LOP3.LUT R24, R51, 0xffff0000, RZ, 0xc0, !PT ;  /* 0xffff000033187812 */ /* 0x000fe200078ec0ff */
[----:B------:R-:W-:-:S02]  /*8420*/  IMAD.U32 R36, R26, 0x10000, RZ ;  /* 0x000100001a247824 */ /* 0x000fc400078e00ff */
[----:B------:R-:W-:Y:S01]  /*8430*/  FFMA.FTZ R38, R21, R38, R33 ;  /* 0x0000002615267223 */ /* 0x000fe20000010021 */
[----:B------:R-:W-:Y:S01]  /*8440*/  LOP3.LUT R13, R13, 0xffff0000, RZ, 0xc0, !PT ;  /* 0xffff00000d0d7812 */ /* 0x000fe200078ec0ff */
[----:B------:R-:W-:Y:S01]  /*8450*/  FFMA.FTZ R34, R12, R49, R59 ;  /* 0x000000310c227223 */ /* 0x000fe2000001003b */
[----:B------:R-:W-:Y:S01]  /*8460*/  FFMA.FTZ R54, R21, R20, -R54 ;  /* 0x0000001415367223 */ /* 0x000fe20000010836 */
[----:B------:R-:W-:Y:S02]  /*8470*/  IMAD.U32 R33, R52, 0x10000, RZ ;  /* 0x0001000034217824 */ /* 0x000fe400078e00ff */
[----:B------:R-:W-:Y:S01]  /*8480*/  FMUL.FTZ R12, R25, R24 ;  /* 0x00000018190c7220 */ /* 0x000fe20000410000 */
[----:B------:R-:W-:Y:S02]  /*8490*/  IMAD.U32 R21, R47, 0x10000, RZ ;  /* 0x000100002f157824 */ /* 0x000fe400078e00ff */
[----:B------:R-:W-:Y:S01]  /*84a0*/  FMUL.FTZ R56, R25, R46 ;  /* 0x0000002e19387220 */ /* 0x000fe20000410000 */
[----:B------:R-:W-:-:S02]  /*84b0*/  IMAD.U32 R37, R27, 0x10000, RZ ;  /* 0x000100001b257824 */ /* 0x000fc400078e00ff */
[----:B------:R-:W-:Y:S01]  /*84c0*/  FMUL.FTZ R49, R36, R33 ;  /* 0x0000002124317220 */ /* 0x000fe20000410000 */
[----:B------:R-:W-:Y:S02]  /*84d0*/  IMAD.U32 R20, R53, 0x10000, RZ ;  /* 0x0001000035147824 */ /* 0x000fe400078e00ff */
[C---:B------:R-:W-:Y:S01]  /*84e0*/  FFMA.FTZ R25, R13.reuse, R46, -R12 ;  /* 0x0000002e0d197223 */ /* 0x040fe2000001080c */
[----:B------:R-:W-:Y:S02]  /*84f0*/  IMAD.U32 R30, R14, 0x10000, RZ ;  /* 0x000100000e1e7824 */ /* 0x000fe400078e00ff */
[----:B------:R-:W-:Y:S01]  /*8500*/  FMUL.FTZ R36, R36, R21 ;  /* 0x0000001524247220 */ /* 0x000fe20000410000 */
[----:B------:R-:W-:Y:S01]  /*8510*/  FFMA.FTZ R39, R13, R24, R56 ;  /* 0x000000180d277223 */ /* 0x000fe20000010038 */
[----:B------:R-:W-:Y:S02]  /*8520*/  IMAD.U32 R31, R15, 0x10000, RZ ;  /* 0x000100000f1f7824 */ /* 0x000fe400078e00ff */
[----:B------:R-:W-:Y:S01]  /*8530*/  FMUL.FTZ R24, R37, R20 ;  /* 0x0000001425187220 */ /* 0x000fe20000410000 */
[----:B------:R-:W-:-:S02]  /*8540*/  IMAD.U32 R12, R48, 0x10000, RZ ;  /* 0x00010000300c7824 */ /* 0x000fc400078e00ff */
[C---:B------:R-:W-:Y:S01]  /*8550*/  FFMA.FTZ R49, R30.reuse, R21, -R49 ;  /* 0x000000151e317223 */ /* 0x040fe20000010831 */
[----:B------:R-:W-:Y:S01]  /*8560*/  FFMA.FTZ R36, R30, R33, R36 ;  /* 0x000000211e247223 */ /* 0x000fe20000010024 */
[----:B------:R-:W-:Y:S01]  /*8570*/  LOP3.LUT R26, R26, 0xffff0000, RZ, 0xc0, !PT ;  /* 0xffff00001a1a7812 */ /* 0x000fe200078ec0ff */
[-C--:B------:R-:W-:Y:S01]  /*8580*/  FMUL.FTZ R46, R37, R12.reuse ;  /* 0x0000000c252e7220 */ /* 0x080fe20000410000 */
[----:B------:R-:W-:Y:S01]  /*8590*/  FFMA.FTZ R30, R31, R12, -R24 ;  /* 0x0000000c1f1e7223 */ /* 0x000fe20000010818 */
[----:B------:R-:W-:Y:S02]  /*85a0*/  LOP3.LUT R27, R27, 0xffff0000, RZ, 0xc0, !PT ;  /* 0xffff00001b1b7812 */ /* 0x000fe400078ec0ff */
        /* <DEDUP_REMOVED lines=25> */
.L_x_2334:
[----:B------:R-:W-:Y:S05]  /*8740*/  BSYNC B1 ;  /* 0x0000000000017941 */ /* 0x000fea0003800000 */
.L_x_2333:
        /* <DEDUP_REMOVED lines=109> */
.L_x_2325:
[----:B------:R-:W-:Y:S05]  /*8e20*/  BSYNC B0 ;  /* 0x0000000000007941 */ /* 0x000fea0003800000 */
.L_x_2311:
        /* <DEDUP_REMOVED lines=8> */
.L_x_2308:
[----:B------:R-:W-:-:S13]  /*8eb0*/  ISETP.NE.AND P0, PT, R156, 0x3, PT ;  /* 0x000000039c00780c */ /* 0x000fda0003f05270 */
[----:B------:R-:W-:Y:S05]  /*8ec0*/  @!P0 BRA `(.L_x_2335) ;  /* 0x0000000000048947 */ /* 0x000fea0003800000 */
[----:B------:R-:W-:Y:S01]  /*8ed0*/  BPT.TRAP 0x1 ;  /* 0x000000040000795c */ /* 0x000fe20000300000 */
.L_x_2335:
[----:B-123--:R-:W-:Y:S01]  /*8ee0*/  IMAD R4, R18, 0x8, R2 ;  /* 0x0000000812047824 */ /* 0x00efe200078e0202 */
[----:B0-----:R-:W-:-:S04]  /*8ef0*/  SHF.L.U32 R3, R23, 0x1f, RZ ;  /* 0x0000001f17037819 */ /* 0x001fc800000006ff */
[----:B------:R0:W1:Y:S01]  /*8f00*/  SYNCS.PHASECHK.TRANS64.TRYWAIT P2, [R4+URZ+0x16830], R3 ;  /* 0x01683003040075a7 */ /* 0x000062000804017f */
[----:B------:R-:W-:Y:S05]  /*8f10*/  @!P0 BRA `(.L_x_2336) ;  /* 0x0000000000048947 */ /* 0x000fea0003800000 */
[----:B------:R-:W-:Y:S01]  /*8f20*/  BPT.TRAP 0x1 ;  /* 0x000000040000795c */ /* 0x000fe20000300000 */
.L_x_2336:
[----:B------:R-:W2:Y:S02]  /*8f30*/  S2R R0, SR_TID.X ;  /* 0x0000000000007919 */ /* 0x000ea40000002100 */
[----:B--2---:R-:W-:-:S04]  /*8f40*/  LOP3.LUT R0, R0, 0x7f, RZ, 0xc0, !PT ;  /* 0x0000007f00007812 */ /* 0x004fc800078ec0ff */
[----:B------:R-:W-:Y:S01]  /*8f50*/  ISETP.NE.AND P1, PT, R0, RZ, PT ;  /* 0x000000ff0000720c */ /* 0x000fe20003f25270 */
[----:B-1----:R-:W-:-:S12]  /*8f60*/  @P2 BRA `(.L_x_2337) ;  /* 0x0000000000082947 */ /* 0x002fd80003800000 */
[----:B------:R-:W1:Y:S02]  /*8f70*/  SYNCS.PHASECHK.TRANS64.TRYWAIT P2, [R4+URZ+0x16830], R3 ;  /* 0x01683003040075a7 */ /* 0x000e64000804017f */
[----:B-1----:R-:W-:Y:S05]  /*8f80*/  @!P2 BRA `(.L_x_2338) ;  /* 0x000000fc00eca947 */ /* 0x002fea0003800000 */
.L_x_2337:
[----:B------:R-:W-:Y:S05]  /*8f90*/  WARPSYNC.ALL ;  /* 0x0000000000007948 */ /* 0x000fea0003800000 */
[----:B------:R-:W-:Y:S01]  /*8fa0*/  VIADD R0, R2, 0xe400 ;  /* 0x0000e40002007836 */ /* 0x000fe20000000000 */
[----:B------:R-:W-:-:S04]  /*8fb0*/  LOP3.LUT R6, R28, 0x10000, RZ, 0xfc, !PT ;  /* 0x000100001c067812 */ /* 0x000fc800078efcff */
[----:B------:R-:W-:-:S04]  /*8fc0*/  SHF.R.U32.HI R0, RZ, 0x4, R0 ;  /* 0x00000004ff007819 */ /* 0x000fc80000011600 */
[----:B------:R-:W-:-:S04]  /*8fd0*/  LOP3.LUT R0, R0, 0x3fff, RZ, 0xc0, !PT ;  /* 0x00003fff00007812 */ /* 0x000fc800078ec0ff */
[----:B01----:R-:W-:Y:S01]  /*8fe0*/  LOP3.LUT R3, R0, 0x10000, RZ, 0xfc, !PT ;  /* 0x0001000000037812 */ /* 0x003fe200078efcff */
[----:B------:R-:W-:Y:S02]  /*8ff0*/  IMAD.MOV.U32 R7, RZ, RZ, 0x40000040 ;  /* 0x40000040ff077424 */ /* 0x000fe400078e00ff */
[----:B------:R-:W-:Y:S01]  /*9000*/  IMAD.MOV.U32 R9, RZ, RZ, 0x40000040 ;  /* 0x40000040ff097424 */ /* 0x000fe200078e00ff */
[----:B------:R-:W-:Y:S01]  /*9010*/  R2UR UR4, R6 ;  /* 0x00000000060472ca */ /* 0x000fe200000e0000 */
[----:B------:R-:W-:Y:S01]  /*9020*/  IMAD R8, R18, 0x400, R3 ;  /* 0x0000040012087824 */ /* 0x000fe200078e0203 */
[----:B------:R-:W-:Y:S01]  /*9030*/  R2UR UR5, R7 ;  /* 0x00000000070572ca */ /* 0x000fe200000e0000 */
[----:B-----5:R-:W-:Y:S01]  /*9040*/  WARPGROUP.ARRIVE ;  /* 0x00000000000079c5 */ /* 0x020fe20000000000 */
[----:B------:R-:W-:Y:S01]  /*9050*/  R2UR UR7, R9 ;  /* 0x00000000090772ca */ /* 0x000fe200000e0000 */
[----:B------:R-:W-:Y:S01]  /*9060*/  VIADD R90, R6, 0x2 ;  /* 0x00000002065a7836 */ /* 0x000fe20000000000 */
[C---:B------:R-:W-:Y:S01]  /*9070*/  R2UR UR6, R8.reuse ;  /* 0x00000000080672ca */ /* 0x040fe200000e0000 */
[----:B------:R-:W-:Y:S01]  /*9080*/  IMAD.MOV.U32 R91, RZ, RZ, 0x40000040 ;  /* 0x40000040ff5b7424 */ /* 0x000fe200078e00ff */
[----:B------:R-:W-:Y:S01]  /*9090*/  STL [R1+0x4], R3 ;  /* 0x0000040301007387 */ /* 0x000fe20000100800 */
[----:B------:R-:W-:Y:S01]  /*90a0*/  VIADD R10, R8, 0x2 ;  /* 0x00000002080a7836 */ /* 0x000fe20000000000 */
[----:B------:R-:W0:Y:S01]  /*90b0*/  LDC R0, c[0x0][0x448] ;  /* 0x00011200ff007b82 */ /* 0x000e220000000800 */
[----:B------:R-:W-:Y:S01]  /*90c0*/  IMAD.MOV.U32 R11, RZ, RZ, 0x40000040 ;  /* 0x40000040ff0b7424 */ /* 0x000fe200078e00ff */
[----:B------:R-:W2:Y:S04]  /*90d0*/  LDL R12, [R1+0x44] ;  /* 0x00004400010c7983 */ /* 0x000ea80000100800 */
[----:B------:R-:W2:Y:S03]  /*90e0*/  LDL R94, [R1+0x24] ;  /* 0x00002400015e7983 */ /* 0x000ea60000100800 */
[----:B------:R-:W-:Y:S01]  /*90f0*/  HGMMA.64x128x16.F32.BF16 R24, gdesc[UR4], RZ, !UPT, gsb0 ;  /* 0x01e00000041879f0 */ /* 0x000fe2000c0018ff */
[----:B------:R-:W-:Y:S01]  /*9100*/  R2UR UR4, R90 ;  /* 0x000000005a0472ca */ /* 0x000fe200000e0000 */
[----:B------:R-:W3:Y:S01]  /*9110*/  LDL R88, [R1+0x2c] ;  /* 0x00002c0001587983 */ /* 0x000ee20000100800 */
[----:B------:R-:W-:-:S02]  /*9120*/  R2UR UR5, R91 ;  /* 0x000000005b0572ca */ /* 0x000fc400000e0000 */
[----:B------:R-:W-:Y:S01]  /*9130*/  R2UR UR6, R10 ;  /* 0x000000000a0672ca */ /* 0x000fe200000e0000 */
[----:B------:R1:W-:Y:S01]  /*9140*/  STL.64 [R1+0x18], R90 ;  /* 0x0000185a01007387 */ /* 0x0003e20000100a00 */
[----:B------:R-:W-:-:S03]  /*9150*/  R2UR UR7, R11 ;  /* 0x000000000b0772ca */ /* 0x000fc600000e0000 */
[----:B------:R-:W4:Y:S04]  /*9160*/  LDL R13, [R1+0x40] ;  /* 0x00004000010d7983 */ /* 0x000f280000100800 */
[----:B-1----:R-:W4:Y:S01]  /*9170*/  LDL R90, [R1+0x20] ;  /* 0x00002000015a7983 */ /* 0x002f220000100800 */
[----:B------:R-:W-:Y:S02]  /*9180*/  VIADD R20, R6, 0x4 ;  /* 0x0000000406147836 */ /* 0x000fe40000000000 */
[----:B------:R-:W-:Y:S02]  /*9190*/  VIADD R10, R8, 0x4 ;  /* 0x00000004080a7836 */ /* 0x000fe40000000000 */
[----:B------:R-:W-:Y:S02]  /*91a0*/  IMAD.MOV.U32 R21, RZ, RZ, 0x40000040 ;  /* 0x40000040ff157424 */ /* 0x000fe400078e00ff */
[----:B------:R-:W-:Y:S01]  /*91b0*/  IMAD.MOV.U32 R11, RZ, RZ, 0x40000040 ;  /* 0x40000040ff0b7424 */ /* 0x000fe200078e00ff */
[----:B------:R-:W-:-:S02]  /*91c0*/  WARPGROUP.DEPBAR.LE gsb0, 0x0 ;  /* 0x00008000000079c5 */ /* 0x000fc40000010000 */
        /* <DEDUP_REMOVED lines=17> */
[----:B0-----:R-:W-:-:S13]  /*92e0*/  ISETP.NE.AND P2, PT, R0, 0x1, PT ;  /* 0x000000010000780c */ /* 0x001fda0003f45270 */
[----:B------:R-:W0:Y:S08]  /*92f0*/  @P2 LDC R3, c[0x0][0x44c] ;  /* 0x00011300ff032b82 */ /* 0x000e300000000800 */
[----:B------:R-:W1:Y:S01]  /*9300*/  @P2 LDC R5, c[0x0][0x450] ;  /* 0x00011400ff052b82 */ /* 0x000e620000000800 */
[----:B--2---:R-:W-:-:S04]  /*9310*/  IMAD.IADD R12, R12, 0x1, R94 ;  /* 0x000000010c0c7824 */ /* 0x004fc800078e025e */
[----:B0-----:R-:W-:-:S05]  /*9320*/  @P2 IMAD.HI.U32 R0, R12, R3, RZ ;  /* 0x000000030c002227 */ /* 0x001fca00078e00ff */
[----:B-1----:R-:W-:Y:S01]  /*9330*/  @P2 SHF.R.U32.HI R12, RZ, R5, R0 ;  /* 0x00000005ff0c2219 */ /* 0x002fe20000011600 */
[----:B------:R-:W-:Y:S02]  /*9340*/  WARPGROUP.DEPBAR.LE gsb0, 0x0 ;  /* 0x00008000000079c5 */ /* 0x000fe40000010000 */
[----:B------:R-:W-:-:S06]  /*9350*/  WARPGROUP.ARRIVE ;  /* 0x00000000000079c5 */ /* 0x000fcc0000000000 */
[----:B------:R-:W-:Y:S01]  /*9360*/  HGMMA.64x128x16.F32.BF16 R24, gdesc[UR4], R24, gsb0 ;  /* 0x01e00000041879f0 */ /* 0x000fe20008001818 */
[----:B------:R-:W0:Y:S01]  /*9370*/  SHFL.IDX PT, R5, R12, 0x1, 0x1c1f ;  /* 0x003c1f000c057f89 */ /* 0x000e2200000e0000 */
[----:B------:R-:W-:Y:S01]  /*9380*/  IMAD.MOV.U32 R3, RZ, RZ, -0x80 ;  /* 0xffffff80ff037424 */ /* 0x000fe200078e00ff */
[----:B------:R-:W-:Y:S01]  /*9390*/  ULDC UR4, c[0x0][0x988] ;  /* 0x0002620000047ab9 */ /* 0x000fe20000000800 */
[----:B------:R-:W-:Y:S01]  /*93a0*/  @!P1 VIADD R4, R4, 0x16840 ;  /* 0x0001684004049836 */ /* 0x000fe20000000000 */
[----:B------:R-:W-:Y:S01]  /*93b0*/  STL.64 [R1+0x10], R20 ;  /* 0x0000101401007387 */ /* 0x000fe20000100a00 */
[----:B------:R-:W-:Y:S01]  /*93c0*/  IMAD R0, R92, R3, 0x80 ;  /* 0x000000805c007424 */ /* 0x000fe200078e0203 */
[----:B------:R-:W-:-:S03]  /*93d0*/  ULDC UR5, c[0x0][0x988] ;  /* 0x0002620000057ab9 */ /* 0x000fc60000000800 */
[----:B------:R-:W-:Y:S02]  /*93e0*/  VIADD R3, R0, 0x1 ;  /* 0x0000000100037836 */ /* 0x000fe40000000000 */
[----:B---3--:R-:W-:Y:S02]  /*93f0*/  IMAD.IADD R8, R88, 0x1, R0 ;  /* 0x0000000158087824 */ /* 0x008fe400078e0200 */
[C---:B----4-:R-:W-:Y:S02]  /*9400*/  IMAD R3, R13.reuse, -0x2, R3 ;  /* 0xfffffffe0d037824 */ /* 0x050fe400078e0203 */
[----:B------:R-:W-:-:S03]  /*9410*/  IMAD R8, R13, -0x2, R8 ;  /* 0xfffffffe0d087824 */ /* 0x000fc600078e0208 */
[----:B------:R-:W-:-:S04]  /*9420*/  IADD3 R89, -R90, R3, R88 ;  /* 0x000000035a597210 */ /* 0x000fc80007ffe158 */
[----:B0-----:R-:W-:-:S04]  /*9430*/  VIADDMNMX R0, R5, R89, R8, PT ;  /* 0x0000005905007246 */ /* 0x001fc80003800108 */
[C---:B------:R-:W-:Y:S02]  /*9440*/  ISETP.GT.AND P4, PT, R0.reuse, RZ, PT ;  /* 0x000000ff0000720c */ /* 0x040fe40003f84270 */
[C---:B------:R-:W-:Y:S02]  /*9450*/  ISETP.GT.AND P5, PT, R0.reuse, 0x1, PT ;  /* 0x000000010000780c */ /* 0x040fe40003fa4270 */
[----:B------:R-:W-:Y:S01]  /*9460*/  ISETP.GT.AND P3, PT, R0, 0x8, PT ;  /* 0x000000080000780c */ /* 0x000fe20003f64270 */
[----:B------:R0:W-:Y:S01]  /*9470*/  STL.64 [R1+0x8], R14 ;  /* 0x0000080e01007387 */ /* 0x0001e20000100a00 */
[----:B------:R-:W-:Y:S02]  /*9480*/  WARPGROUP.DEPBAR.LE gsb0, 0x0 ;  /* 0x00008000000079c5 */ /* 0x000fe40000010000 */
[----:B------:R-:W-:Y:S02]  /*9490*/  FSEL R109, R26, -INF , P4 ;  /* 0xff8000001a6d7808 */ /* 0x000fe40002000000 */
[----:B------:R-:W-:-:S02]  /*94a0*/  FSEL R107, R27, -INF , P5 ;  /* 0xff8000001b6b7808 */ /* 0x000fc40002800000 */
        /* <DEDUP_REMOVED lines=49> */
[----:B0-----:R-:W-:Y:S02]  /*97c0*/  FSEL R15, R62, -INF , P3 ;  /* 0xff8000003e0f7808 */ /* 0x001fe40001800000 */
        /* <DEDUP_REMOVED lines=37> */
[----:B------:R-:W-:Y:S02]  /*9a20*/  FSEL R87, R87, -INF , P4 ;  /* 0xff80000057577808 */ /* 0x000fe40002000000 */
[----:B------:R-:W-:-:S04]  /*9a30*/  FMNMX.FTZ R10, R43, R10, !PT ;  /* 0x0000000a2b0a7209 */ /* 0x000fc80007810000 */
[----:B------:R-:W-:-:S05]  /*9a40*/  FMNMX.FTZ R14, R87, R10, !PT ;  /* 0x0000000a570e7209 */ /* 0x000fca0007810000 */
[----:B------:R-:W0:Y:S04]  /*9a50*/  SHFL.BFLY PT, R9, R14, 0x2, 0x1f ;  /* 0x0c401f000e097f89 */ /* 0x000e2800000e0000 */
[----:B------:R-:W1:Y:S01]  /*9a60*/  SHFL.IDX PT, R26, R12, RZ, 0x1c1f ;  /* 0x001c1fff0c1a7589 */ /* 0x000e6200000e0000 */
[----:B0-----:R-:W-:-:S05]  /*9a70*/  FMNMX.FTZ R20, R14, R9, !PT ;  /* 0x000000090e147209 */ /* 0x001fca0007810000 */
[----:B------:R-:W0:Y:S01]  /*9a80*/  SHFL.BFLY PT, R9, R20, 0x1, 0x1f ;  /* 0x0c201f0014097f89 */ /* 0x000e2200000e0000 */
[----:B------:R-:W-:Y:S01]  /*9a90*/  IMAD.U32 R0, RZ, RZ, UR4 ;  /* 0x00000004ff007e24 */ /* 0x000fe2000f8e00ff */
[----:B-1----:R-:W-:Y:S01]  /*9aa0*/  VIADDMNMX R26, R26, R89, R8, PT ;  /* 0x000000591a1a7246 */ /* 0x002fe20003800108 */
[----:B------:R-:W-:-:S03]  /*9ab0*/  ULDC UR4, c[0x0][0x988] ;  /* 0x0002620000047ab9 */ /* 0x000fc60000000800 */
[C---:B------:R-:W-:Y:S02]  /*9ac0*/  ISETP.GT.AND P4, PT, R26.reuse, RZ, PT ;  /* 0x000000ff1a00720c */ /* 0x040fe40003f84270 */
[----:B------:R-:W-:Y:S02]  /*9ad0*/  ISETP.GT.AND P5, PT, R26, 0x1, PT ;  /* 0x000000011a00780c */ /* 0x000fe40003fa4270 */
[----:B------:R-:W-:Y:S02]  /*9ae0*/  FSEL R89, R24, -INF , P4 ;  /* 0xff80000018597808 */ /* 0x000fe40002000000 */
[----:B------:R-:W-:Y:S02]  /*9af0*/  FSEL R25, R25, -INF , P5 ;  /* 0xff80000019197808 */ /* 0x000fe40002800000 */
[----:B0-----:R-:W-:-:S04]  /*9b00*/  FMNMX.FTZ R9, R20, R9, !PT ;  /* 0x0000000914097209 */ /* 0x001fc80007810000 */
[C---:B------:R-:W-:Y:S01]  /*9b10*/  FSETP.NEU.FTZ.AND P3, PT, R9.reuse, -INF , PT ;  /* 0xff8000000900780b */ /* 0x040fe20003f7d000 */
[----:B------:R-:W-:-:S05]  /*9b20*/  FMUL.FTZ R10, R9, R0 ;  /* 0x00000000090a7220 */ /* 0x000fca0000410000 */
[----:B------:R-:W-:Y:S02]  /*9b30*/  FSEL R10, R10, RZ, P3 ;  /* 0x000000ff0a0a7208 */ /* 0x000fe40001800000 */
[C---:B------:R-:W-:Y:S02]  /*9b40*/  ISETP.GT.AND P3, PT, R26.reuse, 0x8, PT ;  /* 0x000000081a00780c */ /* 0x040fe40003f64270 */
[----:B------:R-:W-:Y:S01]  /*9b50*/  ISETP.GT.AND P4, PT, R26, 0x9, PT ;  /* 0x000000091a00780c */ /* 0x000fe20003f84270 */
[----:B------:R-:W-:Y:S01]  /*9b60*/  FFMA.FTZ R151, R91, R0, -R10 ;  /* 0x000000005b977223 */ /* 0x000fe2000001080a */
[----:B------:R-:W-:Y:S02]  /*9b70*/  FSEL R91, R28, -INF , P3 ;  /* 0xff8000001c5b7808 */ /* 0x000fe40001800000 */
[----:B------:R-:W-:Y:S02]  /*9b80*/  FMNMX.FTZ R14, R89, R25, !PT ;  /* 0x00000019590e7209 */ /* 0x000fe40007810000 */
[----:B------:R-:W-:-:S02]  /*9b90*/  ISETP.GT.AND P3, PT, R26, 0x10, PT ;  /* 0x000000101a00780c */ /* 0x000fc40003f64270 */
[----:B------:R-:W-:Y:S02]  /*9ba0*/  FSEL R29, R29, -INF , P4 ;  /* 0xff8000001d1d7808 */ /* 0x000fe40002000000 */
[----:B------:R-:W-:Y:S01]  /*9bb0*/  FMNMX.FTZ R14, R91, R14, !PT ;  /* 0x0000000e5b0e7209 */ /* 0x000fe20007810000 */
[----:B------:R-:W-:Y:S01]  /*9bc0*/  FFMA.FTZ R12, R93, R0, -R10 ;  /* 0x000000005d0c7223 */ /* 0x000fe2000001080a */
[----:B------:R-:W-:Y:S02]  /*9bd0*/  ISETP.GT.AND P4, PT, R26, 0x11, PT ;  /* 0x000000111a00780c */ /* 0x000fe40003f84270 */
        /* <DEDUP_REMOVED lines=19> */
[----:B------:R0:W-:Y:S01]  /*9d10*/  MUFU.EX2 R14, R24 ;  /* 0x00000018000e7308 */ /* 0x0001e20000000800 */
[----:B------:R-:W-:Y:S01]  /*9d20*/  FFMA.FTZ R147, R103, R0, -R10 ;  /* 0x0000000067937223 */ /* 0x000fe2000001080a */
[----:B------:R-:W-:Y:S02]  /*9d30*/  ISETP.GT.AND P4, PT, R26, 0x29, PT ;  /* 0x000000291a00780c */ /* 0x000fe40003f84270 */
[----:B------:R-:W-:Y:S02]  /*9d40*/  FSEL R103, R44, -INF , P3 ;  /* 0xff8000002c677808 */ /* 0x000fe40001800000 */
[----:B0-----:R-:W-:Y:S02]  /*9d50*/  FMNMX.FTZ R24, R41, R20, !PT ;  /* 0x0000001429187209 */ /* 0x001fe40007810000 */
        /* <DEDUP_REMOVED lines=11> */
[--C-:B------:R-:W-:Y:S01]  /*9e10*/  FFMA.FTZ R141, R101, R0, -R10.reuse ;  /* 0x00000000658d7223 */ /* 0x100fe2000001080a */
[----:B------:R-:W-:Y:S02]  /*9e20*/  ISETP.GT.AND P4, PT, R26, 0x39, PT ;  /* 0x000000391a00780c */ /* 0x000fe40003f84270 */
[----:B------:R-:W-:Y:S02]  /*9e30*/  FSEL R101, R52, -INF , P3 ;  /* 0xff80000034657808 */ /* 0x000fe40001800000 */
[----:B0-----:R-:W-:Y:S01]  /*9e40*/  FMNMX.FTZ R28, R49, R24, !PT ;  /* 0x00000018311c7209 */ /* 0x001fe20007810000 */
[-CC-:B------:R-:W-:Y:S01]  /*9e50*/  FFMA.FTZ R30, R97, R0.reuse, -R10.reuse ;  /* 0x00000000611e7223 */ /* 0x180fe2000001080a */
[C---:B------:R-:W-:Y:S01]  /*9e60*/  ISETP.GT.AND P3, PT, R26.reuse, 0x40, PT ;  /* 0x000000401a00780c */ /* 0x040fe20003f64270 */
[-CC-:B------:R-:W-:Y:S01]  /*9e70*/  FFMA.FTZ R143, R5, R0.reuse, -R10.reuse ;  /* 0x00000000058f7223 */ /* 0x180fe2000001080a */
[----:B------:R-:W-:Y:S01]  /*9e80*/  FSEL R53, R53, -INF , P4 ;  /* 0xff80000035357808 */ /* 0x000fe20002000000 */
[--C-:B------:R-:W-:Y:S01]  /*9e90*/  FFMA.FTZ R32, R47, R0, -R10.reuse ;  /* 0x000000002f207223 */ /* 0x100fe2000001080a */
[----:B------:R-:W-:Y:S01]  /*9ea0*/  FMNMX.FTZ R28, R101, R28, !PT ;  /* 0x0000001c651c7209 */ /* 0x000fe20007810000 */
[-CC-:B------:R-:W-:Y:S01]  /*9eb0*/  FFMA.FTZ R107, R107, R0.reuse, -R10.reuse ;  /* 0x000000006b6b7223 */ /* 0x180fe2000001080a */
[----:B------:R-:W-:Y:S01]  /*9ec0*/  ISETP.GT.AND P4, PT, R26, 0x41, PT ;  /* 0x000000411a00780c */ /* 0x000fe20003f84270 */
[-CC-:B------:R-:W-:Y:S01]  /*9ed0*/  FFMA.FTZ R137, R3, R0.reuse, -R10.reuse ;  /* 0x0000000003897223 */ /* 0x180fe2000001080a */
[----:B------:R-:W-:Y:S01]  /*9ee0*/  FSEL R97, R56, -INF , P3 ;  /* 0xff80000038617808 */ /* 0x000fe20001800000 */
[--C-:B------:R-:W-:Y:S01]  /*9ef0*/  FFMA.FTZ R139, R11, R0, -R10.reuse ;  /* 0x000000000b8b7223 */ /* 0x100fe2000001080a */
[----:B------:R-:W-:Y:S01]  /*9f00*/  FMNMX.FTZ R28, R53, R28, !PT ;  /* 0x0000001c351c7209 */ /* 0x000fe20007810000 */
[-CC-:B------:R-:W-:Y:S01]  /*9f10*/  FFMA.FTZ R133, R13, R0.reuse, -R10.reuse ;  /* 0x000000000d857223 */ /* 0x180fe2000001080a */
[C---:B------:R-:W-:Y:S01]  /*9f20*/  ISETP.GT.AND P3, PT, R26.reuse, 0x48, PT ;  /* 0x000000481a00780c */ /* 0x040fe20003f64270 */
[-CC-:B------:R-:W-:Y:S01]  /*9f30*/  FFMA.FTZ R135, R15, R0.reuse, -R10.reuse ;  /* 0x000000000f877223 */ /* 0x180fe2000001080a */
[----:B------:R-:W-:Y:S01]  /*9f40*/  FSEL R57, R57, -INF , P4 ;  /* 0xff80000039397808 */ /* 0x000fe20002000000 */
[--C-:B------:R-:W-:Y:S01]  /*9f50*/  FFMA.FTZ R149, R109, R0, -R10.reuse ;  /* 0x000000006d957223 */ /* 0x100fe2000001080a */
[----:B------:R-:W-:Y:S01]  /*9f60*/  FMNMX.FTZ R28, R97, R28, !PT ;  /* 0x0000001c611c7209 */ /* 0x000fe20007810000 */
[----:B------:R0:W-:Y:S01]  /*9f70*/  MUFU.EX2 R24, R30 ;  /* 0x0000001e00187308 */ /* 0x0001e20000000800 */
[----:B------:R-:W-:Y:S01]  /*9f80*/  ISETP.GT.AND P4, PT, R26, 0x49, PT ;  /* 0x000000491a00780c */ /* 0x000fe20003f84270 */
[-CC-:B------:R-:W-:Y:S01]  /*9f90*/  FFMA.FTZ R129, R21, R0.reuse, -R10.reuse ;  /* 0x0000000015817223 */ /* 0x180fe2000001080a */
[----:B------:R-:W-:Y:S01]  /*9fa0*/  FSEL R5, R60, -INF , P3 ;  /* 0xff8000003c057808 */ /* 0x000fe20001800000 */
[-CC-:B------:R-:W-:Y:S01]  /*9fb0*/  FFMA.FTZ R36, R67, R0.reuse, -R10.reuse ;  /* 0x0000000043247223 */ /* 0x180fe2000001080a */
[C---:B------:R-:W-:Y:S01]  /*9fc0*/  ISETP.GT.AND P3, PT, R26.reuse, 0x50, PT ;  /* 0x000000501a00780c */ /* 0x040fe20003f64270 */
[-CC-:B------:R-:W-:Y:S01]  /*9fd0*/  FFMA.FTZ R131, R27, R0.reuse, -R10.reuse ;  /* 0x000000001b837223 */ /* 0x180fe2000001080a */
[--C-:B------:R-:W-:Y:S01]  /*9fe0*/  FFMA.FTZ R38, R71, R0, -R10.reuse ;  /* 0x0000000047267223 */ /* 0x100fe2000001080a */
[----:B------:R-:W-:Y:S01]  /*9ff0*/  MUFU.EX2 R151, R151 ;  /* 0x0000009700977308 */ /* 0x000fe20000000800 */
[----:B0-----:R-:W-:Y:S01]  /*a000*/  FMNMX.FTZ R30, R57, R28, !PT ;  /* 0x0000001c391e7209 */ /* 0x001fe20007810000 */
        /* <DEDUP_REMOVED lines=12> */
[----:B------:R0:W-:Y:S01]  /*a0d0*/  MUFU.EX2 R8, R107 ;  /* 0x0000006b00087308 */ /* 0x0001e20000000800 */
[----:B------:R-:W-:Y:S01]  /*a0e0*/  FSEL R65, R65, -INF , P4 ;  /* 0xff80000041417808 */ /* 0x000fe20002000000 */
[--C-:B------:R-:W-:Y:S01]  /*a0f0*/  FFMA.FTZ R3, R51, R0, -R10.reuse ;  /* 0x0000000033037223 */ /* 0x100fe2000001080a */
[----:B------:R-:W-:Y:S01]  /*a100*/  FMNMX.FTZ R30, R47, R30, !PT ;  /* 0x0000001e2f1e7209 */ /* 0x000fe20007810000 */
[----:B------:R-:W-:Y:S01]  /*a110*/  FFMA.FTZ R46, R87, R0, -R10 ;  /* 0x00000000572e7223 */ /* 0x000fe2000001080a */
[----:B------:R-:W-:Y:S01]  /*a120*/  ISETP.GT.AND P4, PT, R26, 0x59, PT ;  /* 0x000000591a00780c */ /* 0x000fe20003f84270 */
[----:B------:R-:W1:Y:S02]  /*a130*/  @P2 LDC R43, c[0x0][0x44c] ;  /* 0x00011300ff2b2b82 */ /* 0x000e640000000800 */
[----:B------:R2:W-:Y:S01]  /*a140*/  MUFU.EX2 R28, R32 ;  /* 0x00000020001c7308 */ /* 0x0005e20000000800 */
[----:B0-----:R-:W-:-:S02]  /*a150*/  FSEL R107, R68, -INF , P3 ;  /* 0xff800000446b7808 */ /* 0x001fc40001800000 */
[----:B------:R-:W-:Y:S02]  /*a160*/  ISETP.GT.AND P3, PT, R26, 0x60, PT ;  /* 0x000000601a00780c */ /* 0x000fe40003f64270 */
[----:B------:R-:W-:Y:S01]  /*a170*/  FSEL R69, R69, -INF , P4 ;  /* 0xff80000045457808 */ /* 0x000fe20002000000 */
[----:B------:R-:W0:Y:S01]  /*a180*/  @P2 LDC R52, c[0x0][0x450] ;  /* 0x00011400ff342b82 */ /* 0x000e220000000800 */
[----:B--2---:R-:W-:-:S04]  /*a190*/  FMNMX.FTZ R32, R65, R30, !PT ;  /* 0x0000001e41207209 */ /* 0x004fc80007810000 */
        /* <DEDUP_REMOVED lines=12> */
[----:B------:R-:W-:Y:S01]  /*a260*/  FMNMX.FTZ R34, R11, R34, !PT ;  /* 0x000000220b227209 */ /* 0x000fe20007810000 */
[----:B------:R2:W-:Y:S01]  /*a270*/  MUFU.EX2 R30, R3 ;  /* 0x00000003001e7308 */ /* 0x0005e20000000800 */
[----:B------:R-:W-:Y:S02]  /*a280*/  ISETP.GT.AND P4, PT, R26, 0x71, PT ;  /* 0x000000711a00780c */ /* 0x000fe40003f84270 */
[----:B------:R-:W-:Y:S01]  /*a290*/  FMNMX.FTZ R34, R77, R34, !PT ;  /* 0x000000224d227209 */ /* 0x000fe20007810000 */
[----:B--2---:R-:W-:Y:S01]  /*a2a0*/  FFMA.FTZ R3, R55, R0, -R10 ;  /* 0x0000000037037223 */ /* 0x004fe2000001080a */
[----:B------:R-:W-:Y:S02]  /*a2b0*/  FSEL R55, R80, -INF , P3 ;  /* 0xff80000050377808 */ /* 0x000fe40001800000 */
[----:B------:R-:W-:Y:S02]  /*a2c0*/  ISETP.GT.AND P3, PT, R26, 0x78, PT ;  /* 0x000000781a00780c */ /* 0x000fe40003f64270 */
[----:B------:R-:W-:-:S02]  /*a2d0*/  FSEL R81, R81, -INF , P4 ;  /* 0xff80000051517808 */ /* 0x000fc40002000000 */
[----:B------:R-:W-:Y:S02]  /*a2e0*/  FMNMX.FTZ R34, R55, R34, !PT ;  /* 0x0000002237227209 */ /* 0x000fe40007810000 */
[----:B------:R-:W-:Y:S02]  /*a2f0*/  ISETP.GT.AND P4, PT, R26, 0x79, PT ;  /* 0x000000791a00780c */ /* 0x000fe40003f84270 */
[----:B------:R-:W-:Y:S02]  /*a300*/  FSEL R13, R84, -INF , P3 ;  /* 0xff800000540d7808 */ /* 0x000fe40001800000 */
[----:B------:R-:W-:Y:S02]  /*a310*/  FMNMX.FTZ R34, R81, R34, !PT ;  /* 0x0000002251227209 */ /* 0x000fe40007810000 */
[----:B------:R-:W-:Y:S02]  /*a320*/  FSEL R85, R85, -INF , P4 ;  /* 0xff80000055557808 */ /* 0x000fe40002000000 */
[----:B------:R-:W-:Y:S01]  /*a330*/  FMNMX.FTZ R34, R13, R34, !PT ;  /* 0x000000220d227209 */ /* 0x000fe20007810000 */
[----:B------:R2:W-:Y:S03]  /*a340*/  MUFU.EX2 R32, R3 ;  /* 0x0000000300207308 */ /* 0x0005e60000000800 */
[----:B--2---:R-:W-:-:S05]  /*a350*/  FMNMX.FTZ R3, R85, R34, !PT ;  /* 0x0000002255037209 */ /* 0x004fca0007810000 */
[----:B------:R-:W2:Y:S02]  /*a360*/  SHFL.BFLY PT, R40, R3, 0x2, 0x1f ;  /* 0x0c401f0003287f89 */ /* 0x000ea400000e0000 */
[----:B--2---:R-:W-:-:S05]  /*a370*/  FMNMX.FTZ R15, R3, R40, !PT ;  /* 0x00000028030f7209 */ /* 0x004fca0007810000 */
[----:B------:R-:W2:Y:S01]  /*a380*/  SHFL.BFLY PT, R44, R15, 0x1, 0x1f ;  /* 0x0c201f000f2c7f89 */ /* 0x000ea200000e0000 */
[----:B------:R-:W3:Y:S01]  /*a390*/  MUFU.EX2 R149, R149 ;  /* 0x0000009500957308 */ /* 0x000ee20000000800 */
[-CC-:B------:R-:W-:Y:S01]  /*a3a0*/  FFMA.FTZ R26, R59, R0.reuse, -R10.reuse ;  /* 0x000000003b1a7223 */ /* 0x180fe2000001080a */
[-CC-:B------:R-:W-:Y:S01]  /*a3b0*/  FFMA.FTZ R34, R63, R0.reuse, -R10.reuse ;  /* 0x000000003f227223 */ /* 0x180fe2000001080a */
[----:B------:R-:W-:-:S05]  /*a3c0*/  FFMA.FTZ R40, R75, R0, -R10 ;  /* 0x000000004b287223 */ /* 0x000fca000001080a */
[----:B------:R-:W4:Y:S01]  /*a3d0*/  MUFU.EX2 R12, R12 ;  /* 0x0000000c000c7308 */ /* 0x000f220000000800 */
[----:B--2---:R-:W-:-:S04]  /*a3e0*/  FMNMX.FTZ R3, R15, R44, !PT ;  /* 0x0000002c0f037209 */ /* 0x004fc80007810000 */
[C---:B------:R-:W-:Y:S01]  /*a3f0*/  FSETP.NEU.FTZ.AND P3, PT, R3.reuse, -INF , PT ;  /* 0xff8000000300780b */ /* 0x040fe20003f7d000 */
[----:B------:R-:W-:-:S05]  /*a400*/  FMUL.FTZ R15, R3, R0 ;  /* 0x00000000030f7220 */ /* 0x000fca0000410000 */
[----:B------:R-:W-:Y:S01]  /*a410*/  FSEL R10, R15, RZ, P3 ;  /* 0x000000ff0f0a7208 */ /* 0x000fe20001800000 */
[----:B------:R-:W2:Y:S04]  /*a420*/  MUFU.EX2 R145, R145 ;  /* 0x0000009100917308 */ /* 0x000ea80000000800 */
[-CC-:B------:R-:W-:Y:S01]  /*a430*/  FFMA.FTZ R148, R89, R0.reuse, -R10.reuse ;  /* 0x0000000059947223 */ /* 0x180fe2000001080a */
[-CC-:B------:R-:W-:Y:S01]  /*a440*/  FFMA.FTZ R15, R25, R0.reuse, -R10.reuse ;  /* 0x00000000190f7223 */ /* 0x180fe2000001080a */
[-C--:B------:R-:W-:Y:S01]  /*a450*/  FFMA.FTZ R150, R91, R0.reuse, -R10 ;  /* 0x000000005b967223 */ /* 0x080fe2000001080a */
[----:B---3--:R-:W-:Y:S01]  /*a460*/  FADD.FTZ R48, R149, R8 ;  /* 0x0000000895307221 */ /* 0x008fe20000010000 */
[-CC-:B------:R-:W-:Y:S02]  /*a470*/  FFMA.FTZ R21, R29, R0.reuse, -R10.reuse ;  /* 0x000000001d157223 */ /* 0x180fe4000001080a */
[----:B------:R-:W-:Y:S01]  /*a480*/  MUFU.EX2 R148, R148 ;  /* 0x0000009400947308 */ /* 0x000fe20000000800 */
[----:B------:R-:W-:Y:S01]  /*a490*/  FFMA.FTZ R27, R37, R0, -R10 ;  /* 0x00000000251b7223 */ /* 0x000fe2000001080a */
[----:B------:R-:W-:-:S06]  /*a4a0*/  FADD.FTZ R37, R151, R48 ;  /* 0x0000003097257221 */ /* 0x000fcc0000010000 */
[----:B------:R-:W3:Y:S01]  /*a4b0*/  MUFU.EX2 R15, R15 ;  /* 0x0000000f000f7308 */ /* 0x000ee20000000800 */
[----:B------:R-:W-:Y:S01]  /*a4c0*/  FFMA.FTZ R144, R93, R0, -R10 ;  /* 0x000000005d907223 */ /* 0x000fe2000001080a */
[----:B----4-:R-:W-:-:S06]  /*a4d0*/  FADD.FTZ R48, R12, R37 ;  /* 0x000000250c307221 */ /* 0x010fcc0000010000 */
[----:B------:R-:W4:Y:S01]  /*a4e0*/  MUFU.EX2 R147, R147 ;  /* 0x0000009300937308 */ /* 0x000f220000000800 */
[----:B------:R-:W-:-:S07]  /*a4f0*/  FFMA.FTZ R25, R33, R0, -R10 ;  /* 0x0000000021197223 */ /* 0x000fce000001080a */
[----:B------:R-:W1:Y:S01]  /*a500*/  MUFU.EX2 R150, R150 ;  /* 0x0000009600967308 */ /* 0x000e620000000800 */
[----:B--2---:R-:W-:Y:S01]  /*a510*/  FADD.FTZ R39, R145, R48 ;  /* 0x0000003091277221 */ /* 0x004fe20000010000 */
[----:B------:R-:W-:-:S06]  /*a520*/  FFMA.FTZ R146, R95, R0, -R10 ;  /* 0x000000005f927223 */ /* 0x000fcc000001080a */
[----:B------:R-:W2:Y:S01]  /*a530*/  MUFU.EX2 R21, R21 ;  /* 0x0000001500157308 */ /* 0x000ea20000000800 */
[----:B------:R-:W-:Y:S01]  /*a540*/  FADD.FTZ R48, R14, R39 ;  /* 0x000000270e307221 */ /* 0x000fe20000010000 */
[----:B---3--:R-:W-:-:S06]  /*a550*/  FADD.FTZ R39, R148, R15 ;  /* 0x0000000f94277221 */ /* 0x008fcc0000010000 */
[----:B------:R-:W3:Y:S01]  /*a560*/  MUFU.EX2 R141, R141 ;  /* 0x0000008d008d7308 */ /* 0x000ee20000000800 */
[----:B------:R-:W-:-:S07]  /*a570*/  FFMA.FTZ R134, R5, R0, -R10 ;  /* 0x0000000005867223 */ /* 0x000fce000001080a */
[----:B------:R-:W0:Y:S01]  /*a580*/  MUFU.EX2 R144, R144 ;  /* 0x0000009000907308 */ /* 0x000e220000000800 */
[----:B----4-:R-:W-:Y:S01]  /*a590*/  FADD.FTZ R5, R147, R48 ;  /* 0x0000003093057221 */ /* 0x010fe20000010000 */
[----:B-1----:R-:W-:-:S06]  /*a5a0*/  FADD.FTZ R48, R150, R39 ;  /* 0x0000002796307221 */ /* 0x002fcc0000010000 */
[----:B------:R-:W1:Y:S01]  /*a5b0*/  MUFU.EX2 R25, R25 ;  /* 0x0000001900197308 */ /* 0x000e620000000800 */
[----:B------:R-:W-:Y:S01]  /*a5c0*/  FFMA.FTZ R140, R99, R0, -R10 ;  /* 0x00000000638c7223 */ /* 0x000fe2000001080a */
[----:B------:R-:W-:Y:S01]  /*a5d0*/  FADD.FTZ R50, R20, R5 ;  /* 0x0000000514327221 */ /* 0x000fe20000010000 */
[----:B------:R-:W-:-:S05]  /*a5e0*/  @!P1 PRMT R4, RZ, 0x654, R4 ;  /* 0x00000654ff049816 */ /* 0x000fca0000000004 */
[----:B------:R-:W4:Y:S01]  /*a5f0*/  MUFU.EX2 R143, R143 ;  /* 0x0000008f008f7308 */ /* 0x000f220000000800 */
[----:B--2---:R-:W-:Y:S01]  /*a600*/  FADD.FTZ R39, R21, R48 ;  /* 0x0000003015277221 */ /* 0x004fe20000010000 */
[----:B------:R-:W-:-:S06]  /*a610*/  FFMA.FTZ R29, R41, R0, -R10 ;  /* 0x00000000291d7223 */ /* 0x000fcc000001080a */
[----:B------:R-:W2:Y:S01]  /*a620*/  MUFU.EX2 R146, R146 ;  /* 0x0000009200927308 */ /* 0x000ea20000000800 */
[----:B---3--:R-:W-:Y:S01]  /*a630*/  FADD.FTZ R41, R141, R50 ;  /* 0x000000328d297221 */ /* 0x008fe20000010000 */
[----:B------:R0:W-:Y:S06]  /*a640*/  @!P1 SYNCS.ARRIVE.TRANS64.RED.A1T0 RZ, [R4+URZ], RZ ;  /* 0x000000ff04ff99a7 */ /* 0x0001ec000810043f */
[----:B------:R-:W3:Y:S01]  /*a650*/  MUFU.EX2 R27, R27 ;  /* 0x0000001b001b7308 */ /* 0x000ee20000000800 */
[----:B------:R-:W-:Y:S01]  /*a660*/  FFMA.FTZ R142, R103, R0, -R10 ;  /* 0x00000000678e7223 */ /* 0x000fe2000001080a */
[----:B0-----:R-:W-:Y:S01]  /*a670*/  FADD.FTZ R4, R144, R39 ;  /* 0x0000002790047221 */ /* 0x001fe20000010000 */
[----:B------:R-:W-:-:S05]  /*a680*/  FADD.FTZ R48, R24, R41 ;  /* 0x0000002918307221 */ /* 0x000fca0000010000 */
[----:B------:R-:W0:Y:S01]  /*a690*/  MUFU.EX2 R137, R137 ;  /* 0x0000008900897308 */ /* 0x000e220000000800 */
[----:B-1----:R-:W-:Y:S01]  /*a6a0*/  FADD.FTZ R41, R25, R4 ;  /* 0x0000000419297221 */ /* 0x002fe20000010000 */
[----:B------:R-:W-:-:S06]  /*a6b0*/  FFMA.FTZ R31, R45, R0, -R10 ;  /* 0x000000002d1f7223 */ /* 0x000fcc000001080a */
[----:B------:R-:W1:Y:S01]  /*a6c0*/  MUFU.EX2 R140, R140 ;  /* 0x0000008c008c7308 */ /* 0x000e620000000800 */
[----:B----4-:R-:W-:Y:S01]  /*a6d0*/  FADD.FTZ R39, R143, R48 ;  /* 0x000000308f277221 */ /* 0x010fe20000010000 */
[----:B--2---:R-:W-:-:S06]  /*a6e0*/  FADD.FTZ R4, R146, R41 ;  /* 0x0000002992047221 */ /* 0x004fcc0000010000 */
[----:B------:R-:W2:Y:S01]  /*a6f0*/  MUFU.EX2 R29, R29 ;  /* 0x0000001d001d7308 */ /* 0x000ea20000000800 */
[----:B------:R-:W-:Y:S01]  /*a700*/  FFMA.FTZ R136, R105, R0, -R10 ;  /* 0x0000000069887223 */ /* 0x000fe2000001080a */
[----:B------:R-:W-:-:S04]  /*a710*/  @P2 IMAD.HI.U32 R43, R94, R43, RZ ;  /* 0x0000002b5e2b2227 */ /* 0x000fc800078e00ff */
[----:B------:R-:W-:Y:S02]  /*a720*/  FADD.FTZ R48, R28, R39 ;  /* 0x000000271c307221 */ /* 0x000fe40000010000 */
[----:B------:R-:W4:Y:S01]  /*a730*/  MUFU.EX2 R139, R139 ;  /* 0x0000008b008b7308 */ /* 0x000f220000000800 */
[----:B---3--:R-:W-:Y:S01]  /*a740*/  FADD.FTZ R41, R27, R4 ;  /* 0x000000041b297221 */ /* 0x008fe20000010000 */
[----:B------:R-:W-:-:S06]  /*a750*/  FFMA.FTZ R33, R49, R0, -R10 ;  /* 0x0000000031217223 */ /* 0x000fcc000001080a */
[----:B------:R-:W3:Y:S01]  /*a760*/  MUFU.EX2 R142, R142 ;  /* 0x0000008e008e7308 */ /* 0x000ee20000000800 */
[----:B------:R-:W-:Y:S01]  /*a770*/  IMAD.MOV.U32 R45, RZ, RZ, R94 ;  /* 0x000000ffff2d7224 */ /* 0x000fe200078e005e */
[----:B------:R-:W-:Y:S01]  /*a780*/  @P2 SHF.R.U32.HI R45, RZ, R52, R43 ;  /* 0x00000034ff2d2219 */ /* 0x000fe2000001162b */
[----:B0-----:R-:W-:-:S05]  /*a790*/  FADD.FTZ R43, R137, R48 ;  /* 0x00000030892b7221 */ /* 0x001fca0000010000 */
[----:B------:R-:W0:Y:S01]  /*a7a0*/  MUFU.EX2 R31, R31 ;  /* 0x0000001f001f7308 */ /* 0x000e220000000800 */
[----:B-1----:R-:W-:Y:S01]  /*a7b0*/  FADD.FTZ R4, R140, R41 ;  /* 0x000000298c047221 */ /* 0x002fe20000010000 */
[----:B------:R-:W-:Y:S01]  /*a7c0*/  FFMA.FTZ R138, R101, R0, -R10 ;  /* 0x00000000658a7223 */ /* 0x000fe2000001080a */
[----:B------:R-:W-:-:S05]  /*a7d0*/  FADD.FTZ R48, R30, R43 ;  /* 0x0000002b1e307221 */ /* 0x000fca0000010000 */
[----:B------:R-:W1:Y:S01]  /*a7e0*/  MUFU.EX2 R133, R133 ;  /* 0x0000008500857308 */ /* 0x000e620000000800 */
[----:B--2---:R-:W-:Y:S01]  /*a7f0*/  FADD.FTZ R41, R29, R4 ;  /* 0x000000041d297221 */ /* 0x004fe20000010000 */
[----:B------:R-:W-:-:S06]  /*a800*/  FFMA.FTZ R35, R53, R0, -R10 ;  /* 0x0000000035237223 */ /* 0x000fcc000001080a */
[----:B------:R-:W2:Y:S01]  /*a810*/  MUFU.EX2 R136, R136 ;  /* 0x0000008800887308 */ /* 0x000ea20000000800 */
[----:B----4-:R-:W-:Y:S01]  /*a820*/  FADD.FTZ R43, R139, R48 ;  /* 0x000000308b2b7221 */ /* 0x010fe20000010000 */
[----:B---3--:R-:W-:-:S06]  /*a830*/  FADD.FTZ R4, R142, R41 ;  /* 0x000000298e047221 */ /* 0x008fcc0000010000 */
[----:B------:R-:W3:Y:S01]  /*a840*/  MUFU.EX2 R26, R26 ;  /* 0x0000001a001a7308 */ /* 0x000ee20000000800 */
[----:B------:R-:W-:-:S07]  /*a850*/  FFMA.FTZ R132, R97, R0, -R10 ;  /* 0x0000000061847223 */ /* 0x000fce000001080a */
[----:B------:R-:W4:Y:S01]  /*a860*/  MUFU.EX2 R33, R33 ;  /* 0x0000002100217308 */ /* 0x000f220000000800 */
[----:B------:R-:W-:Y:S01]  /*a870*/  FADD.FTZ R48, R32, R43 ;  /* 0x0000002b20307221 */ /* 0x000fe20000010000 */
[----:B0-----:R-:W-:-:S06]  /*a880*/  FADD.FTZ R41, R31, R4 ;  /* 0x000000041f297221 */ /* 0x001fcc0000010000 */
[----:B------:R-:W0:Y:S01]  /*a890*/  MUFU.EX2 R135, R135 ;  /* 0x0000008700877308 */ /* 0x000e220000000800 */
[----:B------:R-:W-:-:S07]  /*a8a0*/  FFMA.FTZ R37, R57, R0, -R10 ;  /* 0x0000000039257223 */ /* 0x000fce000001080a */
[----:B------:R-:W0:Y:S01]  /*a8b0*/  MUFU.EX2 R138, R138 ;  /* 0x0000008a008a7308 */ /* 0x000e220000000800 */
[----:B-1----:R-:W-:Y:S01]  /*a8c0*/  FADD.FTZ R43, R133, R48 ;  /* 0x00000030852b7221 */ /* 0x002fe20000010000 */
[----:B--2---:R-:W-:-:S06]  /*a8d0*/  FADD.FTZ R4, R136, R41 ;  /* 0x0000002988047221 */ /* 0x004fcc0000010000 */
[----:B------:R-:W1:Y:S08]  /*a8e0*/  MUFU.EX2 R34, R34 ;  /* 0x0000002200227308 */ /* 0x000e700000000800 */
[----:B------:R-:W2:Y:S01]  /*a8f0*/  MUFU.EX2 R35, R35 ;  /* 0x0000002300237308 */ /* 0x000ea20000000800 */
[----:B------:R-:W-:Y:S01]  /*a900*/  IADD3 R49, R45, R88, -R90 ;  /* 0x000000582d317210 */ /* 0x000fe20007ffe85a */
[----:B---3--:R-:W-:-:S06]  /*a910*/  FADD.FTZ R48, R26, R43 ;  /* 0x0000002b1a307221 */ /* 0x008fcc0000010000 */
[----:B------:R-:W3:Y:S01]  /*a920*/  MUFU.EX2 R129, R129 ;  /* 0x0000008100817308 */ /* 0x000ee20000000800 */
[----:B----4-:R-:W-:Y:S01]  /*a930*/  FADD.FTZ R45, R33, R4 ;  /* 0x00000004212d7221 */ /* 0x010fe20000010000 */
[----:B------:R-:W-:-:S06]  /*a940*/  FFMA.FTZ R5, R61, R0, -R10 ;  /* 0x000000003d057223 */ /* 0x000fcc000001080a */
[----:B------:R-:W4:Y:S01]  /*a950*/  MUFU.EX2 R132, R132 ;  /* 0x0000008400847308 */ /* 0x000f220000000800 */
[----:B0-----:R-:W-:Y:S01]  /*a960*/  FADD.FTZ R41, R135, R48 ;  /* 0x0000003087297221 */ /* 0x001fe20000010000 */
[----:B------:R-:W-:-:S06]  /*a970*/  FADD.FTZ R4, R138, R45 ;  /* 0x0000002d8a047221 */ /* 0x000fcc0000010000 */
[----:B------:R-:W0:Y:S01]  /*a980*/  MUFU.EX2 R36, R36 ;  /* 0x0000002400247308 */ /* 0x000e220000000800 */
[----:B------:R-:W-:-:S07]  /*a990*/  FFMA.FTZ R128, R47, R0, -R10 ;  /* 0x000000002f807223 */ /* 0x000fce000001080a */
[----:B------:R-:W0:Y:S01]  /*a9a0*/  MUFU.EX2 R37, R37 ;  /* 0x0000002500257308 */ /* 0x000e220000000800 */
[----:B-1----:R-:W-:Y:S01]  /*a9b0*/  FADD.FTZ R48, R34, R41 ;  /* 0x0000002922307221 */ /* 0x002fe20000010000 */
[----:B--2---:R-:W-:-:S06]  /*a9c0*/  FADD.FTZ R45, R35, R4 ;  /* 0x00000004232d7221 */ /* 0x004fcc0000010000 */
[----:B------:R-:W1:Y:S01]  /*a9d0*/  MUFU.EX2 R131, R131 ;  /* 0x0000008300837308 */ /* 0x000e620000000800 */
[----:B------:R-:W-:-:S07]  /*a9e0*/  FFMA.FTZ R39, R65, R0, -R10 ;  /* 0x0000000041277223 */ /* 0x000fce000001080a */
[----:B------:R-:W2:Y:S01]  /*a9f0*/  MUFU.EX2 R134, R134 ;  /* 0x0000008600867308 */ /* 0x000ea20000000800 */
[----:B---3--:R-:W-:Y:S01]  /*aa00*/  FADD.FTZ R47, R129, R48 ;  /* 0x00000030812f7221 */ /* 0x008fe20000010000 */
[----:B----4-:R-:W-:-:S06]  /*aa10*/  FADD.FTZ R4, R132, R45 ;  /* 0x0000002d84047221 */ /* 0x010fcc0000010000 */
[----:B------:R-:W3:Y:S01]  /*aa20*/  MUFU.EX2 R38, R38 ;  /* 0x0000002600267308 */ /* 0x000ee20000000800 */
[----:B------:R-:W-:-:S07]  /*aa30*/  FFMA.FTZ R130, R107, R0, -R10 ;  /* 0x000000006b827223 */ /* 0x000fce000001080a */
[----:B------:R-:W4:Y:S01]  /*aa40*/  MUFU.EX2 R5, R5 ;  /* 0x0000000500057308 */ /* 0x000f220000000800 */
[----:B0-----:R-:W-:Y:S01]  /*aa50*/  FADD.FTZ R48, R36, R47 ;  /* 0x0000002f24307221 */ /* 0x001fe20000010000 */
[----:B------:R-:W-:-:S06]  /*aa60*/  FADD.FTZ R45, R37, R4 ;  /* 0x00000004252d7221 */ /* 0x000fcc0000010000 */
[----:B------:R-:W0:Y:S08]  /*aa70*/  MUFU.EX2 R125, R125 ;  /* 0x0000007d007d7308 */ /* 0x000e300000000800 */
[----:B------:R-:W0:Y:S01]  /*aa80*/  MUFU.EX2 R128, R128 ;  /* 0x0000008000807308 */ /* 0x000e220000000800 */
[----:B------:R-:W-:Y:S01]  /*aa90*/  FFMA.FTZ R69, R69, R0, -R10 ;  /* 0x0000000045457223 */ /* 0x000fe2000001080a */
[----:B-1----:R-:W-:-:S06]  /*aaa0*/  FADD.FTZ R47, R131, R48 ;  /* 0x00000030832f7221 */ /* 0x002fcc0000010000 */
[----:B------:R-:W1:Y:S01]  /*aab0*/  MUFU.EX2 R40, R40 ;  /* 0x0000002800287308 */ /* 0x000e620000000800 */
[----:B--2---:R-:W-:Y:S01]  /*aac0*/  FADD.FTZ R4, R134, R45 ;  /* 0x0000002d86047221 */ /* 0x004fe20000010000 */
[----:B------:R-:W-:-:S06]  /*aad0*/  FFMA.FTZ R124, R51, R0, -R10 ;  /* 0x00000000337c7223 */ /* 0x000fcc000001080a */
[----:B------:R-:W2:Y:S01]  /*aae0*/  MUFU.EX2 R39, R39 ;  /* 0x0000002700277308 */ /* 0x000ea20000000800 */
[----:B------:R-:W-:Y:S01]  /*aaf0*/  FFMA.FTZ R126, R11, R0, -R10 ;  /* 0x000000000b7e7223 */ /* 0x000fe2000001080a */
[----:B------:R-:W-:Y:S01]  /*ab00*/  F2FP.BF16.F32.PACK_AB R149, R8, R149 ;  /* 0x000000950895723e */ /* 0x000fe200000010ff */
[----:B---3--:R-:W-:-:S05]  /*ab10*/  FADD.FTZ R8, R38, R47 ;  /* 0x0000002f26087221 */ /* 0x008fca0000010000 */
[----:B------:R-:W3:Y:S01]  /*ab20*/  MUFU.EX2 R127, R127 ;  /* 0x0000007f007f7308 */ /* 0x000ee20000000800 */
[----:B----4-:R-:W-:-:S07]  /*ab30*/  FADD.FTZ R45, R5, R4 ;  /* 0x00000004052d7221 */ /* 0x010fce0000010000 */
[----:B------:R-:W4:Y:S01]  /*ab40*/  MUFU.EX2 R130, R130 ;  /* 0x0000008200827308 */ /* 0x000f220000000800 */
[----:B------:R-:W-:Y:S01]  /*ab50*/  FFMA.FTZ R73, R73, R0, -R10 ;  /* 0x0000000049497223 */ /* 0x000fe2000001080a */
[----:B0-----:R-:W-:-:S06]  /*ab60*/  FADD.FTZ R47, R125, R8 ;  /* 0x000000087d2f7221 */ /* 0x001fcc0000010000 */
[----:B------:R-:W0:Y:S01]  /*ab70*/  MUFU.EX2 R42, R42 ;  /* 0x0000002a002a7308 */ /* 0x000e220000000800 */
[----:B------:R-:W-:-:S07]  /*ab80*/  FADD.FTZ R4, R128, R45 ;  /* 0x0000002d80047221 */ /* 0x000fce0000010000 */
[----:B------:R-:W0:Y:S01]  /*ab90*/  MUFU.EX2 R11, R69 ;  /* 0x00000045000b7308 */ /* 0x000e220000000800 */
[----:B------:R-:W-:Y:S01]  /*aba0*/  FFMA.FTZ R41, R13, R0, -R10 ;  /* 0x000000000d297223 */ /* 0x000fe2000001080a */
[----:B-1----:R-:W-:-:S06]  /*abb0*/  FADD.FTZ R8, R40, R47 ;  /* 0x0000002f28087221 */ /* 0x002fcc0000010000 */
[----:B------:R-:W1:Y:S01]  /*abc0*/  MUFU.EX2 R121, R121 ;  /* 0x0000007900797308 */ /* 0x000e620000000800 */
[----:B--2---:R-:W-:Y:S01]  /*abd0*/  FADD.FTZ R45, R39, R4 ;  /* 0x00000004272d7221 */ /* 0x004fe20000010000 */
[----:B------:R-:W-:-:S06]  /*abe0*/  FFMA.FTZ R43, R77, R0, -R10 ;  /* 0x000000004d2b7223 */ /* 0x000fcc000001080a */
[----:B------:R-:W2:Y:S01]  /*abf0*/  MUFU.EX2 R124, R124 ;  /* 0x0000007c007c7308 */ /* 0x000ea20000000800 */
[----:B---3--:R-:W-:Y:S01]  /*ac00*/  FADD.FTZ R47, R127, R8 ;  /* 0x000000087f2f7221 */ /* 0x008fe20000010000 */
[----:B------:R-:W-:-:S06]  /*ac10*/  SHF.R.S32.HI R50, RZ, 0x1f, R49 ;  /* 0x0000001fff327819 */ /* 0x000fcc0000011431 */
[----:B------:R-:W3:Y:S01]  /*ac20*/  MUFU.EX2 R44, R83 ;  /* 0x00000053002c7308 */ /* 0x000ee20000000800 */
[----:B----4-:R-:W-:Y:S01]  /*ac30*/  FADD.FTZ R4, R130, R45 ;  /* 0x0000002d82047221 */ /* 0x010fe20000010000 */
[----:B------:R-:W-:-:S06]  /*ac40*/  FFMA.FTZ R55, R55, R0, -R10 ;  /* 0x0000000037377223 */ /* 0x000fcc000001080a */
[----:B------:R-:W4:Y:S01]  /*ac50*/  MUFU.EX2 R13, R73 ;  /* 0x00000049000d7308 */ /* 0x000f220000000800 */
[-CC-:B------:R-:W-:Y:S01]  /*ac60*/  FFMA.FTZ R81, R81, R0.reuse, -R10.reuse ;  /* 0x0000000051517223 */ /* 0x180fe2000001080a */
[----:B------:R-:W-:Y:S01]  /*ac70*/  FFMA.FTZ R85, R85, R0, -R10 ;  /* 0x0000000055557223 */ /* 0x000fe2000001080a */
[----:B0-----:R-:W-:-:S05]  /*ac80*/  FADD.FTZ R8, R42, R47 ;  /* 0x0000002f2a087221 */ /* 0x001fca0000010000 */
[----:B------:R-:W0:Y:S01]  /*ac90*/  MUFU.EX2 R123, R123 ;  /* 0x0000007b007b7308 */ /* 0x000e220000000800 */
[----:B------:R-:W-:Y:S01]  /*aca0*/  LEA.HI R10, R50, R49, RZ, 0x7 ;  /* 0x00000031320a7211 */ /* 0x000fe200078f38ff */
[----:B------:R-:W-:-:S06]  /*acb0*/  FADD.FTZ R45, R11, R4 ;  /* 0x000000040b2d7221 */ /* 0x000fcc0000010000 */
[----:B------:R-:W0:Y:S01]  /*acc0*/  MUFU.EX2 R126, R126 ;  /* 0x0000007e007e7308 */ /* 0x000e220000000800 */
[----:B-1----:R-:W-:Y:S01]  /*acd0*/  FADD.FTZ R47, R121, R8 ;  /* 0x00000008792f7221 */ /* 0x002fe20000010000 */
[----:B--2---:R-:W-:Y:S01]  /*ace0*/  FADD.FTZ R4, R124, R45 ;  /* 0x0000002d7c047221 */ /* 0x004fe20000010000 */
[----:B------:R-:W-:-:S05]  /*acf0*/  SHF.R.S32.HI R10, RZ, 0x7, R10 ;  /* 0x00000007ff0a7819 */ /* 0x000fca000001140a */
[----:B------:R-:W1:Y:S01]  /*ad00*/  MUFU.EX2 R43, R43 ;  /* 0x0000002b002b7308 */ /* 0x000e620000000800 */
[----:B---3--:R-:W-:Y:S01]  /*ad10*/  FADD.FTZ R8, R44, R47 ;  /* 0x0000002f2c087221 */ /* 0x008fe20000010000 */
[----:B----4-:R-:W-:Y:S01]  /*ad20*/  FADD.FTZ R45, R13, R4 ;  /* 0x000000040d2d7221 */ /* 0x010fe20000010000 */
[----:B------:R-:W-:-:S05]  /*ad30*/  VIMNMX R52, RZ, R10, !PT ;  /* 0x0000000aff347248 */ /* 0x000fca0007fe0100 */
[----:B------:R-:W2:Y:S01]  /*ad40*/  MUFU.EX2 R55, R55 ;  /* 0x0000003700377308 */ /* 0x000ea20000000800 */
[----:B0-----:R-:W-:Y:S01]  /*ad50*/  FADD.FTZ R47, R123, R8 ;  /* 0x000000087b2f7221 */ /* 0x001fe20000010000 */
[----:B------:R-:W-:Y:S01]  /*ad60*/  F2FP.BF16.F32.PACK_AB R145, R14, R145 ;  /* 0x000000910e91723e */ /* 0x000fe200000010ff */
[----:B------:R-:W-:-:S05]  /*ad70*/  FADD.FTZ R8, R126, R45 ;  /* 0x0000002d7e087221 */ /* 0x000fca0000010000 */
[----:B------:R-:W0:Y:S01]  /*ad80*/  MUFU.EX2 R120, R81 ;  /* 0x0000005100787308 */ /* 0x000e220000000800 */
[----:B------:R-:W-:Y:S01]  /*ad90*/  VIADD R14, R92, 0xfffffffe ;  /* 0xfffffffe5c0e7836 */ /* 0x000fe20000000000 */
[----:B------:R3:W-:Y:S01]  /*ada0*/  STL [R1+0x28], R52 ;  /* 0x0000283401007387 */ /* 0x0007e20000100800 */
[----:B-1----:R-:W-:-:S05]  /*adb0*/  FADD.FTZ R8, R43, R8 ;  /* 0x000000082b087221 */ /* 0x002fca0000010000 */
[----:B------:R-:W1:Y:S01]  /*adc0*/  MUFU.EX2 R41, R41 ;  /* 0x0000002900297308 */ /* 0x000e620000000800 */
[----:B------:R-:W-:Y:S02]  /*add0*/  ISETP.GE.AND P3, PT, R14, R52, PT ;  /* 0x000000340e00720c */ /* 0x000fe40003f66270 */
[----:B------:R-:W-:-:S05]  /*ade0*/  F2FP.BF16.F32.PACK_AB R148, R15, R148 ;  /* 0x000000940f94723e */ /* 0x000fca00000010ff */
[----:B------:R-:W4:Y:S01]  /*adf0*/  MUFU.EX2 R122, R85 ;  /* 0x00000055007a7308 */ /* 0x000f220000000800 */
[----:B--2---:R-:W-:-:S07]  /*ae00*/  FADD.FTZ R15, R55, R8 ;  /* 0x00000008370f7221 */ /* 0x004fce0000010000 */
[----:B------:R-:W2:Y:S01]  /*ae10*/  MUFU.EX2 R46, R46 ;  /* 0x0000002e002e7308 */ /* 0x000ea20000000800 */
[----:B0-----:R-:W-:Y:S01]  /*ae20*/  FADD.FTZ R8, R120, R15 ;  /* 0x0000000f78087221 */ /* 0x001fe20000010000 */
[----:B------:R-:W-:-:S03]  /*ae30*/  F2FP.BF16.F32.PACK_AB R134, R5, R134 ;  /* 0x000000860586723e */ /* 0x000fc600000010ff */
[----:B-1----:R-:W-:Y:S01]  /*ae40*/  FADD.FTZ R5, R41, R8 ;  /* 0x0000000829057221 */ /* 0x002fe20000010000 */
[----:B------:R-:W-:Y:S02]  /*ae50*/  F2FP.BF16.F32.PACK_AB R151, R12, R151 ;  /* 0x000000970c97723e */ /* 0x000fe400000010ff */
[----:B------:R-:W-:Y:S02]  /*ae60*/  CS2R R118, SRZ ;  /* 0x0000000000767805 */ /* 0x000fe4000001ff00 */
[----:B------:R-:W-:Y:S01]  /*ae70*/  F2FP.BF16.F32.PACK_AB R147, R20, R147 ;  /* 0x000000931493723e */ /* 0x000fe200000010ff */
[----:B----4-:R-:W-:Y:S01]  /*ae80*/  FADD.FTZ R5, R122, R5 ;  /* 0x000000057a057221 */ /* 0x010fe20000010000 */
[----:B------:R-:W-:Y:S02]  /*ae90*/  F2FP.BF16.F32.PACK_AB R141, R24, R141 ;  /* 0x0000008d188d723e */ /* 0x000fe400000010ff */
[----:B------:R-:W-:Y:S02]  /*aea0*/  CS2R R116, SRZ ;  /* 0x0000000000747805 */ /* 0x000fe4000001ff00 */
[----:B------:R-:W-:-:S02]  /*aeb0*/  F2FP.BF16.F32.PACK_AB R143, R28, R143 ;  /* 0x0000008f1c8f723e */ /* 0x000fc400000010ff */
[----:B------:R-:W-:Y:S02]  /*aec0*/  CS2R R114, SRZ ;  /* 0x0000000000727805 */ /* 0x000fe4000001ff00 */
[----:B------:R-:W-:Y:S02]  /*aed0*/  F2FP.BF16.F32.PACK_AB R137, R30, R137 ;  /* 0x000000891e89723e */ /* 0x000fe400000010ff */
[----:B------:R-:W-:Y:S02]  /*aee0*/  CS2R R112, SRZ ;  /* 0x0000000000707805 */ /* 0x000fe4000001ff00 */
[----:B------:R-:W-:Y:S01]  /*aef0*/  F2FP.BF16.F32.PACK_AB R139, R32, R139 ;  /* 0x0000008b208b723e */ /* 0x000fe200000010ff */
[----:B--2---:R-:W-:Y:S01]  /*af00*/  FADD.FTZ R4, R46, R47 ;  /* 0x0000002f2e047221 */ /* 0x004fe20000010000 */
[----:B------:R-:W-:Y:S02]  /*af10*/  F2FP.BF16.F32.PACK_AB R133, R26, R133 ;  /* 0x000000851a85723e */ /* 0x000fe400000010ff */
[----:B------:R-:W-:-:S02]  /*af20*/  CS2R R110, SRZ ;  /* 0x00000000006e7805 */ /* 0x000fc4000001ff00 */
[----:B------:R-:W-:Y:S02]  /*af30*/  F2FP.BF16.F32.PACK_AB R135, R34, R135 ;  /* 0x000000872287723e */ /* 0x000fe400000010ff */
[----:B------:R-:W-:Y:S02]  /*af40*/  CS2R R108, SRZ ;  /* 0x00000000006c7805 */ /* 0x000fe4000001ff00 */
[----:B------:R-:W-:Y:S02]  /*af50*/  F2FP.BF16.F32.PACK_AB R129, R36, R129 ;  /* 0x000000812481723e */ /* 0x000fe400000010ff */
[----:B------:R-:W-:Y:S02]  /*af60*/  CS2R R106, SRZ ;  /* 0x00000000006a7805 */ /* 0x000fe4000001ff00 */
        /* <DEDUP_REMOVED lines=28> */
[----:B---3--:R-:W-:Y:S06]  /*b130*/  @!P3 BRA `(.L_x_2339) ;  /* 0x000000280038b947 */ /* 0x008fec0003800000 */
[----:B------:R-:W-:Y:S02]  /*b140*/  IMAD.MOV.U32 R10, RZ, RZ, R9 ;  /* 0x000000ffff0a7224 */ /* 0x000fe400078e0009 */
[----:B------:R-:W-:Y:S02]  /*b150*/  IMAD.MOV.U32 R11, RZ, RZ, R3 ;  /* 0x000000ffff0b7224 */ /* 0x000fe400078e0003 */
[----:B------:R-:W-:Y:S02]  /*b160*/  IMAD.MOV.U32 R8, RZ, RZ, R23 ;  /* 0x000000ffff087224 */ /* 0x000fe400078e0017 */
[----:B------:R-:W-:Y:S02]  /*b170*/  IMAD.MOV.U32 R15, RZ, RZ, R18 ;  /* 0x000000ffff0f7224 */ /* 0x000fe400078e0012 */
[----:B------:R-:W-:-:S07]  /*b180*/  IMAD.MOV.U32 R119, RZ, RZ, RZ ;  /* 0x000000ffff777224 */ /* 0x000fce00078e00ff */
.L_x_2349:
[----:B------:R-:W-:Y:S01]  /*b190*/  ISETP.NE.AND P3, PT, R157, RZ, PT ;  /* 0x000000ff9d00720c */ /* 0x000fe20003f65270 */
[----:B------:R-:W-:Y:S01]  /*b1a0*/  VIADD R18, R15, 0x1 ;  /* 0x000000010f127836 */ /* 0x000fe20000000000 */
[----:B------:R-:W-:Y:S05]  /*b1b0*/  YIELD ;  /* 0x0000000000007946 */ /* 0x000fea0003800000 */
[----:B------:R-:W-:-:S04]  /*b1c0*/  ISETP.NE.AND P4, PT, R18, 0x2, PT ;  /* 0x000000021200780c */ /* 0x000fc80003f85270 */
[----:B------:R-:W-:Y:S02]  /*b1d0*/  SEL R23, RZ, 0x1, P4 ;  /* 0x00000001ff177807 */ /* 0x000fe40002000000 */
[----:B------:R-:W-:Y:S02]  /*b1e0*/  SEL R18, R18, RZ, P4 ;  /* 0x000000ff12127207 */ /* 0x000fe40002000000 */
[----:B------:R-:W-:Y:S01]  /*b1f0*/  LOP3.LUT R23, R8, R23, RZ, 0x3c, !PT ;  /* 0x0000001708177212 */ /* 0x000fe200078e3cff */
[----:B------:R-:W-:Y:S06]  /*b200*/  @P3 BRA `(.L_x_2340) ;  /* 0x0000000000303947 */ /* 0x000fec0003800000 */
[----:B------:R-:W-:Y:S05]  /*b210*/  @!P0 BRA `(.L_x_2341) ;  /* 0x0000000000048947 */ /* 0x000fea0003800000 */
[----:B------:R-:W-:Y:S01]  /*b220*/  BPT.TRAP 0x1 ;  /* 0x000000040000795c */ /* 0x000fe20000300000 */
.L_x_2341:
[----:B------:R-:W-:Y:S01]  /*b230*/  IMAD R0, R18, 0x8, R2 ;  /* 0x0000000812007824 */ /* 0x000fe200078e0202 */
[----:B------:R-:W-:-:S04]  /*b240*/  SHF.L.U32 R3, R23, 0x1f, RZ ;  /* 0x0000001f17037819 */ /* 0x000fc800000006ff */
[----:B------:R0:W1:Y:S01]  /*b250*/  SYNCS.PHASECHK.TRANS64.TRYWAIT P4, [R0+URZ+0x16830], R3 ;  /* 0x01683003000075a7 */ /* 0x000062000808017f */
[----:B------:R-:W-:Y:S05]  /*b260*/  @!P0 BRA `(.L_x_2342) ;  /* 0x0000000000048947 */ /* 0x000fea0003800000 */
[----:B------:R-:W-:Y:S01]  /*b270*/  BPT.TRAP 0x1 ;  /* 0x000000040000795c */ /* 0x000fe20000300000 */
.L_x_2342:
[----:B------:R-:W-:Y:S04]  /*b280*/  BSSY B0, `(.L_x_2340) ;  /* 0x0000004000007945 */ /* 0x000fe80003800000 */
[----:B-1----:R-:W-:Y:S05]  /*b290*/  @P4 BRA `(.L_x_2343) ;  /* 0x0000000000084947 */ /* 0x002fea0003800000 */
[----:B------:R-:W1:Y:S02]  /*b2a0*/  SYNCS.PHASECHK.TRANS64.TRYWAIT P4, [R0+URZ+0x16830], R3 ;  /* 0x01683003000075a7 */ /* 0x000e64000808017f */
[----:B-1----:R-:W-:Y:S05]  /*b2b0*/  @!P4 BRA `(.L_x_2344) ;  /* 0x000000dc0034c947 */ /* 0x002fea0003800000 */
.L_x_2343:
[----:B------:R-:W-:Y:S05]  /*b2c0*/  BSYNC B0 ;  /* 0x0000000000007941 */ /* 0x000fea0003800000 */
.L_x_2340:
[----:B------:R-:W2:Y:S04]  /*b2d0*/  LDL R9, [R1+0x4] ;  /* 0x0000040001097983 */ /* 0x000ea80000100800 */
[----:B------:R3:W-:Y:S01]  /*b2e0*/  STL [R1+0x60], R2 ;  /* 0x0000600201007387 */ /* 0x0007e20000100800 */
[----:B01----:R-:W0:Y:S03]  /*b2f0*/  S2R R0, SR_TID.X ;  /* 0x0000000000007919 */ /* 0x003e260000002100 */
[----:B---3--:R-:W3:Y:S01]  /*b300*/  LDL.64 R2, [R1+0x18] ;  /* 0x0000180001027983 */ /* 0x008ee20000100a00 */
[----:B------:R-:W-:Y:S01]  /*b310*/  IMAD.MOV.U32 R13, RZ, RZ, 0x40000040 ;  /* 0x40000040ff0d7424 */ /* 0x000fe200078e00ff */
[----:B------:R-:W-:Y:S05]  /*b320*/  WARPSYNC.ALL ;  /* 0x0000000000007948 */ /* 0x000fea0003800000 */
[----:B------:R-:W-:-:S02]  /*b330*/  R2UR UR19, R13 ;  /* 0x000000000d1372ca */ /* 0x000fc400000e0000 */
[----:B0-----:R-:W-:-:S05]  /*b340*/  SHF.R.U32.HI R0, RZ, 0x7, R0 ;  /* 0x00000007ff007819 */ /* 0x001fca0000011600 */
[----:B------:R-:W-:Y:S02]  /*b350*/  VIADD R0, R0, 0x8 ;  /* 0x0000000800007836 */ /* 0x000fe40000000000 */
[----:B------:R-:W-:Y:S01]  /*b360*/  IMAD.MOV.U32 R25, RZ, RZ, 0x40000040 ;  /* 0x40000040ff197424 */ /* 0x000fe200078e00ff */
[----:B------:R-:W-:Y:S02]  /*b370*/  R2UR UR8, R6 ;  /* 0x00000000060872ca */ /* 0x000fe400000e0000 */
[----:B------:R-:W-:Y:S02]  /*b380*/  R2UR UR9, R7 ;  /* 0x00000000070972ca */ /* 0x000fe400000e0000 */
[C---:B------:R-:W-:Y:S02]  /*b390*/  R2UR UR11, R25.reuse ;  /* 0x00000000190b72ca */ /* 0x040fe400000e0000 */
[----:B------:R-:W-:Y:S01]  /*b3a0*/  R2UR UR23, R25 ;  /* 0x00000000191772ca */ /* 0x000fe200000e0000 */
[----:B------:R-:W-:-:S05]  /*b3b0*/  IMAD.MOV.U32 R21, RZ, RZ, 0x40000040 ;  /* 0x40000040ff157424 */ /* 0x000fca00078e00ff */
[----:B------:R-:W-:Y:S01]  /*b3c0*/  R2UR UR15, R21 ;  /* 0x00000000150f72ca */ /* 0x000fe200000e0000 */
[----:B------:R0:W-:Y:S01]  /*b3d0*/  BAR.SYNC.DEFER_BLOCKING R0, 0x100 ;  /* 0x000400000000751d */ /* 0x0001e20000010000 */
[----:B--2---:R-:W-:-:S04]  /*b3e0*/  IMAD R24, R18, 0x400, R9 ;  /* 0x0000040012187824 */ /* 0x004fc800078e0209 */
[----:B------:R-:W-:-:S05]  /*b3f0*/  VIADD R12, R24, 0x4 ;  /* 0x00000004180c7836 */ /* 0x000fca0000000000 */
[----:B------:R-:W-:Y:S02]  /*b400*/  R2UR UR18, R12 ;  /* 0x000000000c1272ca */ /* 0x000fe400000e0000 */
[----:B------:R-:W2:Y:S01]  /*b410*/  LDL.64 R12, [R1+0x10] ;  /* 0x00001000010c7983 */ /* 0x000ea20000100a00 */
[C---:B------:R-:W-:Y:S01]  /*b420*/  R2UR UR10, R24.reuse ;  /* 0x00000000180a72ca */ /* 0x040fe200000e0000 */
[C---:B------:R-:W-:Y:S02]  /*b430*/  VIADD R20, R24.reuse, 0x2 ;  /* 0x0000000218147836 */ /* 0x040fe40000000000 */
[----:B------:R-:W-:-:S05]  /*b440*/  VIADD R24, R24, 0x6 ;  /* 0x0000000618187836 */ /* 0x000fca0000000000 */
[----:B------:R-:W-:Y:S02]  /*b450*/  R2UR UR22, R24 ;  /* 0x00000000181672ca */ /* 0x000fe400000e0000 */
[----:B------:R-:W-:-:S06]  /*b460*/  WARPGROUP.ARRIVE ;  /* 0x00000000000079c5 */ /* 0x000fcc0000000000 */
[----:B------:R-:W-:Y:S01]  /*b470*/  HGMMA.64x128x16.F32.BF16 R24, gdesc[UR8], RZ, !UPT, gsb0 ;  /* 0x01e00000081879f0 */ /* 0x000fe2000c0018ff */
[----:B------:R-:W-:Y:S02]  /*b480*/  R2UR UR14, R20 ;  /* 0x00000000140e72ca */ /* 0x000fe400000e0000 */
[----:B------:R-:W4:Y:S01]  /*b490*/  LDL.64 R20, [R1+0x8] ;  /* 0x0000080001147983 */ /* 0x000f220000100a00 */
[----:B---3--:R-:W-:Y:S02]  /*b4a0*/  R2UR UR12, R2 ;  /* 0x00000000020c72ca */ /* 0x008fe400000e0000 */
[----:B------:R-:W-:Y:S01]  /*b4b0*/  R2UR UR13, R3 ;  /* 0x00000000030d72ca */ /* 0x000fe200000e0000 */
[----:B------:R0:W5:Y:S01]  /*b4c0*/  LDL.LU R2, [R1+0x60] ;  /* 0x0000600001027983 */ /* 0x0001620000300800 */
[----:B------:R-:W-:Y:S02]  /*b4d0*/  WARPGROUP.DEPBAR.LE gsb0, 0x0 ;  /* 0x00008000000079c5 */ /* 0x000fe40000010000 */
[----:B------:R-:W-:-:S09]  /*b4e0*/  WARPGROUP.ARRIVE ;  /* 0x00000000000079c5 */ /* 0x000fd20000000000 */
[----:B------:R-:W-:Y:S03]  /*b4f0*/  HGMMA.64x128x16.F32.BF16 R24, gdesc[UR12], R24, gsb0 ;  /* 0x01e000000c1879f0 */ /* 0x000fe60008001818 */
[----:B------:R-:W-:Y:S02]  /*b500*/  WARPGROUP.DEPBAR.LE gsb0, 0x0 ;  /* 0x00008000000079c5 */ /* 0x000fe40000010000 */
[----:B--2---:R-:W-:Y:S02]  /*b510*/  R2UR UR16, R12 ;  /* 0x000000000c1072ca */ /* 0x004fe400000e0000 */
[----:B------:R-:W-:Y:S01]  /*b520*/  R2UR UR17, R13 ;  /* 0x000000000d1172ca */ /* 0x000fe200000e0000 */
[----:B------:R-:W-:-:S12]  /*b530*/  WARPGROUP.ARRIVE ;  /* 0x00000000000079c5 */ /* 0x000fd80000000000 */
[----:B------:R-:W-:Y:S01]  /*b540*/  HGMMA.64x128x16.F32.BF16 R24, gdesc[UR16], R24, gsb0 ;  /* 0x01e00000101879f0 */ /* 0x000fe20008001818 */
[----:B----4-:R-:W-:Y:S02]  /*b550*/  R2UR UR20, R20 ;  /* 0x00000000141472ca */ /* 0x010fe400000e0000 */
[----:B------:R-:W-:Y:S01]  /*b560*/  R2UR UR21, R21 ;  /* 0x00000000151572ca */ /* 0x000fe200000e0000 */
[----:B------:R-:W-:Y:S02]  /*b570*/  WARPGROUP.DEPBAR.LE gsb0, 0x0 ;  /* 0x00008000000079c5 */ /* 0x000fe40000010000 */
[----:B------:R-:W-:-:S10]  /*b580*/  WARPGROUP.ARRIVE ;  /* 0x00000000000079c5 */ /* 0x000fd40000000000 */
[----:B------:R-:W-:Y:S03]  /*b590*/  HGMMA.64x128x16.F32.BF16 R24, gdesc[UR20], R24, gsb0 ;  /* 0x01e00000141879f0 */ /* 0x000fe60008001818 */
[----:B------:R-:W-:Y:S02]  /*b5a0*/  WARPGROUP.DEPBAR.LE gsb0, 0x0 ;  /* 0x00008000000079c5 */ /* 0x000fe40000010000 */
[----:B0-----:R-:W-:Y:S05]  /*b5b0*/  @P3 BRA `(.L_x_2345) ;  /* 0x0000000000283947 */ /* 0x001fea0003800000 */
[----:B------:R-:W-:Y:S05]  /*b5c0*/  @!P0 BRA `(.L_x_2346) ;  /* 0x0000000000048947 */ /* 0x000fea0003800000 */
[----:B------:R-:W-:Y:S01]  /*b5d0*/  BPT.TRAP 0x1 ;  /* 0x000000040000795c */ /* 0x000fe20000300000 */
.L_x_2346:
[----:B------:R-:W-:Y:S01]  /*b5e0*/  SHF.L.U32 R0, R8, 0x1f, RZ ;  /* 0x0000001f08007819 */ /* 0x000fe200000006ff */
[----:B-----5:R-:W-:-:S04]  /*b5f0*/  IMAD R3, R15, 0x8, R2 ;  /* 0x000000080f037824 */ /* 0x020fc800078e0202 */
[----:B------:R0:W1:Y:S01]  /*b600*/  SYNCS.PHASECHK.TRANS64.TRYWAIT P3, [R3+URZ+0x16850], R0 ;  /* 0x01685000030075a7 */ /* 0x000062000806017f */
[----:B------:R-:W-:Y:S05]  /*b610*/  @!P0 BRA `(.L_x_2347) ;  /* 0x0000000000048947 */ /* 0x000fea0003800000 */
[----:B------:R-:W-:Y:S01]  /*b620*/  BPT.TRAP 0x1 ;  /* 0x000000040000795c */ /* 0x000fe20000300000 */
.L_x_2347:
[----:B-1----:R-:W-:Y:S05]  /*b630*/  @P3 BRA `(.L_x_2345) ;  /* 0x0000000000083947 */ /* 0x002fea0003800000 */
[----:B------:R-:W1:Y:S02]  /*b640*/  SYNCS.PHASECHK.TRANS64.TRYWAIT P3, [R3+URZ+0x16850], R0 ;  /* 0x01685000030075a7 */ /* 0x000e64000806017f */
[----:B-1----:R-:W-:Y:S05]  /*b650*/  @!P3 BRA `(.L_x_2348) ;  /* 0x000000d80060b947 */ /* 0x002fea0003800000 */
.L_x_2345:
[----:B01---5:R-:W-:Y:S01]  /*b660*/  VIADD R0, R2, 0x400 ;  /* 0x0000040002007836 */ /* 0x023fe20000000000 */
[----:B------:R-:W-:Y:S05]  /*b670*/  WARPSYNC.ALL ;  /* 0x0000000000007948 */ /* 0x000fea0003800000 */
[----:B------:R-:W-:Y:S01]  /*b680*/  SHF.R.U32.HI R0, RZ, 0x4, R0 ;  /* 0x00000004ff007819 */ /* 0x000fe20000011600 */
[----:B------:R-:W-:Y:S01]  /*b690*/  IMAD.MOV.U32 R9, RZ, RZ, 0x40000040 ;  /* 0x40000040ff097424 */ /* 0x000fe200078e00ff */
[----:B------:R-:W2:Y:S04]  /*b6a0*/  LDL R21, [R1+0x2c] ;  /* 0x00002c0001157983 */ /* 0x000ea80000100800 */
[----:B------:R-:W2:Y:S01]  /*b6b0*/  LDL R20, [R1+0x20] ;  /* 0x0000200001147983 */ /* 0x000ea20000100800 */
[----:B------:R-:W-:Y:S01]  /*b6c0*/  LOP3.LUT R0, R0, 0x3fff, RZ, 0xc0, !PT ;  /* 0x00003fff00007812 */ /* 0x000fe200078ec0ff */
[----:B------:R-:W-:Y:S01]  /*b6d0*/  WARPGROUP.ARRIVE ;  /* 0x00000000000079c5 */ /* 0x000fe20000000000 */
[----:B------:R-:W-:Y:S01]  /*b6e0*/  R2UR UR7, R9 ;  /* 0x00000000090772ca */ /* 0x000fe200000e0000 */
[----:B------:R-:W-:Y:S01]  /*b6f0*/  IMAD.MOV.U32 R13, RZ, RZ, 0x40000040 ;  /* 0x40000040ff0d7424 */ /* 0x000fe200078e00ff */
[----:B------:R-:W0:Y:S01]  /*b700*/  @P2 LDC R3, c[0x0][0x450] ;  /* 0x00011400ff032b82 */ /* 0x000e220000000800 */
[----:B------:R-:W-:-:S05]  /*b710*/  IMAD R8, R15, 0x400, R0 ;  /* 0x000004000f087824 */ /* 0x000fca00078e0200 */
[----:B------:R-:W-:Y:S02]  /*b720*/  R2UR UR6, R8 ;  /* 0x00000000080672ca */ /* 0x000fe400000e0000 */
[----:B------:R-:W1:Y:S11]  /*b730*/  @P2 LDC R0, c[0x0][0x44c] ;  /* 0x00011300ff002b82 */ /* 0x000e760000000800 */
[----:B------:R-:W-:Y:S03]  /*b740*/  HGMMA.64x64x16.F32.BF16 R88, R148, gdesc[UR4].tnspB, R88, gsb0 ;  /* 0x40e0000494587df0 */ /* 0x000fe60008001858 */
[----:B------:R-:W-:-:S02]  /*b750*/  WARPGROUP.DEPBAR.LE gsb0, 0x0 ;  /* 0x00008000000079c5 */ /* 0x000fc40000010000 */
[----:B------:R-:W3:Y:S04]  /*b760*/  LDL R149, [R1+0x24] ;  /* 0x0000240001957983 */ /* 0x000ee80000100800 */
[----:B------:R-:W3:Y:S04]  /*b770*/  LDL R150, [R1+0x44] ;  /* 0x0000440001967983 */ /* 0x000ee80000100800 */
[----:B------:R-:W4:Y:S01]  /*b780*/  LDL R151, [R1+0x40] ;  /* 0x0000400001977983 */ /* 0x000f220000100800 */
[----:B------:R-:W-:Y:S01]  /*b790*/  VIADD R12, R8, 0x80 ;  /* 0x00000080080c7836 */ /* 0x000fe20000000000 */
[----:B------:R-:W-:Y:S01]  /*b7a0*/  R2UR UR7, R13 ;  /* 0x000000000d0772ca */ /* 0x000fe200000e0000 */
[----:B------:R-:W-:Y:S01]  /*b7b0*/  WARPGROUP.ARRIVE ;  /* 0x00000000000079c5 */ /* 0x000fe20000000000 */
[----:B------:R-:W-:-:S02]  /*b7c0*/  IMAD.MOV.U32 R13, RZ, RZ, 0x40000040 ;  /* 0x40000040ff0d7424 */ /* 0x000fc400078e00ff */
[----:B------:R-:W-:Y:S01]  /*b7d0*/  R2UR UR6, R12 ;  /* 0x000000000c0672ca */ /* 0x000fe200000e0000 */
[----:B------:R-:W-:-:S12]  /*b7e0*/  VIADD R12, R8, 0x100 ;  /* 0x00000100080c7836 */ /* 0x000fd80000000000 */
[----:B------:R-:W-:Y:S01]  /*b7f0*/  HGMMA.64x64x16.F32.BF16 R88, R144, gdesc[UR4].tnspB, R88, gsb0 ;  /* 0x40e0000490587df0 */ /* 0x000fe20008001858 */
[----:B------:R-:W-:Y:S02]  /*b800*/  R2UR UR6, R12 ;  /* 0x000000000c0672ca */ /* 0x000fe400000e0000 */
[----:B------:R-:W-:Y:S01]  /*b810*/  R2UR UR7, R13 ;  /* 0x000000000d0772ca */ /* 0x000fe200000e0000 */
[----:B------:R-:W-:Y:S01]  /*b820*/  IMAD.MOV.U32 R13, RZ, RZ, 0x40000040 ;  /* 0x40000040ff0d7424 */ /* 0x000fe200078e00ff */
[----:B------:R-:W-:Y:S02]  /*b830*/  WARPGROUP.DEPBAR.LE gsb0, 0x0 ;  /* 0x00008000000079c5 */ /* 0x000fe40000010000 */
[----:B------:R-:W-:-:S09]  /*b840*/  WARPGROUP.ARRIVE ;  /* 0x00000000000079c5 */ /* 0x000fd20000000000 */
[----:B------:R-:W-:Y:S01]  /*b850*/  HGMMA.64x64x16.F32.BF16 R88, R140, gdesc[UR4].tnspB, R88, gsb0 ;  /* 0x40e000048c587df0 */ /* 0x000fe20008001858 */
[----:B------:R-:W-:Y:S01]  /*b860*/  R2UR UR7, R13 ;  /* 0x000000000d0772ca */ /* 0x000fe200000e0000 */
[----:B------:R-:W-:Y:S01]  /*b870*/  IMAD.MOV.U32 R13, RZ, RZ, 0x40000040 ;  /* 0x40000040ff0d7424 */ /* 0x000fe200078e00ff */
[----:B------:R-:W-:Y:S02]  /*b880*/  WARPGROUP.DEPBAR.LE gsb0, 0x0 ;  /* 0x00008000000079c5 */ /* 0x000fe40000010000 */
[----:B------:R-:W-:Y:S01]  /*b890*/  WARPGROUP.ARRIVE ;  /* 0x00000000000079c5 */ /* 0x000fe20000000000 */
[----:B---3--:R-:W-:-:S04]  /*b8a0*/  IMAD.IADD R9, R150, 0x1, R149 ;  /* 0x0000000196097824 */ /* 0x008fc800078e0295 */
[----:B-1----:R-:W-:-:S04]  /*b8b0*/  @P2 IMAD.HI.U32 R12, R9, R0, RZ ;  /* 0x00000000090c2227 */ /* 0x002fc800078e00ff */
[----:B------:R-:W-:Y:S01]  /*b8c0*/  IMAD.MOV.U32 R0, RZ, RZ, R9 ;  /* 0x000000ffff007224 */ /* 0x000fe200078e0009 */
[----:B0-----:R-:W-:Y:S01]  /*b8d0*/  @P2 SHF.R.U32.HI R0, RZ, R3, R12 ;  /* 0x00000003ff002219 */ /* 0x001fe2000001160c */
[----:B------:R-:W-:Y:S02]  /*b8e0*/  IMAD.MOV.U32 R9, RZ, RZ, -0x80 ;  /* 0xffffff80ff097424 */ /* 0x000fe400078e00ff */
[----:B------:R-:W-:Y:S02]  /*b8f0*/  VIADD R12, R8, 0x180 ;  /* 0x00000180080c7836 */ /* 0x000fe40000000000 */
[----:B------:R-:W0:Y:S01]  /*b900*/  SHFL.IDX PT, R3, R0, RZ, 0x1c1f ;  /* 0x001c1fff00037589 */ /* 0x000e2200000e0000 */
[----:B------:R-:W-:Y:S02]  /*b910*/  IMAD R9, R14, R9, 0x1 ;  /* 0x000000010e097424 */ /* 0x000fe400078e0209 */
[----:B------:R-:W-:Y:S02]  /*b920*/  R2UR UR6, R12 ;  /* 0x000000000c0672ca */ /* 0x000fe400000e0000 */
[----:B----4-:R-:W-:-:S05]  /*b930*/  IMAD R9, R151, -0x2, R9 ;  /* 0xfffffffe97097824 */ /* 0x010fca00078e0209 */
[----:B--2---:R-:W-:-:S06]  /*b940*/  IADD3 R9, -R20, R9, R21 ;  /* 0x0000000914097210 */ /* 0x004fcc0007ffe115 */
[----:B------:R-:W-:Y:S01]  /*b950*/  HGMMA.64x64x16.F32.BF16 R88, R136, gdesc[UR4].tnspB, R88, gsb0 ;  /* 0x40e0000488587df0 */ /* 0x000fe20008001858 */
[----:B------:R-:W-:Y:S01]  /*b960*/  R2UR UR7, R13 ;  /* 0x000000000d0772ca */ /* 0x000fe200000e0000 */
[----:B0-----:R-:W-:-:S05]  /*b970*/  IMAD.IADD R3, R9, 0x1, R3 ;  /* 0x0000000109037824 */ /* 0x001fca00078e0203 */
[C---:B------:R-:W-:Y:S02]  /*b980*/  ISETP.GT.AND P3, PT, R3.reuse, RZ, PT ;  /* 0x000000ff0300720c */ /* 0x040fe40003f64270 */
[C---:B------:R-:W-:Y:S02]  /*b990*/  ISETP.GT.AND P4, PT, R3.reuse, 0x1, PT ;  /* 0x000000010300780c */ /* 0x040fe40003f84270 */
        /* <DEDUP_REMOVED lines=30> */
[----:B------:R-:W-:Y:S01]  /*bb80*/  FMNMX.FTZ R12, R41, R12, !PT ;  /* 0x0000000c290c7209 */ /* 0x000fe20007810000 */
[----:B------:R-:W-:Y:S02]  /*bb90*/  WARPGROUP.DEPBAR.LE gsb0, 0x0 ;  /* 0x00008000000079c5 */ /* 0x000fe40000010000 */
[----:B------:R-:W-:Y:S01]  /*bba0*/  ISETP.GT.AND P3, PT, R3, 0x30, PT ;  /* 0x000000300300780c */ /* 0x000fe20003f64270 */
[----:B------:R-:W-:Y:S01]  /*bbb0*/  WARPGROUP.ARRIVE ;  /* 0x00000000000079c5 */ /* 0x000fe20000000000 */
        /* <DEDUP_REMOVED lines=62> */
[----:B------:R-:W0:Y:S02]  /*bfa0*/  SHFL.BFLY PT, R12, R3, 0x2, 0x1f ;  /* 0x0c401f00030c7f89 */ /* 0x000e2400000e0000 */
[----:B0-----:R-:W-:Y:S01]  /*bfb0*/  FMNMX.FTZ R3, R3, R12, !PT ;  /* 0x0000000c03037209 */ /* 0x001fe20007810000 */
[----:B------:R-:W-:-:S04]  /*bfc0*/  VIADD R12, R8, 0x200 ;  /* 0x00000200080c7836 */ /* 0x000fc80000000000 */
[----:B------:R-:W0:Y:S01]  /*bfd0*/  SHFL.BFLY PT, R20, R3, 0x1, 0x1f ;  /* 0x0c201f0003147f89 */ /* 0x000e2200000e0000 */
[----:B------:R-:W-:-:S03]  /*bfe0*/  R2UR UR6, R12 ;  /* 0x000000000c0672ca */ /* 0x000fc600000e0000 */
[----:B------:R1:W2:Y:S02]  /*bff0*/  SHFL.IDX PT, R12, R0, 0x1, 0x1c1f ;  /* 0x003c1f00000c7f89 */ /* 0x0002a400000e0000 */
[----:B-1----:R-:W-:-:S08]  /*c000*/  IMAD.U32 R0, RZ, RZ, UR5 ;  /* 0x00000005ff007e24 */ /* 0x002fd0000f8e00ff */
[----:B------:R-:W-:Y:S01]  /*c010*/  HGMMA.64x64x16.F32.BF16 R88, R132, gdesc[UR4].tnspB, R88, gsb0 ;  /* 0x40e0000484587df0 */ /* 0x000fe20008001858 */
[----:B0-----:R-:W-:Y:S01]  /*c020*/  FMNMX.FTZ R3, R3, R20, !PT ;  /* 0x0000001403037209 */ /* 0x001fe20007810000 */
[----:B--2---:R-:W-:-:S04]  /*c030*/  IMAD.IADD R9, R9, 0x1, R12 ;  /* 0x0000000109097824 */ /* 0x004fc800078e020c */
[C---:B------:R-:W-:Y:S01]  /*c040*/  FMUL.FTZ R13, R3.reuse, R0 ;  /* 0x00000000030d7220 */ /* 0x040fe20000410000 */
[----:B------:R-:W-:Y:S02]  /*c050*/  FSETP.NEU.FTZ.AND P3, PT, R3, -INF , PT ;  /* 0xff8000000300780b */ /* 0x000fe40003f7d000 */
[C---:B------:R-:W-:Y:S02]  /*c060*/  ISETP.GT.AND P5, PT, R9.reuse, RZ, PT ;  /* 0x000000ff0900720c */ /* 0x040fe40003fa4270 */
[C---:B------:R-:W-:Y:S02]  /*c070*/  ISETP.GT.AND P4, PT, R9.reuse, 0x1, PT ;  /* 0x000000010900780c */ /* 0x040fe40003f84270 */
[----:B------:R-:W-:Y:S02]  /*c080*/  FSEL R26, R26, -INF , P5 ;  /* 0xff8000001a1a7808 */ /* 0x000fe40002800000 */
        /* <DEDUP_REMOVED lines=9> */
[----:B------:R-:W-:Y:S02]  /*c120*/  FSEL R13, R13, RZ, P3 ;  /* 0x000000ff0d0d7208 */ /* 0x000fe40001800000 */
[----:B------:R-:W-:Y:S02]  /*c130*/  ISETP.GT.AND P4, PT, R9, 0x11, PT ;  /* 0x000000110900780c */ /* 0x000fe40003f84270 */
[----:B------:R-:W-:Y:S01]  /*c140*/  FSEL R34, R34, -INF , P5 ;  /* 0xff80000022227808 */ /* 0x000fe20002800000 */
[-CC-:B------:R-:W-:Y:S01]  /*c150*/  FFMA.FTZ R148, R24, R0.reuse, -R13.reuse ;  /* 0x0000000018947223 */ /* 0x180fe2000001080d */
[----:B------:R-:W-:Y:S01]  /*c160*/  FMNMX.FTZ R21, R31, R21, !PT ;  /* 0x000000151f157209 */ /* 0x000fe20007810000 */
[-CC-:B------:R-:W-:Y:S01]  /*c170*/  FFMA.FTZ R25, R25, R0.reuse, -R13.reuse ;  /* 0x0000000019197223 */ /* 0x180fe2000001080d */
[----:B------:R-:W-:Y:S01]  /*c180*/  ISETP.GT.AND P5, PT, R9, 0x18, PT ;  /* 0x000000180900780c */ /* 0x000fe20003fa4270 */
[-CC-:B------:R-:W-:Y:S01]  /*c190*/  FFMA.FTZ R150, R28, R0.reuse, -R13.reuse ;  /* 0x000000001c967223 */ /* 0x180fe2000001080d */
[----:B------:R-:W-:Y:S01]  /*c1a0*/  FSEL R35, R35, -INF , P4 ;  /* 0xff80000023237808 */ /* 0x000fe20002000000 */
[----:B------:R-:W-:Y:S01]  /*c1b0*/  MUFU.EX2 R12, R25 ;  /* 0x00000019000c7308 */ /* 0x000fe20000000800 */
        /* <DEDUP_REMOVED lines=8> */
[----:B------:R-:W-:Y:S01]  /*c240*/  ISETP.GT.AND P5, PT, R9, 0x20, PT ;  /* 0x000000200900780c */ /* 0x000fe20003fa4270 */
[----:B------:R0:W-:Y:S01]  /*c250*/  MUFU.EX2 R21, R33 ;  /* 0x0000002100157308 */ /* 0x0001e20000000800 */
[----:B------:R-:W-:Y:S01]  /*c260*/  FSEL R39, R39, -INF , P4 ;  /* 0xff80000027277808 */ /* 0x000fe20002000000 */
[--C-:B------:R-:W-:Y:S01]  /*c270*/  FFMA.FTZ R140, R40, R0, -R13.reuse ;  /* 0x00000000288c7223 */ /* 0x100fe2000001080d */
[----:B------:R-:W-:Y:S01]  /*c280*/  FMNMX.FTZ R24, R38, R24, !PT ;  /* 0x0000001826187209 */ /* 0x000fe20007810000 */
[--C-:B------:R-:W-:Y:S01]  /*c290*/  FFMA.FTZ R40, R64, R0, -R13.reuse ;  /* 0x0000000040287223 */ /* 0x100fe2000001080d */
[----:B------:R-:W-:Y:S01]  /*c2a0*/  ISETP.GT.AND P4, PT, R9, 0x21, PT ;  /* 0x000000210900780c */ /* 0x000fe20003f84270 */
[----:B------:R-:W1:Y:S01]  /*c2b0*/  S2R R64, SR_TID.X ;  /* 0x0000000000407919 */ /* 0x000e620000002100 */
[----:B------:R-:W-:Y:S01]  /*c2c0*/  FSEL R42, R42, -INF , P5 ;  /* 0xff8000002a2a7808 */ /* 0x000fe20002800000 */
[----:B------:R-:W-:Y:S01]  /*c2d0*/  MUFU.EX2 R148, R148 ;  /* 0x0000009400947308 */ /* 0x000fe20000000800 */
[----:B------:R-:W-:Y:S01]  /*c2e0*/  FMNMX.FTZ R24, R39, R24, !PT ;  /* 0x0000001827187209 */ /* 0x000fe20007810000 */
[----:B0-----:R-:W-:Y:S01]  /*c2f0*/  IMAD.MOV.U32 R33, RZ, RZ, 0x40000040 ;  /* 0x40000040ff217424 */ /* 0x001fe200078e00ff */
[----:B------:R-:W-:Y:S01]  /*c300*/  ISETP.GT.AND P5, PT, R9, 0x28, PT ;  /* 0x000000280900780c */ /* 0x000fe20003fa4270 */
[----:B------:R-:W-:Y:S01]  /*c310*/  FFMA.FTZ R146, R36, R0, -R13 ;  /* 0x0000000024927223 */ /* 0x000fe2000001080d */
[----:B------:R-:W-:Y:S01]  /*c320*/  FSEL R43, R43, -INF , P4 ;  /* 0xff8000002b2b7808 */ /* 0x000fe20002000000 */
[----:B------:R-:W-:-:S02]  /*c330*/  WARPGROUP.DEPBAR.LE gsb0, 0x0 ;  /* 0x00008000000079c5 */ /* 0x000fc40000010000 */
[----:B------:R-:W-:Y:S01]  /*c340*/  FMNMX.FTZ R25, R42, R24, !PT ;  /* 0x000000182a197209 */ /* 0x000fe20007810000 */
[-CC-:B------:R-:W-:Y:S01]  /*c350*/  FFMA.FTZ R132, R56, R0.reuse, -R13.reuse ;  /* 0x0000000038847223 */ /* 0x180fe2000001080d */
[----:B------:R-:W-:Y:S01]  /*c360*/  ISETP.GT.AND P4, PT, R9, 0x29, PT ;  /* 0x000000290900780c */ /* 0x000fe20003f84270 */
[----:B------:R-:W-:Y:S01]  /*c370*/  WARPGROUP.ARRIVE ;  /* 0x00000000000079c5 */ /* 0x000fe20000000000 */
[----:B------:R-:W-:Y:S01]  /*c380*/  FSEL R46, R46, -INF , P5 ;  /* 0xff8000002e2e7808 */ /* 0x000fe20002800000 */
[-CC-:B------:R-:W-:Y:S01]  /*c390*/  FFMA.FTZ R134, R60, R0.reuse, -R13.reuse ;  /* 0x000000003c867223 */ /* 0x180fe2000001080d */
[----:B------:R-:W-:Y:S01]  /*c3a0*/  FMNMX.FTZ R25, R43, R25, !PT ;  /* 0x000000192b197209 */ /* 0x000fe20007810000 */
[----:B------:R-:W-:Y:S01]  /*c3b0*/  MUFU.EX2 R150, R150 ;  /* 0x0000009600967308 */ /* 0x000fe20000000800 */
[----:B------:R-:W-:Y:S01]  /*c3c0*/  ISETP.GT.AND P5, PT, R9, 0x30, PT ;  /* 0x000000300900780c */ /* 0x000fe20003fa4270 */
[-CC-:B------:R-:W-:Y:S01]  /*c3d0*/  FFMA.FTZ R37, R37, R0.reuse, -R13.reuse ;  /* 0x0000000025257223 */ /* 0x180fe2000001080d */
[----:B------:R-:W-:Y:S01]  /*c3e0*/  FSEL R47, R47, -INF , P4 ;  /* 0xff8000002f2f7808 */ /* 0x000fe20002000000 */
[-CC-:B------:R-:W-:Y:S01]  /*c3f0*/  FFMA.FTZ R142, R44, R0.reuse, -R13.reuse ;  /* 0x000000002c8e7223 */ /* 0x180fe2000001080d */
[----:B------:R-:W-:Y:S01]  /*c400*/  FMNMX.FTZ R25, R46, R25, !PT ;  /* 0x000000192e197209 */ /* 0x000fe20007810000 */
[-CC-:B------:R-:W-:Y:S01]  /*c410*/  FFMA.FTZ R45, R45, R0.reuse, -R13.reuse ;  /* 0x000000002d2d7223 */ /* 0x180fe2000001080d */
[----:B------:R-:W-:Y:S01]  /*c420*/  ISETP.GT.AND P4, PT, R9, 0x31, PT ;  /* 0x000000310900780c */ /* 0x000fe20003f84270 */
[----:B------:R-:W-:Y:S01]  /*c430*/  MUFU.EX2 R20, R20 ;  /* 0x0000001400147308 */ /* 0x000fe20000000800 */
        /* <DEDUP_REMOVED lines=19> */
[--C-:B------:R-:W-:Y:S01]  /*c570*/  FFMA.FTZ R53, R80, R0, -R13.reuse ;  /* 0x0000000050357223 */ /* 0x100fe2000001080d */
[----:B------:R-:W-:Y:S01]  /*c580*/  FMNMX.FTZ R28, R54, R28, !PT ;  /* 0x0000001c361c7209 */ /* 0x000fe20007810000 */
[-CC-:B------:R-:W-:Y:S01]  /*c590*/  FFMA.FTZ R81, R81, R0.reuse, -R13.reuse ;  /* 0x0000000051517223 */ /* 0x180fe2000001080d */
[----:B------:R-:W-:Y:S01]  /*c5a0*/  ISETP.GT.AND P4, PT, R9, 0x41, PT ;  /* 0x000000410900780c */ /* 0x000fe20003f84270 */
[----:B------:R-:W-:Y:S01]  /*c5b0*/  MUFU.EX2 R146, R146 ;  /* 0x0000009200927308 */ /* 0x000fe20000000800 */
[----:B------:R-:W-:Y:S01]  /*c5c0*/  FSEL R58, R58, -INF , P5 ;  /* 0xff8000003a3a7808 */ /* 0x000fe20002800000 */
[----:B0-----:R-:W-:Y:S01]  /*c5d0*/  FFMA.FTZ R41, R61, R0, -R13 ;  /* 0x000000003d297223 */ /* 0x001fe2000001080d */
[----:B------:R-:W-:-:S02]  /*c5e0*/  FMNMX.FTZ R28, R55, R28, !PT ;  /* 0x0000001c371c7209 */ /* 0x000fc40007810000 */
[----:B------:R-:W-:Y:S02]  /*c5f0*/  ISETP.GT.AND P5, PT, R9, 0x48, PT ;  /* 0x000000480900780c */ /* 0x000fe40003fa4270 */
[----:B------:R-:W-:Y:S01]  /*c600*/  FSEL R59, R59, -INF , P4 ;  /* 0xff8000003b3b7808 */ /* 0x000fe20002000000 */
[----:B------:R0:W-:Y:S01]  /*c610*/  MUFU.EX2 R24, R37 ;  /* 0x0000002500187308 */ /* 0x0001e20000000800 */
[----:B------:R-:W-:Y:S02]  /*c620*/  FMNMX.FTZ R29, R58, R28, !PT ;  /* 0x0000001c3a1d7209 */ /* 0x000fe40007810000 */
[----:B------:R-:W-:Y:S02]  /*c630*/  ISETP.GT.AND P4, PT, R9, 0x49, PT ;  /* 0x000000490900780c */ /* 0x000fe40003f84270 */
[----:B------:R-:W-:Y:S02]  /*c640*/  FSEL R62, R62, -INF , P5 ;  /* 0xff8000003e3e7808 */ /* 0x000fe40002800000 */
[----:B------:R-:W-:Y:S01]  /*c650*/  FMNMX.FTZ R29, R59, R29, !PT ;  /* 0x0000001d3b1d7209 */ /* 0x000fe20007810000 */
[----:B------:R-:W-:Y:S01]  /*c660*/  MUFU.EX2 R140, R140 ;  /* 0x0000008c008c7308 */ /* 0x000fe20000000800 */
[----:B------:R-:W-:Y:S01]  /*c670*/  ISETP.GT.AND P5, PT, R9, 0x50, PT ;  /* 0x000000500900780c */ /* 0x000fe20003fa4270 */
[-CC-:B0-----:R-:W-:Y:S01]  /*c680*/  FFMA.FTZ R37, R57, R0.reuse, -R13.reuse ;  /* 0x0000000039257223 */ /* 0x181fe2000001080d */
[----:B------:R-:W-:Y:S01]  /*c690*/  FSEL R63, R63, -INF , P4 ;  /* 0xff8000003f3f7808 */ /* 0x000fe20002000000 */
[----:B------:R-:W-:Y:S01]  /*c6a0*/  FFMA.FTZ R57, R84, R0, -R13 ;  /* 0x0000000054397223 */ /* 0x000fe2000001080d */
[----:B------:R-:W-:-:S02]  /*c6b0*/  FMNMX.FTZ R29, R62, R29, !PT ;  /* 0x0000001d3e1d7209 */ /* 0x000fc40007810000 */
[----:B------:R-:W-:Y:S01]  /*c6c0*/  ISETP.GT.AND P4, PT, R9, 0x51, PT ;  /* 0x000000510900780c */ /* 0x000fe20003f84270 */
[----:B------:R-:W-:Y:S01]  /*c6d0*/  MUFU.EX2 R142, R142 ;  /* 0x0000008e008e7308 */ /* 0x000fe20000000800 */
[----:B------:R-:W-:Y:S02]  /*c6e0*/  FSEL R66, R66, -INF , P5 ;  /* 0xff80000042427808 */ /* 0x000fe40002800000 */
[----:B------:R-:W-:Y:S02]  /*c6f0*/  FMNMX.FTZ R29, R63, R29, !PT ;  /* 0x0000001d3f1d7209 */ /* 0x000fe40007810000 */
[----:B------:R-:W-:Y:S02]  /*c700*/  ISETP.GT.AND P5, PT, R9, 0x58, PT ;  /* 0x000000580900780c */ /* 0x000fe40003fa4270 */
[----:B------:R-:W-:Y:S01]  /*c710*/  FSEL R67, R67, -INF , P4 ;  /* 0xff80000043437808 */ /* 0x000fe20002000000 */
[----:B------:R0:W-:Y:S01]  /*c720*/  MUFU.EX2 R28, R45 ;  /* 0x0000002d001c7308 */ /* 0x0001e20000000800 */
[----:B------:R-:W-:-:S02]  /*c730*/  FMNMX.FTZ R32, R66, R29, !PT ;  /* 0x0000001d42207209 */ /* 0x000fc40007810000 */
[----:B------:R-:W-:Y:S02]  /*c740*/  ISETP.GT.AND P4, PT, R9, 0x59, PT ;  /* 0x000000590900780c */ /* 0x000fe40003f84270 */
[----:B------:R-:W-:Y:S02]  /*c750*/  FSEL R70, R70, -INF , P5 ;  /* 0xff80000046467808 */ /* 0x000fe40002800000 */
[----:B------:R-:W-:Y:S01]  /*c760*/  FMNMX.FTZ R32, R67, R32, !PT ;  /* 0x0000002043207209 */ /* 0x000fe20007810000 */
[----:B------:R-:W-:Y:S01]  /*c770*/  MUFU.EX2 R136, R136 ;  /* 0x0000008800887308 */ /* 0x000fe20000000800 */
[----:B------:R-:W-:Y:S01]  /*c780*/  ISETP.GT.AND P5, PT, R9, 0x60, PT ;  /* 0x000000600900780c */ /* 0x000fe20003fa4270 */
[----:B0-----:R-:W-:Y:S01]  /*c790*/  FFMA.FTZ R45, R68, R0, -R13 ;  /* 0x00000000442d7223 */ /* 0x001fe2000001080d */
[----:B------:R-:W-:Y:S02]  /*c7a0*/  FSEL R71, R71, -INF , P4 ;  /* 0xff80000047477808 */ /* 0x000fe40002000000 */
[----:B------:R-:W-:-:S02]  /*c7b0*/  FMNMX.FTZ R32, R70, R32, !PT ;  /* 0x0000002046207209 */ /* 0x000fc40007810000 */
[----:B------:R-:W-:Y:S01]  /*c7c0*/  ISETP.GT.AND P4, PT, R9, 0x61, PT ;  /* 0x000000610900780c */ /* 0x000fe20003f84270 */
[----:B------:R0:W-:Y:S01]  /*c7d0*/  MUFU.EX2 R29, R49 ;  /* 0x00000031001d7308 */ /* 0x0001e20000000800 */
[----:B------:R-:W-:Y:S02]  /*c7e0*/  FSEL R74, R74, -INF , P5 ;  /* 0xff8000004a4a7808 */ /* 0x000fe40002800000 */
[----:B------:R-:W-:Y:S02]  /*c7f0*/  FMNMX.FTZ R32, R71, R32, !PT ;  /* 0x0000002047207209 */ /* 0x000fe40007810000 */
[----:B------:R-:W-:Y:S02]  /*c800*/  ISETP.GT.AND P5, PT, R9, 0x68, PT ;  /* 0x000000680900780c */ /* 0x000fe40003fa4270 */
[----:B------:R-:W-:Y:S01]  /*c810*/  FSEL R75, R75, -INF , P4 ;  /* 0xff8000004b4b7808 */ /* 0x000fe20002000000 */
[----:B------:R-:W-:Y:S01]  /*c820*/  MUFU.EX2 R138, R138 ;  /* 0x0000008a008a7308 */ /* 0x000fe20000000800 */
[----:B------:R-:W-:Y:S01]  /*c830*/  FMNMX.FTZ R32, R74, R32, !PT ;  /* 0x000000204a207209 */ /* 0x000fe20007810000 */
[----:B0-----:R-:W-:Y:S01]  /*c840*/  FFMA.FTZ R49, R72, R0, -R13 ;  /* 0x0000000048317223 */ /* 0x001fe2000001080d */
[----:B------:R-:W-:-:S02]  /*c850*/  ISETP.GT.AND P4, PT, R9, 0x69, PT ;  /* 0x000000690900780c */ /* 0x000fc40003f84270 */
[----:B------:R-:W-:Y:S02]  /*c860*/  FSEL R78, R78, -INF , P5 ;  /* 0xff8000004e4e7808 */ /* 0x000fe40002800000 */
        /* <DEDUP_REMOVED lines=17> */
[----:B------:R-:W-:Y:S02]  /*c980*/  FSEL R87, R87, -INF , P4 ;  /* 0xff80000057577808 */ /* 0x000fe40002000000 */
[----:B------:R-:W-:Y:S02]  /*c990*/  FMNMX.FTZ R9, R86, R32, !PT ;  /* 0x0000002056097209 */ /* 0x000fe40007810000 */
[----:B------:R-:W-:Y:S01]  /*c9a0*/  R2UR UR7, R33 ;  /* 0x00000000210772ca */ /* 0x000fe200000e0000 */
[----:B------:R-:W-:Y:S01]  /*c9b0*/  FFMA.FTZ R33, R77, R0, -R13 ;  /* 0x000000004d217223 */ /* 0x000fe2000001080d */
[----:B------:R-:W-:Y:S01]  /*c9c0*/  FMNMX.FTZ R9, R87, R9, !PT ;  /* 0x0000000957097209 */ /* 0x000fe20007810000 */
[----:B------:R-:W-:Y:S01]  /*c9d0*/  MUFU.EX2 R41, R41 ;  /* 0x0000002900297308 */ /* 0x000fe20000000800 */
[----:B-1----:R-:W-:-:S03]  /*c9e0*/  SHF.R.U32.HI R135, RZ, 0x7, R64 ;  /* 0x00000007ff877819 */ /* 0x002fc60000011640 */
[----:B------:R-:W0:Y:S04]  /*c9f0*/  SHFL.BFLY PT, R32, R9, 0x2, 0x1f ;  /* 0x0c401f0009207f89 */ /* 0x000e2800000e0000 */
[----:B------:R-:W-:Y:S08]  /*ca00*/  MUFU.EX2 R40, R40 ;  /* 0x0000002800287308 */ /* 0x000ff00000000800 */
[----:B------:R-:W-:Y:S08]  /*ca10*/  MUFU.EX2 R44, R44 ;  /* 0x0000002c002c7308 */ /* 0x000ff00000000800 */
[----:B------:R-:W-:Y:S01]  /*ca20*/  MUFU.EX2 R45, R45 ;  /* 0x0000002d002d7308 */ /* 0x000fe20000000800 */
[----:B0-----:R-:W-:Y:S01]  /*ca30*/  FMNMX.FTZ R9, R9, R32, !PT ;  /* 0x0000002009097209 */ /* 0x001fe20007810000 */
[----:B------:R-:W-:-:S06]  /*ca40*/  VIADD R32, R8, 0x280 ;  /* 0x0000028008207836 */ /* 0x000fcc0000000000 */
[----:B------:R-:W-:Y:S01]  /*ca50*/  MUFU.EX2 R48, R48 ;  /* 0x0000003000307308 */ /* 0x000fe20000000800 */
[----:B------:R-:W0:Y:S01]  /*ca60*/  SHFL.BFLY PT, R56, R9, 0x1, 0x1f ;  /* 0x0c201f0009387f89 */ /* 0x000e2200000e0000 */
[----:B------:R-:W-:Y:S01]  /*ca70*/  R2UR UR6, R32 ;  /* 0x00000000200672ca */ /* 0x000fe200000e0000 */
[-CC-:B------:R-:W-:Y:S01]  /*ca80*/  FFMA.FTZ R32, R76, R0.reuse, -R13.reuse ;  /* 0x000000004c207223 */ /* 0x180fe2000001080d */
[----:B------:R-:W-:-:S04]  /*ca90*/  FFMA.FTZ R13, R85, R0, -R13 ;  /* 0x00000000550d7223 */ /* 0x000fc8000001080d */
[----:B------:R-:W-:Y:S07]  /*caa0*/  MUFU.EX2 R49, R49 ;  /* 0x0000003100317308 */ /* 0x000fee0000000800 */
[----:B------:R-:W-:Y:S01]  /*cab0*/  HGMMA.64x64x16.F32.BF16 R88, R128, gdesc[UR4].tnspB, R88, gsb0 ;  /* 0x40e0000480587df0 */ /* 0x000fe20008001858 */
[----:B------:R-:W-:Y:S08]  /*cac0*/  MUFU.EX2 R52, R52 ;  /* 0x0000003400347308 */ /* 0x000ff00000000800 */
[----:B------:R-:W-:Y:S01]  /*cad0*/  MUFU.EX2 R32, R32 ;  /* 0x0000002000207308 */ /* 0x000fe20000000800 */
[----:B0-----:R-:W-:-:S04]  /*cae0*/  FMNMX.FTZ R9, R9, R56, !PT ;  /* 0x0000003809097209 */ /* 0x001fc80007810000 */
[C---:B------:R-:W-:Y:S01]  /*caf0*/  FSETP.NEU.FTZ.AND P4, PT, R9.reuse, -INF , PT ;  /* 0xff8000000900780b */ /* 0x040fe20003f9d000 */
[----:B------:R-:W-:Y:S02]  /*cb00*/  FMUL.FTZ R61, R9, R0 ;  /* 0x00000000093d7220 */ /* 0x000fe40000410000 */
[----:B------:R-:W-:Y:S03]  /*cb10*/  MUFU.EX2 R33, R33 ;  /* 0x0000002100217308 */ /* 0x000fe60000000800 */
[----:B------:R-:W-:-:S05]  /*cb20*/  FSEL R61, R61, RZ, P4 ;  /* 0x000000ff3d3d7208 */ /* 0x000fca0002000000 */
[-CC-:B------:R-:W-:Y:S01]  /*cb30*/  FFMA.FTZ R147, R38, R0.reuse, -R61.reuse ;  /* 0x0000000026937223 */ /* 0x180fe2000001083d */
[-CC-:B------:R-:W-:Y:S01]  /*cb40*/  FFMA.FTZ R38, R47, R0.reuse, -R61.reuse ;  /* 0x000000002f267223 */ /* 0x180fe2000001083d */
[-CC-:B------:R-:W-:Y:S01]  /*cb50*/  FFMA.FTZ R149, R26, R0.reuse, -R61.reuse ;  /* 0x000000001a957223 */ /* 0x180fe2000001083d */
[----:B------:R-:W2:Y:S01]  /*cb60*/  LDL R47, [R1+0x28] ;  /* 0x00002800012f7983 */ /* 0x000ea20000100800 */
[-CC-:B------:R-:W-:Y:S01]  /*cb70*/  FFMA.FTZ R60, R27, R0.reuse, -R61.reuse ;  /* 0x000000001b3c7223 */ /* 0x180fe2000001083d */
[----:B------:R-:W-:Y:S02]  /*cb80*/  VIADD R26, R8, 0x300 ;  /* 0x00000300081a7836 */ /* 0x000fe40000000000 */
[-CC-:B------:R-:W-:Y:S01]  /*cb90*/  FFMA.FTZ R151, R30, R0.reuse, -R61.reuse ;  /* 0x000000001e977223 */ /* 0x180fe2000001083d */
[----:B------:R-:W-:Y:S02]  /*cba0*/  IMAD.MOV.U32 R27, RZ, RZ, 0x40000040 ;  /* 0x40000040ff1b7424 */ /* 0x000fe400078e00ff */
[-CC-:B------:R-:W-:Y:S01]  /*cbb0*/  FFMA.FTZ R30, R31, R0.reuse, -R61.reuse ;  /* 0x000000001f1e7223 */ /* 0x180fe2000001083d */
[-CC-:B------:R-:W-:Y:S01]  /*cbc0*/  FFMA.FTZ R31, R35, R0.reuse, -R61.reuse ;  /* 0x00000000231f7223 */ /* 0x180fe2000001083d */
[----:B------:R-:W-:Y:S01]  /*cbd0*/  R2UR UR6, R26 ;  /* 0x000000001a0672ca */ /* 0x000fe200000e0000 */
[----:B------:R-:W-:Y:S01]  /*cbe0*/  VIADD R26, R8, 0x380 ;  /* 0x00000380081a7836 */ /* 0x000fe20000000000 */
[----:B------:R-:W-:Y:S01]  /*cbf0*/  R2UR UR7, R27 ;  /* 0x000000001b0772ca */ /* 0x000fe200000e0000 */
[-CC-:B------:R-:W-:Y:S01]  /*cc00*/  FFMA.FTZ R35, R43, R0.reuse, -R61.reuse ;  /* 0x000000002b237223 */ /* 0x180fe2000001083d */
[----:B------:R-:W-:Y:S01]  /*cc10*/  FSEL R27, R9, RZ, P4 ;  /* 0x000000ff091b7208 */ /* 0x000fe20002000000 */
[----:B------:R-:W-:Y:S01]  /*cc20*/  MUFU.EX2 R149, R149 ;  /* 0x0000009500957308 */ /* 0x000fe20000000800 */
[----:B------:R-:W-:Y:S01]  /*cc30*/  FSEL R43, R3, RZ, P3 ;  /* 0x000000ff032b7208 */ /* 0x000fe20001800000 */
[----:B------:R-:W-:Y:S01]  /*cc40*/  FFMA.FTZ R145, R34, R0, -R61 ;  /* 0x0000000022917223 */ /* 0x000fe2000001083d */
[----:B------:R-:W-:Y:S01]  /*cc50*/  ISETP.GE.U32.AND P3, PT, R64, 0x180, PT ;  /* 0x000001804000780c */ /* 0x000fe20003f66070 */
[----:B------:R-:W-:Y:S01]  /*cc60*/  FADD.FTZ R10, -R27, R10 ;  /* 0x0000000a1b0a7221 */ /* 0x000fe20000010100 */
[----:B------:R-:W-:-:S02]  /*cc70*/  IMAD.MOV.U32 R27, RZ, RZ, 0x40000040 ;  /* 0x40000040ff1b7424 */ /* 0x000fc400078e00ff */
[----:B------:R-:W-:Y:S01]  /*cc80*/  FADD.FTZ R43, -R43, R11 ;  /* 0x0000000b2b2b7221 */ /* 0x000fe20000010100 */
[----:B------:R-:W-:Y:S02]  /*cc90*/  VIADD R11, R135, 0x9 ;  /* 0x00000009870b7836 */ /* 0x000fe40000000000 */
[-C--:B------:R-:W-:Y:S01]  /*cca0*/  FMUL.FTZ R10, R10, R0.reuse ;  /* 0x000000000a0a7220 */ /* 0x080fe20000410000 */
[----:B------:R-:W-:Y:S01]  /*ccb0*/  MUFU.EX2 R60, R60 ;  /* 0x0000003c003c7308 */ /* 0x000fe20000000800 */
[-C--:B------:R-:W-:Y:S01]  /*ccc0*/  FMUL.FTZ R8, R43, R0.reuse ;  /* 0x000000002b087220 */ /* 0x080fe20000410000 */
[-CC-:B------:R-:W-:Y:S01]  /*ccd0*/  FFMA.FTZ R34, R39, R0.reuse, -R61.reuse ;  /* 0x0000000027227223 */ /* 0x180fe2000001083d */
[-CC-:B------:R-:W-:Y:S01]  /*cce0*/  FFMA.FTZ R141, R42, R0.reuse, -R61.reuse ;  /* 0x000000002a8d7223 */ /* 0x180fe2000001083d */
[-CC-:B------:R-:W-:Y:S01]  /*ccf0*/  FFMA.FTZ R143, R46, R0.reuse, -R61.reuse ;  /* 0x000000002e8f7223 */ /* 0x180fe2000001083d */
[-CC-:B------:R-:W-:Y:S01]  /*cd00*/  FFMA.FTZ R137, R50, R0.reuse, -R61.reuse ;  /* 0x0000000032897223 */ /* 0x180fe2000001083d */
[-CC-:B------:R-:W-:Y:S01]  /*cd10*/  FFMA.FTZ R39, R51, R0.reuse, -R61.reuse ;  /* 0x0000000033277223 */ /* 0x180fe2000001083d */
[-CC-:B------:R-:W-:Y:S01]  /*cd20*/  FFMA.FTZ R139, R54, R0.reuse, -R61.reuse ;  /* 0x00000000368b7223 */ /* 0x180fe2000001083d */
[----:B------:R-:W0:Y:S01]  /*cd30*/  MUFU.EX2 R8, R8 ;  /* 0x0000000800087308 */ /* 0x000e220000000800 */
[-CC-:B------:R-:W-:Y:S01]  /*cd40*/  FFMA.FTZ R42, R55, R0.reuse, -R61.reuse ;  /* 0x00000000372a7223 */ /* 0x180fe2000001083d */
[----:B------:R-:W-:-:S06]  /*cd50*/  FFMA.FTZ R133, R58, R0, -R61 ;  /* 0x000000003a857223 */ /* 0x000fcc000001083d */
[----:B------:R-:W1:Y:S08]  /*cd60*/  MUFU.EX2 R10, R10 ;  /* 0x0000000a000a7308 */ /* 0x000e700000000800 */
[----:B------:R-:W3:Y:S01]  /*cd70*/  MUFU.EX2 R151, R151 ;  /* 0x0000009700977308 */ /* 0x000ee20000000800 */
[----:B------:R-:W-:Y:S02]  /*cd80*/  WARPGROUP.DEPBAR.LE gsb0, 0x0 ;  /* 0x00008000000079c5 */ /* 0x000fe40000010000 */
[----:B------:R-:W-:-:S05]  /*cd90*/  WARPGROUP.ARRIVE ;  /* 0x00000000000079c5 */ /* 0x000fca0000000000 */
[----:B------:R-:W4:Y:S01]  /*cda0*/  MUFU.EX2 R30, R30 ;  /* 0x0000001e001e7308 */ /* 0x000f220000000800 */
[----:B------:R-:W-:Y:S01]  /*cdb0*/  HGMMA.64x64x16.F32.BF16 R88, R124, gdesc[UR4].tnspB, R88, gsb0 ;  /* 0x40e000047c587df0 */ /* 0x000fe20008001858 */
[----:B------:R-:W-:Y:S01]  /*cdc0*/  R2UR UR6, R26 ;  /* 0x000000001a0672ca */ /* 0x000fe200000e0000 */
[----:B------:R-:W-:Y:S01]  /*cdd0*/  @!P1 IMAD R26, R18, 0x8, R2 ;  /* 0x00000008121a9824 */ /* 0x000fe200078e0202 */
[----:B------:R-:W-:-:S04]  /*cde0*/  R2UR UR7, R27 ;  /* 0x000000001b0772ca */ /* 0x000fc800000e0000 */
[----:B------:R-:W4:Y:S01]  /*cdf0*/  MUFU.EX2 R145, R145 ;  /* 0x0000009100917308 */ /* 0x000f220000000800 */
[----:B------:R-:W-:Y:S01]  /*ce00*/  @!P1 VIADD R26, R26, 0x16840 ;  /* 0x000168401a1a9836 */ /* 0x000fe20000000000 */
[----:B------:R-:W-:Y:S01]  /*ce10*/  SEL R27, R11, 0x9, !P3 ;  /* 0x000000090b1b7807 */ /* 0x000fe20005800000 */
[----:B0-----:R-:W-:-:S05]  /*ce20*/  FFMA.FTZ R5, R8, R5, R148 ;  /* 0x0000000508057223 */ /* 0x001fca0000010094 */
[----:B------:R-:W0:Y:S08]  /*ce30*/  MUFU.EX2 R31, R31 ;  /* 0x0000001f001f7308 */ /* 0x000e300000000800 */
[----:B------:R-:W0:Y:S08]  /*ce40*/  MUFU.EX2 R147, R147 ;  /* 0x0000009300937308 */ /* 0x000e300000000800 */
[----:B------:R-:W0:Y:S08]  /*ce50*/  MUFU.EX2 R34, R34 ;  /* 0x0000002200227308 */ /* 0x000e300000000800 */
[----:B------:R-:W0:Y:S08]  /*ce60*/  MUFU.EX2 R141, R141 ;  /* 0x0000008d008d7308 */ /* 0x000e300000000800 */
[----:B------:R-:W0:Y:S08]  /*ce70*/  MUFU.EX2 R35, R35 ;  /* 0x0000002300237308 */ /* 0x000e300000000800 */
[----:B------:R-:W0:Y:S08]  /*ce80*/  MUFU.EX2 R143, R143 ;  /* 0x0000008f008f7308 */ /* 0x000e300000000800 */
[----:B------:R-:W0:Y:S08]  /*ce90*/  MUFU.EX2 R38, R38 ;  /* 0x0000002600267308 */ /* 0x000e300000000800 */
[----:B------:R-:W0:Y:S08]  /*cea0*/  MUFU.EX2 R137, R137 ;  /* 0x0000008900897308 */ /* 0x000e300000000800 */
[----:B------:R-:W0:Y:S01]  /*ceb0*/  MUFU.EX2 R39, R39 ;  /* 0x0000002700277308 */ /* 0x000e220000000800 */
[----:B------:R-:W-:-:S02]  /*cec0*/  WARPGROUP.DEPBAR.LE gsb0, 0x0 ;  /* 0x00008000000079c5 */ /* 0x000fc40000010000 */
[----:B------:R-:W-:-:S05]  /*ced0*/  WARPGROUP.ARRIVE ;  /* 0x00000000000079c5 */ /* 0x000fca0000000000 */
[----:B------:R-:W0:Y:S01]  /*cee0*/  MUFU.EX2 R139, R139 ;  /* 0x0000008b008b7308 */ /* 0x000e220000000800 */
[----:B------:R-:W-:Y:S01]  /*cef0*/  HGMMA.64x64x16.F32.BF16 R88, R120, gdesc[UR4].tnspB, R88, gsb0 ;  /* 0x40e0000478587df0 */ /* 0x000fe20008001858 */
[----:B------:R-:W-:Y:S01]  /*cf00*/  @!P1 PRMT R26, RZ, 0x654, R26 ;  /* 0x00000654ff1a9816 */ /* 0x000fe2000000001a */
[----:B-1----:R-:W-:Y:S01]  /*cf10*/  FFMA.FTZ R43, R10, R4, R149 ;  /* 0x000000040a2b7223 */ /* 0x002fe20000010095 */
[----:B------:R-:W-:Y:S02]  /*cf20*/  @!P1 IMAD R4, R15, 0x8, R2 ;  /* 0x000000080f049824 */ /* 0x000fe400078e0202 */
[----:B------:R-:W-:Y:S02]  /*cf30*/  FADD.FTZ R5, R12, R5 ;  /* 0x000000050c057221 */ /* 0x000fe40000010000 */
[----:B------:R-:W1:Y:S01]  /*cf40*/  MUFU.EX2 R42, R42 ;  /* 0x0000002a002a7308 */ /* 0x000e620000000800 */
[----:B------:R-:W-:Y:S02]  /*cf50*/  @!P1 VIADD R4, R4, 0x16860 ;  /* 0x0001686004049836 */ /* 0x000fe40000000000 */
[----:B------:R-:W-:-:S04]  /*cf60*/  FADD.FTZ R5, R150, R5 ;  /* 0x0000000596057221 */ /* 0x000fc80000010000 */
[----:B------:R-:W-:Y:S01]  /*cf70*/  FADD.FTZ R5, R20, R5 ;  /* 0x0000000514057221 */ /* 0x000fe20000010000 */
[-CC-:B------:R-:W-:Y:S01]  /*cf80*/  FFMA.FTZ R59, R59, R0.reuse, -R61.reuse ;  /* 0x000000003b3b7223 */ /* 0x180fe2000001083d */
[----:B------:R-:W1:Y:S01]  /*cf90*/  MUFU.EX2 R133, R133 ;  /* 0x0000008500857308 */ /* 0x000e620000000800 */
[-CC-:B------:R-:W-:Y:S01]  /*cfa0*/  FFMA.FTZ R135, R62, R0.reuse, -R61.reuse ;  /* 0x000000003e877223 */ /* 0x180fe2000001083d */
[----:B------:R-:W-:-:S06]  /*cfb0*/  FFMA.FTZ R63, R63, R0, -R61 ;  /* 0x000000003f3f7223 */ /* 0x000fcc000001083d */
[----:B------:R-:W1:Y:S08]  /*cfc0*/  MUFU.EX2 R11, R59 ;  /* 0x0000003b000b7308 */ /* 0x000e700000000800 */
[----:B------:R-:W-:Y:S08]  /*cfd0*/  MUFU.EX2 R53, R53 ;  /* 0x0000003500357308 */ /* 0x000ff00000000800 */
[----:B------:R-:W-:Y:S08]  /*cfe0*/  MUFU.EX2 R56, R81 ;  /* 0x0000005100387308 */ /* 0x000ff00000000800 */
[----:B------:R-:W-:Y:S08]  /*cff0*/  MUFU.EX2 R57, R57 ;  /* 0x0000003900397308 */ /* 0x000ff00000000800 */
[----:B------:R-:W-:Y:S01]  /*d000*/  MUFU.EX2 R13, R13 ;  /* 0x0000000d000d7308 */ /* 0x000fe20000000800 */
[----:B------:R-:W-:-:S02]  /*d010*/  WARPGROUP.DEPBAR.LE gsb0, 0x0 ;  /* 0x00008000000079c5 */ /* 0x000fc40000010000 */
[----:B------:R1:W-:Y:S06]  /*d020*/  BAR.ARV R27, 0x100 ;  /* 0x0004001b0000751d */ /* 0x0003ec0000002000 */
[----:B------:R3:W-:Y:S02]  /*d030*/  @!P1 SYNCS.ARRIVE.TRANS64.RED.A1T0 RZ, [R26+URZ], RZ ;  /* 0x000000ff1aff99a7 */ /* 0x0007e4000810043f */
[----:B---3--:R-:W-:-:S04]  /*d040*/  FADD.FTZ R26, R60, R43 ;  /* 0x0000002b3c1a7221 */ /* 0x008fc80000010000 */
[----:B------:R-:W-:Y:S01]  /*d050*/  FADD.FTZ R15, R151, R26 ;  /* 0x0000001a970f7221 */ /* 0x000fe20000010000 */
[----:B------:R-:W-:-:S03]  /*d060*/  @!P1 PRMT R26, RZ, 0x654, R4 ;  /* 0x00000654ff1a9816 */ /* 0x000fc60000000004 */
[----:B----4-:R-:W-:Y:S01]  /*d070*/  FADD.FTZ R46, R30, R15 ;  /* 0x0000000f1e2e7221 */ /* 0x010fe20000010000 */
[----:B------:R3:W-:Y:S03]  /*d080*/  @!P1 SYNCS.ARRIVE.TRANS64.RED.A1T0 RZ, [R26+URZ], RZ ;  /* 0x000000ff1aff99a7 */ /* 0x0007e6000810043f */
[----:B------:R-:W-:Y:S01]  /*d090*/  FADD.FTZ R46, R145, R46 ;  /* 0x0000002e912e7221 */ /* 0x000fe20000010000 */
[----:B---3--:R-:W-:-:S03]  /*d0a0*/  FADD.FTZ R26, R144, R5 ;  /* 0x00000005901a7221 */ /* 0x008fc60000010000 */
[----:B0-----:R-:W-:Y:S01]  /*d0b0*/  FADD.FTZ R46, R31, R46 ;  /* 0x0000002e1f2e7221 */ /* 0x001fe20000010000 */
[----:B------:R-:W-:-:S03]  /*d0c0*/  FADD.FTZ R15, R21, R26 ;  /* 0x0000001a150f7221 */ /* 0x000fc60000010000 */
[----:B------:R-:W-:Y:S01]  /*d0d0*/  FADD.FTZ R43, R147, R46 ;  /* 0x0000002e932b7221 */ /* 0x000fe20000010000 */
[----:B-1----:R-:W-:-:S03]  /*d0e0*/  FADD.FTZ R27, R146, R15 ;  /* 0x0000000f921b7221 */ /* 0x002fc60000010000 */
[----:B------:R-:W-:Y:S01]  /*d0f0*/  FADD.FTZ R26, R34, R43 ;  /* 0x0000002b221a7221 */ /* 0x000fe20000010000 */
[----:B------:R-:W-:-:S03]  /*d100*/  FADD.FTZ R27, R24, R27 ;  /* 0x0000001b181b7221 */ /* 0x000fc60000010000 */
        /* <DEDUP_REMOVED lines=11> */
[----:B------:R-:W-:Y:S01]  /*d1c0*/  FADD.FTZ R27, R29, R46 ;  /* 0x0000002e1d1b7221 */ /* 0x000fe20000010000 */
[----:B------:R-:W0:Y:S02]  /*d1d0*/  MUFU.EX2 R135, R135 ;  /* 0x0000008700877308 */ /* 0x000e240000000800 */
[----:B------:R-:W-:Y:S01]  /*d1e0*/  FADD.FTZ R43, R139, R26 ;  /* 0x0000001a8b2b7221 */ /* 0x000fe20000010000 */
[----:B------:R-:W-:Y:S01]  /*d1f0*/  FADD.FTZ R27, R138, R27 ;  /* 0x0000001b8a1b7221 */ /* 0x000fe20000010000 */
[----:B------:R-:W-:Y:S01]  /*d200*/  FFMA.FTZ R129, R66, R0, -R61 ;  /* 0x0000000042817223 */ /* 0x000fe2000001083d */
[----:B------:R-:W-:Y:S01]  /*d210*/  F2FP.BF16.F32.PACK_AB R150, R20, R150 ;  /* 0x000000961496723e */ /* 0x000fe200000010ff */
[----:B------:R-:W-:Y:S01]  /*d220*/  FADD.FTZ R20, R42, R43 ;  /* 0x0000002b2a147221 */ /* 0x000fe20000010000 */
[----:B------:R-:W-:Y:S01]  /*d230*/  FADD.FTZ R27, R36, R27 ;  /* 0x0000001b241b7221 */ /* 0x000fe20000010000 */
[----:B------:R-:W1:Y:S01]  /*d240*/  MUFU.EX2 R4, R63 ;  /* 0x0000003f00047308 */ /* 0x000e620000000800 */
[-C--:B------:R-:W-:Y:S01]  /*d250*/  FFMA.FTZ R5, R67, R0.reuse, -R61 ;  /* 0x0000000043057223 */ /* 0x080fe2000001083d */
[----:B------:R-:W-:Y:S01]  /*d260*/  FADD.FTZ R20, R133, R20 ;  /* 0x0000001485147221 */ /* 0x000fe20000010000 */
[----:B------:R-:W-:Y:S01]  /*d270*/  FADD.FTZ R26, R132, R27 ;  /* 0x0000001b841a7221 */ /* 0x000fe20000010000 */
[----:B------:R-:W-:Y:S01]  /*d280*/  FFMA.FTZ R131, R70, R0, -R61 ;  /* 0x0000000046837223 */ /* 0x000fe2000001083d */
[----:B------:R-:W-:-:S03]  /*d290*/  F2FP.BF16.F32.PACK_AB R144, R21, R144 ;  /* 0x000000901590723e */ /* 0x000fc600000010ff */
[----:B------:R-:W3:Y:S01]  /*d2a0*/  MUFU.EX2 R129, R129 ;  /* 0x0000008100817308 */ /* 0x000ee20000000800 */
[----:B------:R-:W-:Y:S01]  /*d2b0*/  FADD.FTZ R21, R37, R26 ;  /* 0x0000001a25157221 */ /* 0x000fe20000010000 */
[----:B------:R-:W-:Y:S01]  /*d2c0*/  FADD.FTZ R20, R11, R20 ;  /* 0x000000140b147221 */ /* 0x000fe20000010000 */
[----:B------:R-:W-:Y:S01]  /*d2d0*/  FFMA.FTZ R15, R71, R0, -R61 ;  /* 0x00000000470f7223 */ /* 0x000fe2000001083d */
[----:B------:R-:W-:-:S04]  /*d2e0*/  F2FP.BF16.F32.PACK_AB R146, R24, R146 ;  /* 0x000000921892723e */ /* 0x000fc800000010ff */
[----:B------:R-:W4:Y:S01]  /*d2f0*/  MUFU.EX2 R5, R5 ;  /* 0x0000000500057308 */ /* 0x000f220000000800 */
[----:B------:R-:W-:Y:S01]  /*d300*/  FADD.FTZ R24, R134, R21 ;  /* 0x0000001586187221 */ /* 0x000fe20000010000 */
[----:B0-----:R-:W-:Y:S01]  /*d310*/  FADD.FTZ R21, R135, R20 ;  /* 0x0000001487157221 */ /* 0x001fe20000010000 */
[----:B------:R-:W-:Y:S01]  /*d320*/  FFMA.FTZ R125, R74, R0, -R61 ;  /* 0x000000004a7d7223 */ /* 0x000fe2000001083d */
[----:B------:R-:W-:-:S04]  /*d330*/  F2FP.BF16.F32.PACK_AB R140, R25, R140 ;  /* 0x0000008c198c723e */ /* 0x000fc800000010ff */
[----:B------:R-:W0:Y:S01]  /*d340*/  MUFU.EX2 R131, R131 ;  /* 0x0000008300837308 */ /* 0x000e220000000800 */
[----:B------:R-:W-:Y:S01]  /*d350*/  FADD.FTZ R25, R41, R24 ;  /* 0x0000001829197221 */ /* 0x000fe20000010000 */
[----:B-1----:R-:W-:Y:S01]  /*d360*/  FADD.FTZ R20, R4, R21 ;  /* 0x0000001504147221 */ /* 0x002fe20000010000 */
[----:B------:R-:W-:-:S05]  /*d370*/  FFMA.FTZ R75, R75, R0, -R61 ;  /* 0x000000004b4b7223 */ /* 0x000fca000001083d */
[----:B------:R-:W1:Y:S01]  /*d380*/  MUFU.EX2 R15, R15 ;  /* 0x0000000f000f7308 */ /* 0x000e620000000800 */
[----:B------:R-:W-:Y:S01]  /*d390*/  FADD.FTZ R25, R40, R25 ;  /* 0x0000001928197221 */ /* 0x000fe20000010000 */
[----:B---3--:R-:W-:Y:S01]  /*d3a0*/  FADD.FTZ R20, R129, R20 ;  /* 0x0000001481147221 */ /* 0x008fe20000010000 */
[----:B------:R-:W-:Y:S01]  /*d3b0*/  FFMA.FTZ R78, R78, R0, -R61 ;  /* 0x000000004e4e7223 */ /* 0x000fe2000001083d */
[----:B------:R-:W-:-:S04]  /*d3c0*/  F2FP.BF16.F32.PACK_AB R148, R12, R148 ;  /* 0x000000940c94723e */ /* 0x000fc800000010ff */
[----:B------:R-:W3:Y:S01]  /*d3d0*/  MUFU.EX2 R125, R125 ;  /* 0x0000007d007d7308 */ /* 0x000ee20000000800 */
[----:B------:R-:W-:Y:S01]  /*d3e0*/  FADD.FTZ R24, R44, R25 ;  /* 0x000000192c187221 */ /* 0x000fe20000010000 */
[----:B----4-:R-:W-:Y:S01]  /*d3f0*/  FADD.FTZ R20, R5, R20 ;  /* 0x0000001405147221 */ /* 0x010fe20000010000 */
[----:B------:R-:W-:-:S05]  /*d400*/  FFMA.FTZ R79, R79, R0, -R61 ;  /* 0x000000004f4f7223 */ /* 0x000fca000001083d */
[----:B------:R-:W4:Y:S01]  /*d410*/  MUFU.EX2 R12, R75 ;  /* 0x0000004b000c7308 */ /* 0x000f220000000800 */
[----:B------:R-:W-:Y:S01]  /*d420*/  FADD.FTZ R21, R45, R24 ;  /* 0x000000182d157221 */ /* 0x000fe20000010000 */
[----:B0-----:R-:W-:Y:S01]  /*d430*/  FADD.FTZ R20, R131, R20 ;  /* 0x0000001483147221 */ /* 0x001fe20000010000 */
[----:B------:R-:W-:-:S05]  /*d440*/  FFMA.FTZ R82, R82, R0, -R61 ;  /* 0x0000000052527223 */ /* 0x000fca000001083d */
[----:B------:R-:W0:Y:S01]  /*d450*/  MUFU.EX2 R78, R78 ;  /* 0x0000004e004e7308 */ /* 0x000e220000000800 */
[----:B------:R-:W-:Y:S01]  /*d460*/  FADD.FTZ R24, R48, R21 ;  /* 0x0000001530187221 */ /* 0x000fe20000010000 */
[----:B-1----:R-:W-:Y:S01]  /*d470*/  FADD.FTZ R20, R15, R20 ;  /* 0x000000140f147221 */ /* 0x002fe20000010000 */
[----:B------:R-:W-:Y:S01]  /*d480*/  FFMA.FTZ R83, R83, R0, -R61 ;  /* 0x0000000053537223 */ /* 0x000fe2000001083d */
[----:B------:R-:W-:-:S04]  /*d490*/  F2FP.BF16.F32.PACK_AB R133, R11, R133 ;  /* 0x000000850b85723e */ /* 0x000fc800000010ff */
[----:B------:R-:W1:Y:S01]  /*d4a0*/  MUFU.EX2 R79, R79 ;  /* 0x0000004f004f7308 */ /* 0x000e620000000800 */
[----:B------:R-:W-:Y:S01]  /*d4b0*/  FADD.FTZ R11, R49, R24 ;  /* 0x00000018310b7221 */ /* 0x000fe20000010000 */
[----:B---3--:R-:W-:Y:S01]  /*d4c0*/  FADD.FTZ R21, R125, R20 ;  /* 0x000000147d157221 */ /* 0x008fe20000010000 */
[----:B------:R-:W-:-:S05]  /*d4d0*/  FFMA.FTZ R86, R86, R0, -R61 ;  /* 0x0000000056567223 */ /* 0x000fca000001083d */
[----:B------:R-:W3:Y:S01]  /*d4e0*/  MUFU.EX2 R82, R82 ;  /* 0x0000005200527308 */ /* 0x000ee20000000800 */
[----:B------:R-:W-:Y:S01]  /*d4f0*/  FADD.FTZ R11, R52, R11 ;  /* 0x0000000b340b7221 */ /* 0x000fe20000010000 */
[----:B----4-:R-:W-:Y:S01]  /*d500*/  FADD.FTZ R21, R12, R21 ;  /* 0x000000150c157221 */ /* 0x010fe20000010000 */
[----:B------:R-:W-:Y:S01]  /*d510*/  FFMA.FTZ R61, R87, R0, -R61 ;  /* 0x00000000573d7223 */ /* 0x000fe2000001083d */
[----:B------:R-:W-:-:S04]  /*d520*/  F2FP.BF16.F32.PACK_AB R135, R4, R135 ;  /* 0x000000870487723e */ /* 0x000fc800000010ff */
[----:B------:R-:W4:Y:S01]  /*d530*/  MUFU.EX2 R83, R83 ;  /* 0x0000005300537308 */ /* 0x000f220000000800 */
[----:B------:R-:W-:Y:S01]  /*d540*/  FADD.FTZ R4, R32, R11 ;  /* 0x0000000b20047221 */ /* 0x000fe20000010000 */
[----:B0-----:R-:W-:Y:S01]  /*d550*/  FADD.FTZ R20, R78, R21 ;  /* 0x000000154e147221 */ /* 0x001fe20000010000 */
[----:B------:R-:W-:-:S05]  /*d560*/  F2FP.BF16.F32.PACK_AB R129, R5, R129 ;  /* 0x000000810581723e */ /* 0x000fca00000010ff */
[----:B------:R-:W0:Y:S01]  /*d570*/  MUFU.EX2 R86, R86 ;  /* 0x0000005600567308 */ /* 0x000e220000000800 */
[----:B------:R-:W-:Y:S01]  /*d580*/  FADD.FTZ R4, R33, R4 ;  /* 0x0000000421047221 */ /* 0x000fe20000010000 */
[----:B-1----:R-:W-:Y:S01]  /*d590*/  FADD.FTZ R5, R79, R20 ;  /* 0x000000144f057221 */ /* 0x002fe20000010000 */
[----:B--2---:R-:W-:-:S05]  /*d5a0*/  ISETP.GT.AND P3, PT, R14, R47, PT ;  /* 0x0000002f0e00720c */ /* 0x004fca0003f64270 */
[----:B------:R-:W1:Y:S01]  /*d5b0*/  MUFU.EX2 R61, R61 ;  /* 0x0000003d003d7308 */ /* 0x000e620000000800 */
[----:B------:R-:W-:Y:S01]  /*d5c0*/  FADD.FTZ R11, R53, R4 ;  /* 0x00000004350b7221 */ /* 0x000fe20000010000 */
[----:B---3--:R-:W-:Y:S01]  /*d5d0*/  FADD.FTZ R4, R82, R5 ;  /* 0x0000000552047221 */ /* 0x008fe20000010000 */
[----:B------:R-:W-:Y:S02]  /*d5e0*/  F2FP.BF16.F32.PACK_AB R125, R12, R125 ;  /* 0x0000007d0c7d723e */ /* 0x000fe400000010ff */
[----:B------:R-:W-:Y:S01]  /*d5f0*/  FADD.FTZ R12, R56, R11 ;  /* 0x0000000b380c7221 */ /* 0x000fe20000010000 */
[----:B----4-:R-:W-:-:S03]  /*d600*/  FADD.FTZ R5, R83, R4 ;  /* 0x0000000453057221 */ /* 0x010fc60000010000 */
[----:B------:R-:W-:Y:S01]  /*d610*/  FADD.FTZ R12, R57, R12 ;  /* 0x0000000c390c7221 */ /* 0x000fe20000010000 */
[----:B0-----:R-:W-:Y:S01]  /*d620*/  FADD.FTZ R4, R86, R5 ;  /* 0x0000000556047221 */ /* 0x001fe20000010000 */
        /* <DEDUP_REMOVED lines=34> */
[----:B------:R-:W-:Y:S01]  /*d850*/  FADD.FTZ R5, R13, R12 ;  /* 0x0000000c0d057221 */ /* 0x000fe20000010000 */
        /* <DEDUP_REMOVED lines=28> */
.L_x_2339:
[----:B------:R-:W-:-:S13]  /*da20*/  ISETP.GE.AND P2, PT, R14, RZ, PT ;  /* 0x000000ff0e00720c */ /* 0x000fda0003f46270 */
[----:B------:R-:W-:Y:S05]  /*da30*/  @!P2 BRA `(.L_x_2350) ;  /* 0x0000001c00cca947 */ /* 0x000fea0003800000 */
[----:B------:R-:W-:Y:S02]  /*da40*/  IMAD.MOV.U32 R12, RZ, RZ, R9 ;  /* 0x000000ffff0c7224 */ /* 0x000fe400078e0009 */
[----:B------:R-:W-:Y:S02]  /*da50*/  IMAD.MOV.U32 R13, RZ, RZ, R3 ;  /* 0x000000ffff0d7224 */ /* 0x000fe400078e0003 */
[----:B------:R-:W-:Y:S02]  /*da60*/  IMAD.MOV.U32 R8, RZ, RZ, R23 ;  /* 0x000000ffff087224 */ /* 0x000fe400078e0017 */
[----:B------:R-:W-:-:S07]  /*da70*/  IMAD.MOV.U32 R15, RZ, RZ, R18 ;  /* 0x000000ffff0f7224 */ /* 0x000fce00078e0012 */
.L_x_2360:
        /* <DEDUP_REMOVED lines=10> */
.L_x_2352:
[----:B------:R-:W-:Y:S01]  /*db20*/  IMAD R0, R18, 0x8, R2 ;  /* 0x0000000812007824 */ /* 0x000fe200078e0202 */
[----:B------:R-:W-:-:S04]  /*db30*/  SHF.L.U32 R3, R23, 0x1f, RZ ;  /* 0x0000001f17037819 */ /* 0x000fc800000006ff */
[----:B------:R0:W1:Y:S01]  /*db40*/  SYNCS.PHASECHK.TRANS64.TRYWAIT P3, [R0+URZ+0x16830], R3 ;  /* 0x01683003000075a7 */ /* 0x000062000806017f */
[----:B------:R-:W-:Y:S05]  /*db50*/  @!P0 BRA `(.L_x_2353) ;  /* 0x0000000000048947 */ /* 0x000fea0003800000 */
[----:B------:R-:W-:Y:S01]  /*db60*/  BPT.TRAP 0x1 ;  /* 0x000000040000795c */ /* 0x000fe20000300000 */
.L_x_2353:
[----:B------:R-:W-:Y:S04]  /*db70*/  BSSY B0, `(.L_x_2351) ;  /* 0x0000004000007945 */ /* 0x000fe80003800000 */
[----:B-1----:R-:W-:Y:S05]  /*db80*/  @P3 BRA `(.L_x_2354) ;  /* 0x0000000000083947 */ /* 0x002fea0003800000 */
[----:B------:R-:W1:Y:S02]  /*db90*/  SYNCS.PHASECHK.TRANS64.TRYWAIT P3, [R0+URZ+0x16830], R3 ;  /* 0x01683003000075a7 */ /* 0x000e64000806017f */
[----:B-1----:R-:W-:Y:S05]  /*dba0*/  @!P3 BRA `(.L_x_2355) ;  /* 0x000000b40020b947 */ /* 0x002fea0003800000 */
.L_x_2354:
[----:B------:R-:W-:Y:S05]  /*dbb0*/  BSYNC B0 ;  /* 0x0000000000007941 */ /* 0x000fea0003800000 */
.L_x_2351:
        /* <DEDUP_REMOVED lines=49> */
.L_x_2357:
[----:B------:R-:W-:Y:S01]  /*ded0*/  SHF.L.U32 R0, R8, 0x1f, RZ ;  /* 0x0000001f08007819 */ /* 0x000fe200000006ff */
[----:B-----5:R-:W-:-:S04]  /*dee0*/  IMAD R3, R15, 0x8, R2 ;  /* 0x000000080f037824 */ /* 0x020fc800078e0202 */
[----:B------:R0:W1:Y:S01]  /*def0*/  SYNCS.PHASECHK.TRANS64.TRYWAIT P2, [R3+URZ+0x16850], R0 ;  /* 0x01685000030075a7 */ /* 0x000062000804017f */
[----:B------:R-:W-:Y:S05]  /*df00*/  @!P0 BRA `(.L_x_2358) ;  /* 0x0000000000048947 */ /* 0x000fea0003800000 */
[----:B------:R-:W-:Y:S01]  /*df10*/  BPT.TRAP 0x1 ;  /* 0x000000040000795c */ /* 0x000fe20000300000 */
.L_x_2358:
[----:B-1----:R-:W-:Y:S05]  /*df20*/  @P2 BRA `(.L_x_2356) ;  /* 0x0000000000082947 */ /* 0x002fea0003800000 */
[----:B------:R-:W1:Y:S02]  /*df30*/  SYNCS.PHASECHK.TRANS64.TRYWAIT P2, [R3+URZ+0x16850], R0 ;  /* 0x01685000030075a7 */ /* 0x000e64000804017f */
[----:B-1----:R-:W-:Y:S05]  /*df40*/  @!P2 BRA `(.L_x_2359) ;  /* 0x000000b0004ca947 */ /* 0x002fea0003800000 */
.L_x_2356:
[----:B01---5:R-:W-:Y:S01]  /*df50*/  VIADD R0, R2, 0x400 ;  /* 0x0000040002007836 */ /* 0x023fe20000000000 */
[----:B------:R-:W-:Y:S05]  /*df60*/  WARPSYNC.ALL ;  /* 0x0000000000007948 */ /* 0x000fea0003800000 */
[----:B------:R-:W-:Y:S01]  /*df70*/  SHF.R.U32.HI R0, RZ, 0x4, R0 ;  /* 0x00000004ff007819 */ /* 0x000fe20000011600 */
[----:B------:R-:W-:Y:S01]  /*df80*/  IMAD.MOV.U32 R9, RZ, RZ, 0x40000040 ;  /* 0x40000040ff097424 */ /* 0x000fe200078e00ff */
[----:B------:R-:W-:Y:S01]  /*df90*/  WARPGROUP.ARRIVE ;  /* 0x00000000000079c5 */ /* 0x000fe20000000000 */
[----:B------:R-:W-:Y:S01]  /*dfa0*/  IMAD.MOV.U32 R11, RZ, RZ, 0x40000040 ;  /* 0x40000040ff0b7424 */ /* 0x000fe200078e00ff */
[----:B------:R-:W-:Y:S01]  /*dfb0*/  LOP3.LUT R0, R0, 0x3fff, RZ, 0xc0, !PT ;  /* 0x00003fff00007812 */ /* 0x000fe200078ec0ff */
[----:B------:R-:W-:Y:S01]  /*dfc0*/  IMAD.MOV.U32 R21, RZ, RZ, 0x40000040 ;  /* 0x40000040ff157424 */ /* 0x000fe200078e00ff */
[----:B------:R-:W-:-:S03]  /*dfd0*/  R2UR UR7, R9 ;  /* 0x00000000090772ca */ /* 0x000fc600000e0000 */
[----:B------:R-:W-:Y:S01]  /*dfe0*/  IMAD R8, R15, 0x400, R0 ;  /* 0x000004000f087824 */ /* 0x000fe200078e0200 */
[----:B------:R-:W-:-:S03]  /*dff0*/  FMNMX.FTZ R0, R24, R13, !PT ;  /* 0x0000000d18007209 */ /* 0x000fc60007810000 */
[C---:B------:R-:W-:Y:S01]  /*e000*/  VIADD R10, R8.reuse, 0x80 ;  /* 0x00000080080a7836 */ /* 0x040fe20000000000 */
[C---:B------:R-:W-:Y:S01]  /*e010*/  R2UR UR6, R8.reuse ;  /* 0x00000000080672ca */ /* 0x040fe200000e0000 */
[----:B------:R-:W-:Y:S01]  /*e020*/  VIADD R20, R8, 0x280 ;  /* 0x0000028008147836 */ /* 0x000fe20000000000 */
[----:B------:R-:W-:-:S04]  /*e030*/  FMNMX.FTZ R0, R25, R0, !PT ;  /* 0x0000000019007209 */ /* 0x000fc80007810000 */
[----:B------:R-:W-:-:S04]  /*e040*/  FMNMX.FTZ R0, R28, R0, !PT ;  /* 0x000000001c007209 */ /* 0x000fc80007810000 */
[----:B------:R-:W-:-:S03]  /*e050*/  FMNMX.FTZ R0, R29, R0, !PT ;  /* 0x000000001d007209 */ /* 0x000fc60007810000 */
[----:B------:R-:W-:Y:S01]  /*e060*/  HGMMA.64x64x16.F32.BF16 R88, R148, gdesc[UR4].tnspB, R88, gsb0 ;  /* 0x40e0000494587df0 */ /* 0x000fe20008001858 */
[----:B------:R-:W-:Y:S02]  /*e070*/  FMNMX.FTZ R0, R32, R0, !PT ;  /* 0x0000000020007209 */ /* 0x000fe40007810000 */
[----:B------:R-:W-:Y:S01]  /*e080*/  R2UR UR6, R10 ;  /* 0x000000000a0672ca */ /* 0x000fe200000e0000 */
[----:B------:R-:W-:Y:S01]  /*e090*/  VIADD R10, R8, 0x100 ;  /* 0x00000100080a7836 */ /* 0x000fe20000000000 */
        /* <DEDUP_REMOVED lines=46> */
[----:B0-----:R-:W-:Y:S01]  /*e380*/  FMNMX.FTZ R3, R3, R0, !PT ;  /* 0x0000000003037209 */ /* 0x001fe20007810000 */
[----:B------:R-:W-:-:S04]  /*e390*/  IMAD.U32 R0, RZ, RZ, UR4 ;  /* 0x00000004ff007e24 */ /* 0x000fc8000f8e00ff */
[----:B------:R-:W-:-:S04]  /*e3a0*/  FADD.FTZ R9, -R3, R13 ;  /* 0x0000000d03097221 */ /* 0x000fc80000010100 */
[----:B------:R-:W-:Y:S01]  /*e3b0*/  FMUL.FTZ R9, R9, R0 ;  /* 0x0000000009097220 */ /* 0x000fe20000410000 */
[----:B------:R-:W-:Y:S02]  /*e3c0*/  WARPGROUP.DEPBAR.LE gsb0, 0x0 ;  /* 0x00008000000079c5 */ /* 0x000fe40000010000 */
[----:B------:R-:W-:-:S06]  /*e3d0*/  WARPGROUP.ARRIVE ;  /* 0x00000000000079c5 */ /* 0x000fcc0000000000 */
[----:B------:R-:W-:Y:S01]  /*e3e0*/  HGMMA.64x64x16.F32.BF16 R88, R136, gdesc[UR4].tnspB, R88, gsb0 ;  /* 0x40e0000488587df0 */ /* 0x000fe20008001858 */
[----:B------:R-:W-:Y:S02]  /*e3f0*/  R2UR UR6, R10 ;  /* 0x000000000a0672ca */ /* 0x000fe400000e0000 */
[----:B------:R0:W-:Y:S01]  /*e400*/  MUFU.EX2 R10, R9 ;  /* 0x00000009000a7308 */ /* 0x0001e20000000800 */
[----:B------:R-:W-:Y:S01]  /*e410*/  R2UR UR7, R11 ;  /* 0x000000000b0772ca */ /* 0x000fe200000e0000 */
[----:B------:R-:W-:-:S04]  /*e420*/  FMUL.FTZ R11, R3, R0 ;  /* 0x00000000030b7220 */ /* 0x000fc80000410000 */
[-CC-:B------:R-:W-:Y:S01]  /*e430*/  FFMA.FTZ R141, R40, R0.reuse, -R11.reuse ;  /* 0x00000000288d7223 */ /* 0x180fe2000001080b */
[-CC-:B------:R-:W-:Y:S01]  /*e440*/  FFMA.FTZ R145, R32, R0.reuse, -R11.reuse ;  /* 0x0000000020917223 */ /* 0x180fe2000001080b */
[--C-:B------:R-:W-:Y:S01]  /*e450*/  FFMA.FTZ R32, R57, R0, -R11.reuse ;  /* 0x0000000039207223 */ /* 0x100fe2000001080b */
[----:B0-----:R-:W-:Y:S01]  /*e460*/  FMNMX.FTZ R9, R26, R12, !PT ;  /* 0x0000000c1a097209 */ /* 0x001fe20007810000 */
[----:B------:R-:W0:Y:S01]  /*e470*/  S2R R57, SR_TID.X ;  /* 0x0000000000397919 */ /* 0x000e220000002100 */
[-CC-:B------:R-:W-:Y:S01]  /*e480*/  FFMA.FTZ R13, R53, R0.reuse, -R11.reuse ;  /* 0x00000000350d7223 */ /* 0x180fe2000001080b */
[-CC-:B------:R-:W-:Y:S01]  /*e490*/  FFMA.FTZ R147, R24, R0.reuse, -R11.reuse ;  /* 0x0000000018937223 */ /* 0x180fe2000001080b */
[----:B------:R-:W-:Y:S01]  /*e4a0*/  FMNMX.FTZ R9, R27, R9, !PT ;  /* 0x000000091b097209 */ /* 0x000fe20007810000 */
[-CC-:B------:R-:W-:Y:S01]  /*e4b0*/  FFMA.FTZ R148, R25, R0.reuse, -R11.reuse ;  /* 0x0000000019947223 */ /* 0x180fe2000001080b */
[-CC-:B------:R-:W-:Y:S01]  /*e4c0*/  FFMA.FTZ R150, R28, R0.reuse, -R11.reuse ;  /* 0x000000001c967223 */ /* 0x180fe2000001080b */
[-CC-:B------:R-:W-:Y:S01]  /*e4d0*/  FFMA.FTZ R24, R29, R0.reuse, -R11.reuse ;  /* 0x000000001d187223 */ /* 0x180fe2000001080b */
[----:B------:R-:W-:Y:S01]  /*e4e0*/  FMNMX.FTZ R9, R30, R9, !PT ;  /* 0x000000091e097209 */ /* 0x000fe20007810000 */
[----:B------:R-:W1:Y:S01]  /*e4f0*/  MUFU.EX2 R147, R147 ;  /* 0x0000009300937308 */ /* 0x000e620000000800 */
[-CC-:B------:R-:W-:Y:S01]  /*e500*/  FFMA.FTZ R144, R33, R0.reuse, -R11.reuse ;  /* 0x0000000021907223 */ /* 0x180fe2000001080b */
[-CC-:B------:R-:W-:Y:S01]  /*e510*/  FFMA.FTZ R143, R36, R0.reuse, -R11.reuse ;  /* 0x00000000248f7223 */ /* 0x180fe2000001080b */
[----:B------:R-:W-:Y:S01]  /*e520*/  FMNMX.FTZ R9, R31, R9, !PT ;  /* 0x000000091f097209 */ /* 0x000fe20007810000 */
[-CC-:B------:R-:W-:Y:S01]  /*e530*/  FFMA.FTZ R146, R37, R0.reuse, -R11.reuse ;  /* 0x0000000025927223 */ /* 0x180fe2000001080b */
[-CC-:B------:R-:W-:Y:S01]  /*e540*/  FFMA.FTZ R140, R41, R0.reuse, -R11.reuse ;  /* 0x00000000298c7223 */ /* 0x180fe2000001080b */
[-CC-:B------:R-:W-:Y:S01]  /*e550*/  FFMA.FTZ R142, R45, R0.reuse, -R11.reuse ;  /* 0x000000002d8e7223 */ /* 0x180fe2000001080b */
[----:B------:R-:W-:Y:S01]  /*e560*/  FMNMX.FTZ R9, R34, R9, !PT ;  /* 0x0000000922097209 */ /* 0x000fe20007810000 */
[----:B------:R-:W2:Y:S01]  /*e570*/  MUFU.EX2 R148, R148 ;  /* 0x0000009400947308 */ /* 0x000ea20000000800 */
[-CC-:B------:R-:W-:Y:S01]  /*e580*/  FFMA.FTZ R28, R61, R0.reuse, -R11.reuse ;  /* 0x000000003d1c7223 */ /* 0x180fe2000001080b */
[-CC-:B------:R-:W-:Y:S01]  /*e590*/  FFMA.FTZ R25, R64, R0.reuse, -R11.reuse ;  /* 0x0000000040197223 */ /* 0x180fe2000001080b */
[----:B------:R-:W-:Y:S01]  /*e5a0*/  FMNMX.FTZ R9, R35, R9, !PT ;  /* 0x0000000923097209 */ /* 0x000fe20007810000 */
[-CC-:B------:R-:W-:Y:S01]  /*e5b0*/  FFMA.FTZ R29, R65, R0.reuse, -R11.reuse ;  /* 0x00000000411d7223 */ /* 0x180fe2000001080b */
[-CC-:B------:R-:W-:Y:S01]  /*e5c0*/  FFMA.FTZ R33, R68, R0.reuse, -R11.reuse ;  /* 0x0000000044217223 */ /* 0x180fe2000001080b */
[-C--:B------:R-:W-:Y:S01]  /*e5d0*/  FFMA.FTZ R36, R69, R0.reuse, -R11 ;  /* 0x0000000045247223 */ /* 0x080fe2000001080b */
[----:B------:R-:W-:Y:S01]  /*e5e0*/  FMNMX.FTZ R9, R38, R9, !PT ;  /* 0x0000000926097209 */ /* 0x000fe20007810000 */
[----:B------:R-:W3:Y:S01]  /*e5f0*/  MUFU.EX2 R150, R150 ;  /* 0x0000009600967308 */ /* 0x000ee20000000800 */
[----:B-1----:R-:W-:Y:S01]  /*e600*/  FFMA.FTZ R5, R10, R5, R147 ;  /* 0x000000050a057223 */ /* 0x002fe20000010093 */
[-CC-:B------:R-:W-:Y:S01]  /*e610*/  FFMA.FTZ R37, R72, R0.reuse, -R11.reuse ;  /* 0x0000000048257223 */ /* 0x180fe2000001080b */
[----:B------:R-:W-:Y:S01]  /*e620*/  FMNMX.FTZ R9, R39, R9, !PT ;  /* 0x0000000927097209 */ /* 0x000fe20007810000 */
[-CC-:B------:R-:W-:Y:S01]  /*e630*/  FFMA.FTZ R41, R76, R0.reuse, -R11.reuse ;  /* 0x000000004c297223 */ /* 0x180fe2000001080b */
[----:B------:R-:W-:-:S02]  /*e640*/  FFMA.FTZ R45, R80, R0, -R11 ;  /* 0x00000000502d7223 */ /* 0x000fc4000001080b */
[----:B------:R-:W-:Y:S01]  /*e650*/  FMNMX.FTZ R9, R42, R9, !PT ;  /* 0x000000092a097209 */ /* 0x000fe20007810000 */
[----:B------:R-:W1:Y:S01]  /*e660*/  MUFU.EX2 R24, R24 ;  /* 0x0000001800187308 */ /* 0x000e620000000800 */
[----:B0-----:R-:W-:Y:S01]  /*e670*/  ISETP.GE.U32.AND P2, PT, R57, 0x180, PT ;  /* 0x000001803900780c */ /* 0x001fe20003f46070 */
[C---:B--2---:R-:W-:Y:S01]  /*e680*/  FADD.FTZ R5, R148.reuse, R5 ;  /* 0x0000000594057221 */ /* 0x044fe20000010000 */
[----:B------:R-:W-:Y:S02]  /*e690*/  FMNMX.FTZ R9, R43, R9, !PT ;  /* 0x000000092b097209 */ /* 0x000fe40007810000 */
[----:B------:R-:W-:Y:S02]  /*e6a0*/  F2FP.BF16.F32.PACK_AB R148, R148, R147 ;  /* 0x000000939494723e */ /* 0x000fe400000010ff */
[----:B------:R-:W-:Y:S01]  /*e6b0*/  FMNMX.FTZ R9, R46, R9, !PT ;  /* 0x000000092e097209 */ /* 0x000fe20007810000 */
[----:B------:R-:W-:Y:S01]  /*e6c0*/  MUFU.EX2 R145, R145 ;  /* 0x0000009100917308 */ /* 0x000fe20000000800 */
[----:B---3--:R-:W-:-:S02]  /*e6d0*/  FADD.FTZ R5, R150, R5 ;  /* 0x0000000596057221 */ /* 0x008fc40000010000 */
[----:B------:R-:W-:-:S04]  /*e6e0*/  FMNMX.FTZ R9, R47, R9, !PT ;  /* 0x000000092f097209 */ /* 0x000fc80007810000 */
[----:B------:R-:W-:Y:S01]  /*e6f0*/  FMNMX.FTZ R9, R50, R9, !PT ;  /* 0x0000000932097209 */ /* 0x000fe20007810000 */
[----:B------:R-:W-:Y:S01]  /*e700*/  MUFU.EX2 R144, R144 ;  /* 0x0000009000907308 */ /* 0x000fe20000000800 */
[----:B-1----:R-:W-:Y:S02]  /*e710*/  F2FP.BF16.F32.PACK_AB R150, R24, R150 ;  /* 0x000000961896723e */ /* 0x002fe400000010ff */
[----:B------:R-:W-:-:S04]  /*e720*/  FMNMX.FTZ R9, R51, R9, !PT ;  /* 0x0000000933097209 */ /* 0x000fc80007810000 */
[----:B------:R-:W-:Y:S01]  /*e730*/  FMNMX.FTZ R9, R54, R9, !PT ;  /* 0x0000000936097209 */ /* 0x000fe20007810000 */
[----:B------:R-:W-:Y:S03]  /*e740*/  MUFU.EX2 R143, R143 ;  /* 0x0000008f008f7308 */ /* 0x000fe60000000800 */
[----:B------:R-:W-:-:S04]  /*e750*/  FMNMX.FTZ R9, R55, R9, !PT ;  /* 0x0000000937097209 */ /* 0x000fc80007810000 */
[----:B------:R-:W-:Y:S01]  /*e760*/  FMNMX.FTZ R9, R58, R9, !PT ;  /* 0x000000093a097209 */ /* 0x000fe20007810000 */
[----:B------:R-:W-:Y:S01]  /*e770*/  MUFU.EX2 R146, R146 ;  /* 0x0000009200927308 */ /* 0x000fe20000000800 */
[----:B------:R-:W-:Y:S02]  /*e780*/  WARPGROUP.DEPBAR.LE gsb0, 0x0 ;  /* 0x00008000000079c5 */ /* 0x000fe40000010000 */
[----:B------:R-:W-:Y:S01]  /*e790*/  WARPGROUP.ARRIVE ;  /* 0x00000000000079c5 */ /* 0x000fe20000000000 */
[----:B------:R-:W-:Y:S01]  /*e7a0*/  FMNMX.FTZ R9, R59, R9, !PT ;  /* 0x000000093b097209 */ /* 0x000fe20007810000 */
[-CC-:B------:R-:W-:Y:S01]  /*e7b0*/  FFMA.FTZ R138, R52, R0.reuse, -R11.reuse ;  /* 0x00000000348a7223 */ /* 0x180fe2000001080b */
[-CC-:B------:R-:W-:Y:S01]  /*e7c0*/  FFMA.FTZ R139, R44, R0.reuse, -R11.reuse ;  /* 0x000000002c8b7223 */ /* 0x180fe2000001080b */
[-CC-:B------:R-:W-:Y:S01]  /*e7d0*/  FFMA.FTZ R137, R48, R0.reuse, -R11.reuse ;  /* 0x0000000030897223 */ /* 0x180fe2000001080b */
[----:B------:R-:W-:Y:S01]  /*e7e0*/  FMNMX.FTZ R9, R62, R9, !PT ;  /* 0x000000093e097209 */ /* 0x000fe20007810000 */
[----:B------:R-:W-:Y:S01]  /*e7f0*/  HGMMA.64x64x16.F32.BF16 R88, R132, gdesc[UR4].tnspB, R88, gsb0 ;  /* 0x40e0000484587df0 */ /* 0x000fe20008001858 */
[----:B------:R-:W-:Y:S01]  /*e800*/  R2UR UR6, R20 ;  /* 0x00000000140672ca */ /* 0x000fe200000e0000 */
[----:B------:R-:W-:Y:S01]  /*e810*/  MUFU.EX2 R141, R141 ;  /* 0x0000008d008d7308 */ /* 0x000fe20000000800 */
[----:B------:R-:W-:Y:S01]  /*e820*/  FMNMX.FTZ R9, R63, R9, !PT ;  /* 0x000000093f097209 */ /* 0x000fe20007810000 */
[-CC-:B------:R-:W-:Y:S01]  /*e830*/  FFMA.FTZ R136, R49, R0.reuse, -R11.reuse ;  /* 0x0000000031887223 */ /* 0x180fe2000001080b */
[----:B------:R-:W-:Y:S01]  /*e840*/  R2UR UR7, R21 ;  /* 0x00000000150772ca */ /* 0x000fe200000e0000 */
[----:B------:R-:W-:Y:S01]  /*e850*/  IMAD.MOV.U32 R21, RZ, RZ, 0x40000040 ;  /* 0x40000040ff157424 */ /* 0x000fe200078e00ff */
[----:B------:R-:W-:Y:S01]  /*e860*/  FMNMX.FTZ R9, R66, R9, !PT ;  /* 0x0000000942097209 */ /* 0x000fe20007810000 */
[-CC-:B------:R-:W-:Y:S01]  /*e870*/  FFMA.FTZ R44, R77, R0.reuse, -R11.reuse ;  /* 0x000000004d2c7223 */ /* 0x180fe2000001080b */
[-CC-:B------:R-:W-:Y:S01]  /*e880*/  FFMA.FTZ R48, R81, R0.reuse, -R11.reuse ;  /* 0x0000000051307223 */ /* 0x180fe2000001080b */
[----:B------:R-:W-:Y:S01]  /*e890*/  MUFU.EX2 R140, R140 ;  /* 0x0000008c008c7308 */ /* 0x000fe20000000800 */
[----:B------:R-:W-:Y:S01]  /*e8a0*/  FMNMX.FTZ R9, R67, R9, !PT ;  /* 0x0000000943097209 */ /* 0x000fe20007810000 */
[----:B------:R-:W-:-:S03]  /*e8b0*/  FFMA.FTZ R49, R84, R0, -R11 ;  /* 0x0000000054317223 */ /* 0x000fc6000001080b */
        /* <DEDUP_REMOVED lines=14> */
[----:B------:R-:W-:-:S05]  /*e9a0*/  FMNMX.FTZ R9, R87, R9, !PT ;  /* 0x0000000957097209 */ /* 0x000fca0007810000 */
[----:B------:R-:W0:Y:S02]  /*e9b0*/  SHFL.BFLY PT, R40, R9, 0x2, 0x1f ;  /* 0x0c401f0009287f89 */ /* 0x000e2400000e0000 */
[----:B------:R-:W-:Y:S08]  /*e9c0*/  MUFU.EX2 R13, R13 ;  /* 0x0000000d000d7308 */ /* 0x000ff00000000800 */
[----:B------:R-:W-:Y:S08]  /*e9d0*/  MUFU.EX2 R32, R32 ;  /* 0x0000002000207308 */ /* 0x000ff00000000800 */
[----:B------:R-:W-:Y:S01]  /*e9e0*/  MUFU.EX2 R28, R28 ;  /* 0x0000001c001c7308 */ /* 0x000fe20000000800 */
[----:B------:R-:W-:-:S02]  /*e9f0*/  WARPGROUP.DEPBAR.LE gsb0, 0x0 ;  /* 0x00008000000079c5 */ /* 0x000fc40000010000 */
[----:B------:R-:W-:Y:S01]  /*ea00*/  WARPGROUP.ARRIVE ;  /* 0x00000000000079c5 */ /* 0x000fe20000000000 */
[----:B0-----:R-:W-:Y:S01]  /*ea10*/  FMNMX.FTZ R9, R9, R40, !PT ;  /* 0x0000002809097209 */ /* 0x001fe20007810000 */
[-C--:B------:R-:W-:Y:S01]  /*ea20*/  FFMA.FTZ R132, R56, R0.reuse, -R11 ;  /* 0x0000000038847223 */ /* 0x080fe2000001080b */
[----:B------:R-:W-:Y:S01]  /*ea30*/  SHF.R.U32.HI R135, RZ, 0x7, R57 ;  /* 0x00000007ff877819 */ /* 0x000fe20000011639 */
[-CC-:B------:R-:W-:Y:S01]  /*ea40*/  FFMA.FTZ R134, R60, R0.reuse, -R11.reuse ;  /* 0x000000003c867223 */ /* 0x180fe2000001080b */
[----:B------:R-:W-:Y:S01]  /*ea50*/  MUFU.EX2 R25, R25 ;  /* 0x0000001900197308 */ /* 0x000fe20000000800 */
[----:B------:R-:W-:Y:S01]  /*ea60*/  HGMMA.64x64x16.F32.BF16 R88, R128, gdesc[UR4].tnspB, R88, gsb0 ;  /* 0x40e0000480587df0 */ /* 0x000fe20008001858 */
[----:B------:R-:W0:Y:S01]  /*ea70*/  SHFL.BFLY PT, R20, R9, 0x1, 0x1f ;  /* 0x0c201f0009147f89 */ /* 0x000e2200000e0000 */
[----:B------:R-:W-:Y:S01]  /*ea80*/  R2UR UR7, R21 ;  /* 0x00000000150772ca */ /* 0x000fe200000e0000 */
[----:B------:R-:W-:Y:S02]  /*ea90*/  IMAD.MOV.U32 R21, RZ, RZ, 0x40000040 ;  /* 0x40000040ff157424 */ /* 0x000fe400078e00ff */
[-CC-:B------:R-:W-:Y:S01]  /*eaa0*/  FFMA.FTZ R40, R73, R0.reuse, -R11.reuse ;  /* 0x0000000049287223 */ /* 0x180fe2000001080b */
[----:B------:R-:W-:Y:S01]  /*eab0*/  FFMA.FTZ R11, R85, R0, -R11 ;  /* 0x00000000550b7223 */ /* 0x000fe2000001080b */
[----:B------:R-:W-:Y:S08]  /*eac0*/  MUFU.EX2 R132, R132 ;  /* 0x0000008400847308 */ /* 0x000ff00000000800 */
[----:B------:R-:W-:Y:S08]  /*ead0*/  MUFU.EX2 R134, R134 ;  /* 0x0000008600867308 */ /* 0x000ff00000000800 */
[----:B------:R-:W-:Y:S01]  /*eae0*/  MUFU.EX2 R29, R29 ;  /* 0x0000001d001d7308 */ /* 0x000fe20000000800 */
[----:B0-----:R-:W-:Y:S01]  /*eaf0*/  FMNMX.FTZ R9, R9, R20, !PT ;  /* 0x0000001409097209 */ /* 0x001fe20007810000 */
[----:B------:R-:W-:-:S04]  /*eb00*/  VIADD R20, R8, 0x300 ;  /* 0x0000030008147836 */ /* 0x000fc80000000000 */
[C---:B------:R-:W-:Y:S01]  /*eb10*/  FADD.FTZ R12, -R9.reuse, R12 ;  /* 0x0000000c090c7221 */ /* 0x040fe20000010100 */
[----:B------:R-:W-:Y:S01]  /*eb20*/  R2UR UR6, R20 ;  /* 0x00000000140672ca */ /* 0x000fe200000e0000 */
[----:B------:R-:W-:Y:S02]  /*eb30*/  VIADD R20, R8, 0x380 ;  /* 0x0000038008147836 */ /* 0x000fe40000000000 */
[-C--:B------:R-:W-:Y:S01]  /*eb40*/  FMUL.FTZ R53, R9, R0.reuse ;  /* 0x0000000009357220 */ /* 0x080fe20000410000 */
[-C--:B------:R-:W-:Y:S01]  /*eb50*/  FMUL.FTZ R12, R12, R0.reuse ;  /* 0x000000000c0c7220 */ /* 0x080fe20000410000 */
[----:B------:R-:W-:Y:S02]  /*eb60*/  MUFU.EX2 R33, R33 ;  /* 0x0000002100217308 */ /* 0x000fe40000000800 */
[-CC-:B------:R-:W-:Y:S01]  /*eb70*/  FFMA.FTZ R149, R26, R0.reuse, -R53.reuse ;  /* 0x000000001a957223 */ /* 0x180fe20000010835 */
[-CC-:B------:R-:W-:Y:S01]  /*eb80*/  FFMA.FTZ R26, R27, R0.reuse, -R53.reuse ;  /* 0x000000001b1a7223 */ /* 0x180fe20000010835 */
[-CC-:B------:R-:W-:Y:S01]  /*eb90*/  FFMA.FTZ R151, R30, R0.reuse, -R53.reuse ;  /* 0x000000001e977223 */ /* 0x180fe20000010835 */
[-CC-:B------:R-:W-:Y:S01]  /*eba0*/  FFMA.FTZ R52, R35, R0.reuse, -R53.reuse ;  /* 0x0000000023347223 */ /* 0x180fe20000010835 */
[-CC-:B------:R-:W-:Y:S01]  /*ebb0*/  FFMA.FTZ R30, R31, R0.reuse, -R53.reuse ;  /* 0x000000001f1e7223 */ /* 0x180fe20000010835 */
[----:B------:R-:W-:Y:S01]  /*ebc0*/  FFMA.FTZ R35, R46, R0, -R53 ;  /* 0x000000002e237223 */ /* 0x000fe20000010835 */
[----:B------:R-:W-:Y:S01]  /*ebd0*/  MUFU.EX2 R12, R12 ;  /* 0x0000000c000c7308 */ /* 0x000fe20000000800 */
[----:B------:R-:W-:-:S02]  /*ebe0*/  @!P1 IMAD R46, R18, 0x8, R2 ;  /* 0x00000008122e9824 */ /* 0x000fc400078e0202 */
[-CC-:B------:R-:W-:Y:S01]  /*ebf0*/  FFMA.FTZ R27, R34, R0.reuse, -R53.reuse ;  /* 0x00000000221b7223 */ /* 0x180fe20000010835 */
[-CC-:B------:R-:W-:Y:S01]  /*ec00*/  FFMA.FTZ R31, R38, R0.reuse, -R53.reuse ;  /* 0x00000000261f7223 */ /* 0x180fe20000010835 */
[-CC-:B------:R-:W-:Y:S01]  /*ec10*/  FFMA.FTZ R38, R50, R0.reuse, -R53.reuse ;  /* 0x0000000032267223 */ /* 0x180fe20000010835 */
[----:B------:R-:W-:Y:S02]  /*ec20*/  @!P1 VIADD R46, R46, 0x16840 ;  /* 0x000168402e2e9836 */ /* 0x000fe40000000000 */
[-CC-:B------:R-:W-:Y:S01]  /*ec30*/  FFMA.FTZ R34, R42, R0.reuse, -R53.reuse ;  /* 0x000000002a227223 */ /* 0x180fe20000010835 */
[-CC-:B------:R-:W-:Y:S01]  /*ec40*/  FFMA.FTZ R42, R47, R0.reuse, -R53.reuse ;  /* 0x000000002f2a7223 */ /* 0x180fe20000010835 */
[----:B------:R-:W0:Y:S01]  /*ec50*/  MUFU.EX2 R149, R149 ;  /* 0x0000009500957308 */ /* 0x000e220000000800 */
[-CC-:B------:R-:W-:Y:S01]  /*ec60*/  FFMA.FTZ R56, R39, R0.reuse, -R53.reuse ;  /* 0x0000000027387223 */ /* 0x180fe20000010835 */
[----:B------:R-:W-:Y:S01]  /*ec70*/  @!P1 PRMT R46, RZ, 0x654, R46 ;  /* 0x00000654ff2e9816 */ /* 0x000fe2000000002e */
        /* <DEDUP_REMOVED lines=12> */
[----:B------:R-:W-:Y:S01]  /*ed40*/  FFMA.FTZ R86, R86, R0, -R53 ;  /* 0x0000000056567223 */ /* 0x000fe20000010835 */
[----:B------:R-:W-:Y:S01]  /*ed50*/  MUFU.EX2 R151, R151 ;  /* 0x0000009700977308 */ /* 0x000fe20000000800 */
[----:B0-----:R-:W-:Y:S01]  /*ed60*/  FFMA.FTZ R47, R12, R4, R149 ;  /* 0x000000040c2f7223 */ /* 0x001fe20000010095 */
[----:B------:R-:W-:-:S06]  /*ed70*/  @!P1 IMAD R4, R15, 0x8, R2 ;  /* 0x000000080f049824 */ /* 0x000fcc00078e0202 */
[----:B------:R-:W-:Y:S01]  /*ed80*/  MUFU.EX2 R30, R30 ;  /* 0x0000001e001e7308 */ /* 0x000fe20000000800 */
[----:B-1----:R-:W-:Y:S01]  /*ed90*/  F2FP.BF16.F32.PACK_AB R149, R26, R149 ;  /* 0x000000951a95723e */ /* 0x002fe200000010ff */
[----:B------:R-:W-:Y:S02]  /*eda0*/  WARPGROUP.DEPBAR.LE gsb0, 0x0 ;  /* 0x00008000000079c5 */ /* 0x000fe40000010000 */
[----:B------:R-:W-:Y:S01]  /*edb0*/  WARPGROUP.ARRIVE ;  /* 0x00000000000079c5 */ /* 0x000fe20000000000 */
[-CC-:B------:R-:W-:Y:S01]  /*edc0*/  FFMA.FTZ R129, R66, R0.reuse, -R53.reuse ;  /* 0x0000000042817223 */ /* 0x180fe20000010835 */
[----:B------:R-:W-:Y:S02]  /*edd0*/  FFMA.FTZ R131, R70, R0, -R53 ;  /* 0x0000000046837223 */ /* 0x000fe40000010835 */
[----:B------:R-:W-:Y:S01]  /*ede0*/  MUFU.EX2 R27, R27 ;  /* 0x0000001b001b7308 */ /* 0x000fe20000000800 */
[----:B------:R-:W-:Y:S01]  /*edf0*/  F2FP.BF16.F32.PACK_AB R128, R29, R25 ;  /* 0x000000191d80723e */ /* 0x000fe200000010ff */
[----:B------:R-:W-:Y:S01]  /*ee00*/  HGMMA.64x64x16.F32.BF16 R88, R124, gdesc[UR4].tnspB, R88, gsb0 ;  /* 0x40e000047c587df0 */ /* 0x000fe20008001858 */
[----:B------:R-:W-:-:S02]  /*ee10*/  R2UR UR6, R20 ;  /* 0x00000000140672ca */ /* 0x000fc400000e0000 */
[----:B------:R-:W-:Y:S01]  /*ee20*/  R2UR UR7, R21 ;  /* 0x00000000150772ca */ /* 0x000fe200000e0000 */
[----:B------:R-:W-:Y:S02]  /*ee30*/  VIADD R21, R135, 0x9 ;  /* 0x0000000987157836 */ /* 0x000fe40000000000 */
[----:B------:R-:W-:Y:S01]  /*ee40*/  MUFU.EX2 R52, R52 ;  /* 0x0000003400347308 */ /* 0x000fe20000000800 */
[----:B------:R-:W-:Y:S02]  /*ee50*/  FFMA.FTZ R135, R62, R0, -R53 ;  /* 0x000000003e877223 */ /* 0x000fe40000010835 */
[----:B------:R-:W-:Y:S02]  /*ee60*/  SEL R50, R21, 0x9, !P2 ;  /* 0x0000000915327807 */ /* 0x000fe40005000000 */
[C---:B------:R-:W-:Y:S01]  /*ee70*/  ISETP.GT.AND P2, PT, R14.reuse, RZ, PT ;  /* 0x000000ff0e00720c */ /* 0x040fe20003f44270 */
[----:B------:R-:W-:Y:S02]  /*ee80*/  VIADD R14, R14, 0xffffffff ;  /* 0xffffffff0e0e7836 */ /* 0x000fe40000000000 */
[----:B------:R-:W-:Y:S08]  /*ee90*/  MUFU.EX2 R31, R31 ;  /* 0x0000001f001f7308 */ /* 0x000ff00000000800 */
[----:B------:R-:W0:Y:S08]  /*eea0*/  MUFU.EX2 R56, R56 ;  /* 0x0000003800387308 */ /* 0x000e300000000800 */
[----:B------:R-:W-:Y:S08]  /*eeb0*/  MUFU.EX2 R34, R34 ;  /* 0x0000002200227308 */ /* 0x000ff00000000800 */
[----:B------:R-:W-:Y:S01]  /*eec0*/  MUFU.EX2 R39, R39 ;  /* 0x0000002700277308 */ /* 0x000fe20000000800 */
[----:B0-----:R-:W-:-:S07]  /*eed0*/  F2FP.BF16.F32.PACK_AB R147, R56, R31 ;  /* 0x0000001f3893723e */ /* 0x001fce00000010ff */
[----:B------:R-:W-:Y:S08]  /*eee0*/  MUFU.EX2 R35, R35 ;  /* 0x0000002300237308 */ /* 0x000ff00000000800 */
[----:B------:R-:W-:Y:S08]  /*eef0*/  MUFU.EX2 R42, R42 ;  /* 0x0000002a002a7308 */ /* 0x000ff00000000800 */
[----:B------:R-:W-:Y:S08]  /*ef00*/  MUFU.EX2 R38, R38 ;  /* 0x0000002600267308 */ /* 0x000ff00000000800 */
[----:B------:R-:W-:Y:S08]  /*ef10*/  MUFU.EX2 R43, R43 ;  /* 0x0000002b002b7308 */ /* 0x000ff00000000800 */
[----:B------:R-:W-:Y:S01]  /*ef20*/  MUFU.EX2 R8, R8 ;  /* 0x0000000800087308 */ /* 0x000fe20000000800 */
[----:B------:R-:W-:-:S02]  /*ef30*/  WARPGROUP.DEPBAR.LE gsb0, 0x0 ;  /* 0x00008000000079c5 */ /* 0x000fc40000010000 */
[----:B------:R-:W-:Y:S01]  /*ef40*/  WARPGROUP.ARRIVE ;  /* 0x00000000000079c5 */ /* 0x000fe20000000000 */
[----:B------:R-:W-:-:S04]  /*ef50*/  FFMA.FTZ R125, R74, R0, -R53 ;  /* 0x000000004a7d7223 */ /* 0x000fc80000010835 */
[----:B------:R-:W-:Y:S01]  /*ef60*/  MUFU.EX2 R20, R55 ;  /* 0x0000003700147308 */ /* 0x000fe20000000800 */
[----:B------:R-:W-:Y:S07]  /*ef70*/  HGMMA.64x64x16.F32.BF16 R88, R120, gdesc[UR4].tnspB, R88, gsb0 ;  /* 0x40e0000478587df0 */ /* 0x000fee0008001858 */
[----:B------:R-:W-:Y:S08]  /*ef80*/  MUFU.EX2 R133, R133 ;  /* 0x0000008500857308 */ /* 0x000ff00000000800 */
[----:B------:R-:W-:Y:S08]  /*ef90*/  MUFU.EX2 R21, R59 ;  /* 0x0000003b00157308 */ /* 0x000ff00000000800 */
[----:B------:R-:W-:Y:S08]  /*efa0*/  MUFU.EX2 R135, R135 ;  /* 0x0000008700877308 */ /* 0x000ff00000000800 */
[----:B------:R-:W-:Y:S08]  /*efb0*/  MUFU.EX2 R129, R129 ;  /* 0x0000008100817308 */ /* 0x000ff00000000800 */
[----:B------:R-:W-:Y:S08]  /*efc0*/  MUFU.EX2 R131, R131 ;  /* 0x0000008300837308 */ /* 0x000ff00000000800 */
[----:B------:R-:W0:Y:S08]  /*efd0*/  MUFU.EX2 R36, R36 ;  /* 0x0000002400247308 */ /* 0x000e300000000800 */
[----:B------:R-:W-:Y:S08]  /*efe0*/  MUFU.EX2 R37, R37 ;  /* 0x0000002500257308 */ /* 0x000ff00000000800 */
[----:B------:R-:W-:Y:S01]  /*eff0*/  MUFU.EX2 R125, R125 ;  /* 0x0000007d007d7308 */ /* 0x000fe20000000800 */
[----:B0-----:R-:W-:-:S07]  /*f000*/  F2FP.BF16.F32.PACK_AB R130, R36, R33 ;  /* 0x000000212482723e */ /* 0x001fce00000010ff */
[----:B------:R-:W-:Y:S01]  /*f010*/  MUFU.EX2 R40, R40 ;  /* 0x0000002800287308 */ /* 0x000fe20000000800 */
        /* <DEDUP_REMOVED lines=9> */
[----:B------:R-:W-:Y:S01]  /*f0b0*/  FMUL.FTZ R99, R99, R12 ;  /* 0x0000000c63637220 */ /* 0x000fe20000410000 */
[----:B-1----:R-:W-:Y:S01]  /*f0c0*/  FADD.FTZ R46, R26, R47 ;  /* 0x0000002f1a2e7221 */ /* 0x002fe20000010000 */
[----:B------:R-:W-:-:S02]  /*f0d0*/  @!P1 VIADD R47, R4, 0x16860 ;  /* 0x00016860042f9836 */ /* 0x000fc40000000000 */
[-C--:B------:R-:W-:Y:S01]  /*f0e0*/  FFMA.FTZ R4, R63, R0.reuse, -R53 ;  /* 0x000000003f047223 */ /* 0x080fe20000010835 */
[----:B------:R-:W-:Y:S01]  /*f0f0*/  MUFU.EX2 R78, R78 ;  /* 0x0000004e004e7308 */ /* 0x000fe20000000800 */
[----:B------:R-:W-:Y:S01]  /*f100*/  FADD.FTZ R15, R151, R46 ;  /* 0x0000002e970f7221 */ /* 0x000fe20000010000 */
[----:B------:R-:W-:Y:S01]  /*f110*/  FADD.FTZ R46, R24, R5 ;  /* 0x00000005182e7221 */ /* 0x000fe20000010000 */
[----:B------:R-:W-:Y:S01]  /*f120*/  @!P1 PRMT R47, RZ, 0x654, R47 ;  /* 0x00000654ff2f9816 */ /* 0x000fe2000000002f */
[-C--:B------:R-:W-:Y:S01]  /*f130*/  FFMA.FTZ R5, R67, R0.reuse, -R53 ;  /* 0x0000000043057223 */ /* 0x080fe20000010835 */
[C---:B0-----:R-:W-:Y:S01]  /*f140*/  FADD.FTZ R50, R30.reuse, R15 ;  /* 0x0000000f1e327221 */ /* 0x041fe20000010000 */
[----:B------:R-:W-:Y:S01]  /*f150*/  FADD.FTZ R15, R145, R46 ;  /* 0x0000002e910f7221 */ /* 0x000fe20000010000 */
[----:B------:R0:W-:Y:S01]  /*f160*/  @!P1 SYNCS.ARRIVE.TRANS64.RED.A1T0 RZ, [R47+URZ], RZ ;  /* 0x000000ff2fff99a7 */ /* 0x0001e2000810043f */
[----:B------:R-:W1:Y:S01]  /*f170*/  MUFU.EX2 R4, R4 ;  /* 0x0000000400047308 */ /* 0x000e620000000800 */
[----:B------:R-:W-:Y:S01]  /*f180*/  F2FP.BF16.F32.PACK_AB R151, R30, R151 ;  /* 0x000000971e97723e */ /* 0x000fe200000010ff */
[C---:B------:R-:W-:Y:S01]  /*f190*/  FADD.FTZ R46, R144.reuse, R15 ;  /* 0x0000000f902e7221 */ /* 0x040fe20000010000 */
[-CC-:B------:R-:W-:Y:S01]  /*f1a0*/  FFMA.FTZ R15, R71, R0.reuse, -R53.reuse ;  /* 0x00000000470f7223 */ /* 0x180fe20000010835 */
[----:B------:R-:W-:Y:S01]  /*f1b0*/  F2FP.BF16.F32.PACK_AB R144, R144, R145 ;  /* 0x000000919090723e */ /* 0x000fe200000010ff */
[----:B------:R-:W-:Y:S01]  /*f1c0*/  FFMA.FTZ R53, R87, R0, -R53 ;  /* 0x0000000057357223 */ /* 0x000fe20000010835 */
[----:B------:R-:W-:Y:S01]  /*f1d0*/  F2FP.BF16.F32.PACK_AB R145, R52, R27 ;  /* 0x0000001b3491723e */ /* 0x000fe200000010ff */
[----:B0-----:R-:W-:Y:S01]  /*f1e0*/  FADD.FTZ R47, R27, R50 ;  /* 0x000000321b2f7221 */ /* 0x001fe20000010000 */
[----:B------:R-:W0:Y:S01]  /*f1f0*/  MUFU.EX2 R5, R5 ;  /* 0x0000000500057308 */ /* 0x000e220000000800 */
[-C--:B------:R-:W-:Y:S01]  /*f200*/  FMUL.FTZ R102, R102, R12.reuse ;  /* 0x0000000c66667220 */ /* 0x080fe20000410000 */
[-C--:B------:R-:W-:Y:S01]  /*f210*/  FMUL.FTZ R103, R103, R12.reuse ;  /* 0x0000000c67677220 */ /* 0x080fe20000410000 */
[----:B------:R-:W-:Y:S01]  /*f220*/  FADD.FTZ R50, R52, R47 ;  /* 0x0000002f34327221 */ /* 0x000fe20000010000 */
[----:B------:R-:W-:Y:S01]  /*f230*/  FADD.FTZ R47, R143, R46 ;  /* 0x0000002e8f2f7221 */ /* 0x000fe20000010000 */
[-C--:B------:R-:W-:Y:S01]  /*f240*/  FMUL.FTZ R106, R106, R12.reuse ;  /* 0x0000000c6a6a7220 */ /* 0x080fe20000410000 */
[-C--:B------:R-:W-:Y:S01]  /*f250*/  FMUL.FTZ R107, R107, R12.reuse ;  /* 0x0000000c6b6b7220 */ /* 0x080fe20000410000 */
[----:B------:R-:W-:Y:S01]  /*f260*/  FADD.FTZ R51, R31, R50 ;  /* 0x000000321f337221 */ /* 0x000fe20000010000 */
[C---:B------:R-:W-:Y:S01]  /*f270*/  FADD.FTZ R46, R146.reuse, R47 ;  /* 0x0000002f922e7221 */ /* 0x040fe20000010000 */
[----:B------:R-:W2:Y:S01]  /*f280*/  MUFU.EX2 R15, R15 ;  /* 0x0000000f000f7308 */ /* 0x000ea20000000800 */
[----:B------:R-:W-:Y:S01]  /*f290*/  F2FP.BF16.F32.PACK_AB R146, R146, R143 ;  /* 0x0000008f9292723e */ /* 0x000fe200000010ff */
[----:B------:R-:W-:Y:S01]  /*f2a0*/  FADD.FTZ R51, R56, R51 ;  /* 0x0000003338337221 */ /* 0x000fe20000010000 */
[----:B------:R-:W-:Y:S01]  /*f2b0*/  FADD.FTZ R47, R141, R46 ;  /* 0x0000002e8d2f7221 */ /* 0x000fe20000010000 */
[-C--:B------:R-:W-:Y:S01]  /*f2c0*/  FMUL.FTZ R110, R110, R12.reuse ;  /* 0x0000000c6e6e7220 */ /* 0x080fe20000410000 */
[-C--:B------:R-:W-:Y:S01]  /*f2d0*/  FMUL.FTZ R111, R111, R12.reuse ;  /* 0x0000000c6f6f7220 */ /* 0x080fe20000410000 */
[----:B------:R-:W-:Y:S01]  /*f2e0*/  FADD.FTZ R46, R34, R51 ;  /* 0x00000033222e7221 */ /* 0x000fe20000010000 */
[C---:B------:R-:W-:Y:S01]  /*f2f0*/  FADD.FTZ R50, R140.reuse, R47 ;  /* 0x0000002f8c327221 */ /* 0x040fe20000010000 */
[----:B------:R-:W-:Y:S01]  /*f300*/  MUFU.EX2 R44, R44 ;  /* 0x0000002c002c7308 */ /* 0x000fe20000000800 */
[----:B------:R-:W-:Y:S01]  /*f310*/  F2FP.BF16.F32.PACK_AB R140, R140, R141 ;  /* 0x0000008d8c8c723e */ /* 0x000fe200000010ff */
[----:B------:R-:W-:Y:S01]  /*f320*/  FADD.FTZ R46, R39, R46 ;  /* 0x0000002e272e7221 */ /* 0x000fe20000010000 */
[----:B------:R-:W-:Y:S01]  /*f330*/  FADD.FTZ R47, R139, R50 ;  /* 0x000000328b2f7221 */ /* 0x000fe20000010000 */
[-C--:B------:R-:W-:Y:S01]  /*f340*/  FMUL.FTZ R114, R114, R12.reuse ;  /* 0x0000000c72727220 */ /* 0x080fe20000410000 */
[----:B------:R-:W-:Y:S01]  /*f350*/  FMUL.FTZ R115, R115, R12 ;  /* 0x0000000c73737220 */ /* 0x000fe20000410000 */
[----:B------:R-:W-:Y:S01]  /*f360*/  FADD.FTZ R51, R35, R46 ;  /* 0x0000002e23337221 */ /* 0x000fe20000010000 */
[C---:B------:R-:W-:Y:S01]  /*f370*/  FADD.FTZ R46, R142.reuse, R47 ;  /* 0x0000002f8e2e7221 */ /* 0x040fe20000010000 */
[----:B------:R-:W-:Y:S01]  /*f380*/  F2FP.BF16.F32.PACK_AB R142, R142, R139 ;  /* 0x0000008b8e8e723e */ /* 0x000fe200000010ff */
[----:B------:R-:W-:Y:S01]  /*f390*/  MUFU.EX2 R79, R79 ;  /* 0x0000004f004f7308 */ /* 0x000fe20000000800 */
[----:B------:R-:W-:Y:S01]  /*f3a0*/  FADD.FTZ R51, R42, R51 ;  /* 0x000000332a337221 */ /* 0x000fe20000010000 */
[----:B------:R-:W-:Y:S01]  /*f3b0*/  FADD.FTZ R47, R137, R46 ;  /* 0x0000002e892f7221 */ /* 0x000fe20000010000 */
[----:B------:R-:W-:Y:S01]  /*f3c0*/  F2FP.BF16.F32.PACK_AB R139, R20, R8 ;  /* 0x00000008148b723e */ /* 0x000fe200000010ff */
        /* <DEDUP_REMOVED lines=10> */
[----:B------:R-:W-:Y:S01]  /*f470*/  FADD.FTZ R47, R13, R24 ;  /* 0x000000180d2f7221 */ /* 0x000fe20000010000 */
[----:B------:R-:W-:Y:S01]  /*f480*/  F2FP.BF16.F32.PACK_AB R141, R39, R34 ;  /* 0x00000022278d723e */ /* 0x000fe200000010ff */
[----:B------:R-:W3:Y:S01]  /*f490*/  MUFU.EX2 R24, R75 ;  /* 0x0000004b00187308 */ /* 0x000ee20000000800 */
[----:B------:R-:W-:Y:S01]  /*f4a0*/  FADD.FTZ R26, R20, R51 ;  /* 0x00000033141a7221 */ /* 0x000fe20000010000 */
[----:B------:R-:W-:Y:S01]  /*f4b0*/  FADD.FTZ R47, R132, R47 ;  /* 0x0000002f842f7221 */ /* 0x000fe20000010000 */
[----:B------:R-:W-:Y:S01]  /*f4c0*/  F2FP.BF16.F32.PACK_AB R143, R42, R35 ;  /* 0x000000232a8f723e */ /* 0x000fe200000010ff */
[----:B------:R-:W-:Y:S01]  /*f4d0*/  FMUL.FTZ R88, R88, R10 ;  /* 0x0000000a58587220 */ /* 0x000fe20000410000 */
[----:B------:R-:W-:Y:S01]  /*f4e0*/  FADD.FTZ R26, R133, R26 ;  /* 0x0000001a851a7221 */ /* 0x000fe20000010000 */
[----:B------:R-:W-:Y:S01]  /*f4f0*/  FADD.FTZ R47, R32, R47 ;  /* 0x0000002f202f7221 */ /* 0x000fe20000010000 */
[C---:B------:R-:W-:Y:S01]  /*f500*/  F2FP.BF16.F32.PACK_AB R133, R21.reuse, R133 ;  /* 0x000000851585723e */ /* 0x040fe200000010ff */
[----:B------:R-:W-:Y:S01]  /*f510*/  MUFU.EX2 R82, R82 ;  /* 0x0000005200527308 */ /* 0x000fe20000000800 */
[----:B------:R-:W-:Y:S01]  /*f520*/  FADD.FTZ R26, R21, R26 ;  /* 0x0000001a151a7221 */ /* 0x000fe20000010000 */
[----:B------:R-:W-:Y:S01]  /*f530*/  FADD.FTZ R47, R134, R47 ;  /* 0x0000002f862f7221 */ /* 0x000fe20000010000 */
[----:B------:R-:W-:Y:S01]  /*f540*/  F2FP.BF16.F32.PACK_AB R137, R43, R38 ;  /* 0x000000262b89723e */ /* 0x000fe200000010ff */
[----:B------:R-:W-:Y:S01]  /*f550*/  FMUL.FTZ R89, R89, R10 ;  /* 0x0000000a59597220 */ /* 0x000fe20000410000 */
[----:B------:R-:W-:Y:S01]  /*f560*/  FADD.FTZ R27, R135, R26 ;  /* 0x0000001a871b7221 */ /* 0x000fe20000010000 */
[----:B------:R-:W-:Y:S01]  /*f570*/  FADD.FTZ R26, R28, R47 ;  /* 0x0000002f1c1a7221 */ /* 0x000fe20000010000 */
[C---:B-1----:R-:W-:Y:S01]  /*f580*/  F2FP.BF16.F32.PACK_AB R135, R4.reuse, R135 ;  /* 0x000000870487723e */ /* 0x042fe200000010ff */
[----:B------:R-:W1:Y:S01]  /*f590*/  MUFU.EX2 R48, R48 ;  /* 0x0000003000307308 */ /* 0x000e620000000800 */
[----:B------:R-:W-:Y:S01]  /*f5a0*/  FADD.FTZ R30, R4, R27 ;  /* 0x0000001b041e7221 */ /* 0x000fe20000010000 */
[----:B------:R-:W-:Y:S01]  /*f5b0*/  FADD.FTZ R26, R25, R26 ;  /* 0x0000001a191a7221 */ /* 0x000fe20000010000 */
[----:B------:R-:W-:Y:S01]  /*f5c0*/  F2FP.BF16.F32.PACK_AB R132, R32, R132 ;  /* 0x000000842084723e */ /* 0x000fe200000010ff */
[----:B------:R-:W-:Y:S01]  /*f5d0*/  FMUL.FTZ R92, R92, R10 ;  /* 0x0000000a5c5c7220 */ /* 0x000fe20000410000 */
[----:B------:R-:W-:Y:S01]  /*f5e0*/  FADD.FTZ R30, R129, R30 ;  /* 0x0000001e811e7221 */ /* 0x000fe20000010000 */
[----:B------:R-:W-:Y:S01]  /*f5f0*/  FADD.FTZ R26, R29, R26 ;  /* 0x0000001a1d1a7221 */ /* 0x000fe20000010000 */
[C---:B0-----:R-:W-:Y:S01]  /*f600*/  F2FP.BF16.F32.PACK_AB R129, R5.reuse, R129 ;  /* 0x000000810581723e */ /* 0x041fe200000010ff */
[----:B------:R-:W0:Y:S01]  /*f610*/  MUFU.EX2 R83, R83 ;  /* 0x0000005300537308 */ /* 0x000e220000000800 */
[----:B------:R-:W-:Y:S01]  /*f620*/  FADD.FTZ R30, R5, R30 ;  /* 0x0000001e051e7221 */ /* 0x000fe20000010000 */
[----:B------:R-:W-:Y:S01]  /*f630*/  FADD.FTZ R13, R33, R26 ;  /* 0x0000001a210d7221 */ /* 0x000fe20000010000 */
[----:B------:R-:W-:Y:S01]  /*f640*/  F2FP.BF16.F32.PACK_AB R134, R28, R134 ;  /* 0x000000861c86723e */ /* 0x000fe200000010ff */
[-C--:B------:R-:W-:Y:S01]  /*f650*/  FMUL.FTZ R93, R93, R10.reuse ;  /* 0x0000000a5d5d7220 */ /* 0x080fe20000410000 */
[----:B------:R-:W-:Y:S01]  /*f660*/  FADD.FTZ R30, R131, R30 ;  /* 0x0000001e831e7221 */ /* 0x000fe20000010000 */
[----:B------:R-:W-:Y:S01]  /*f670*/  FADD.FTZ R8, R36, R13 ;  /* 0x0000000d24087221 */ /* 0x000fe20000010000 */
[C---:B--2---:R-:W-:Y:S01]  /*f680*/  F2FP.BF16.F32.PACK_AB R131, R15.reuse, R131 ;  /* 0x000000830f83723e */ /* 0x044fe200000010ff */
[----:B------:R-:W2:Y:S01]  /*f690*/  MUFU.EX2 R49, R49 ;  /* 0x0000003100317308 */ /* 0x000ea20000000800 */
[----:B------:R-:W-:Y:S01]  /*f6a0*/  FADD.FTZ R30, R15, R30 ;  /* 0x0000001e0f1e7221 */ /* 0x000fe20000010000 */
[----:B------:R-:W-:Y:S01]  /*f6b0*/  FADD.FTZ R13, R37, R8 ;  /* 0x00000008250d7221 */ /* 0x000fe20000010000 */
[----:B------:R-:W-:Y:S01]  /*f6c0*/  F2FP.BF16.F32.PACK_AB R124, R40, R37 ;  /* 0x00000025287c723e */ /* 0x000fe200000010ff */
[-C--:B------:R-:W-:Y:S01]  /*f6d0*/  FMUL.FTZ R96, R96, R10.reuse ;  /* 0x0000000a60607220 */ /* 0x080fe20000410000 */
[----:B------:R-:W-:Y:S01]  /*f6e0*/  FADD.FTZ R21, R125, R30 ;  /* 0x0000001e7d157221 */ /* 0x000fe20000010000 */
[----:B------:R-:W-:Y:S01]  /*f6f0*/  FADD.FTZ R4, R40, R13 ;  /* 0x0000000d28047221 */ /* 0x000fe20000010000 */
[C---:B---3--:R-:W-:Y:S01]  /*f700*/  F2FP.BF16.F32.PACK_AB R125, R24.reuse, R125 ;  /* 0x0000007d187d723e */ /* 0x048fe200000010ff */
        /* <DEDUP_REMOVED lines=8> */
[----:B------:R-:W4:Y:S01]  /*f790*/  MUFU.EX2 R11, R11 ;  /* 0x0000000b000b7308 */ /* 0x000f220000000800 */
[----:B------:R-:W-:Y:S01]  /*f7a0*/  FADD.FTZ R5, R79, R4 ;  /* 0x000000044f057221 */ /* 0x000fe20000010000 */
[----:B------:R-:W-:Y:S01]  /*f7b0*/  FADD.FTZ R13, R45, R8 ;  /* 0x000000082d0d7221 */ /* 0x000fe20000010000 */
[----:B-1----:R-:W-:Y:S01]  /*f7c0*/  F2FP.BF16.F32.PACK_AB R120, R48, R45 ;  /* 0x0000002d3078723e */ /* 0x002fe200000010ff */
[----:B------:R-:W-:Y:S01]  /*f7d0*/  FMUL.FTZ R100, R100, R10 ;  /* 0x0000000a64647220 */ /* 0x000fe20000410000 */
[----:B------:R-:W-:Y:S01]  /*f7e0*/  FADD.FTZ R4, R82, R5 ;  /* 0x0000000552047221 */ /* 0x000fe20000010000 */
[----:B------:R-:W-:Y:S01]  /*f7f0*/  FADD.FTZ R8, R48, R13 ;  /* 0x0000000d30087221 */ /* 0x000fe20000010000 */
[C---:B0-----:R-:W-:Y:S01]  /*f800*/  F2FP.BF16.F32.PACK_AB R121, R83.reuse, R82 ;  /* 0x000000525379723e */ /* 0x041fe200000010ff */
[----:B------:R-:W0:Y:S01]  /*f810*/  MUFU.EX2 R53, R53 ;  /* 0x0000003500357308 */ /* 0x000e220000000800 */
[----:B------:R-:W-:Y:S01]  /*f820*/  FADD.FTZ R4, R83, R4 ;  /* 0x0000000453047221 */ /* 0x000fe20000010000 */
[----:B--2---:R-:W-:Y:S01]  /*f830*/  FADD.FTZ R8, R49, R8 ;  /* 0x0000000831087221 */ /* 0x004fe20000010000 */
[-C--:B------:R-:W-:Y:S01]  /*f840*/  FMUL.FTZ R101, R101, R10.reuse ;  /* 0x0000000a65657220 */ /* 0x080fe20000410000 */
[-C--:B------:R-:W-:Y:S01]  /*f850*/  FMUL.FTZ R104, R104, R10.reuse ;  /* 0x0000000a68687220 */ /* 0x080fe20000410000 */
[----:B---3--:R-:W-:Y:S01]  /*f860*/  FADD.FTZ R4, R123, R4 ;  /* 0x000000047b047221 */ /* 0x008fe20000010000 */
[-C--:B------:R-:W-:Y:S01]  /*f870*/  FMUL.FTZ R105, R105, R10.reuse ;  /* 0x0000000a69697220 */ /* 0x080fe20000410000 */
[-C--:B------:R-:W-:Y:S01]  /*f880*/  FMUL.FTZ R108, R108, R10.reuse ;  /* 0x0000000a6c6c7220 */ /* 0x080fe20000410000 */
[-C--:B------:R-:W-:Y:S01]  /*f890*/  FMUL.FTZ R109, R109, R10.reuse ;  /* 0x0000000a6d6d7220 */ /* 0x080fe20000410000 */
[C---:B----4-:R-:W-:Y:S01]  /*f8a0*/  FADD.FTZ R5, R11.reuse, R8 ;  /* 0x000000080b057221 */ /* 0x050fe20000010000 */
[----:B------:R-:W-:Y:S01]  /*f8b0*/  F2FP.BF16.F32.PACK_AB R122, R11, R49 ;  /* 0x000000310b7a723e */ /* 0x000fe200000010ff */
[-C--:B------:R-:W-:Y:S01]  /*f8c0*/  FMUL.FTZ R112, R112, R10.reuse ;  /* 0x0000000a70707220 */ /* 0x080fe20000410000 */
[-C--:B------:R-:W-:Y:S01]  /*f8d0*/  FMUL.FTZ R113, R113, R10.reuse ;  /* 0x0000000a71717220 */ /* 0x080fe20000410000 */
[-C--:B------:R-:W-:Y:S01]  /*f8e0*/  FMUL.FTZ R116, R116, R10.reuse ;  /* 0x0000000a74747220 */ /* 0x080fe20000410000 */
[----:B------:R-:W-:Y:S01]  /*f8f0*/  FMUL.FTZ R117, R117, R10 ;  /* 0x0000000a75757220 */ /* 0x000fe20000410000 */
[----:B------:R-:W-:-:S02]  /*f900*/  IMAD.MOV.U32 R8, RZ, RZ, R23 ;  /* 0x000000ffff087224 */ /* 0x000fc400078e0017 */
[C---:B0-----:R-:W-:Y:S01]  /*f910*/  FADD.FTZ R4, R53.reuse, R4 ;  /* 0x0000000435047221 */ /* 0x041fe20000010000 */
[----:B------:R-:W-:Y:S01]  /*f920*/  F2FP.BF16.F32.PACK_AB R123, R53, R123 ;  /* 0x0000007b357b723e */ /* 0x000fe200000010ff */
[----:B------:R-:W-:Y:S02]  /*f930*/  IMAD.MOV.U32 R15, RZ, RZ, R18 ;  /* 0x000000ffff0f7224 */ /* 0x000fe400078e0012 */
[----:B------:R-:W-:Y:S02]  /*f940*/  IMAD.MOV.U32 R12, RZ, RZ, R9 ;  /* 0x000000ffff0c7224 */ /* 0x000fe400078e0009 */
[----:B------:R-:W-:Y:S01]  /*f950*/  IMAD.MOV.U32 R13, RZ, RZ, R3 ;  /* 0x000000ffff0d7224 */ /* 0x000fe200078e0003 */
[----:B------:R-:W-:Y:S06]  /*f960*/  @P2 BRA `(.L_x_2360) ;  /* 0xffffffe000442947 */ /* 0x000fec000383ffff */
.L_x_2350:
[----:B------:R-:W-:Y:S05]  /*f970*/  WARPSYNC.ALL ;  /* 0x0000000000007948 */ /* 0x000fea0003800000 */
[----:B------:R-:W-:Y:S06]  /*f980*/  BAR.ARV 0x8, 0x200 ;  /* 0x0208000000007b1d */ /* 0x000fec0000002000 */
[----:B------:R-:W-:Y:S05]  /*f990*/  @!P0 BRA `(.L_x_2361) ;  /* 0x0000000000048947 */ /* 0x000fea0003800000 */
[----:B------:R-:W-:Y:S01]  /*f9a0*/  BPT.TRAP 0x1 ;  /* 0x000000040000795c */ /* 0x000fe20000300000 */
.L_x_2361:
[----:B------:R-:W-:Y:S01]  /*f9b0*/  IMAD R13, R18, 0x8, R2 ;  /* 0x00000008120d7824 */ /* 0x000fe200078e0202 */
[----:B------:R-:W-:-:S04]  /*f9c0*/  SHF.L.U32 R6, R23, 0x1f, RZ ;  /* 0x0000001f17067819 */ /* 0x000fc800000006ff */
[----:B------:R0:W1:Y:S01]  /*f9d0*/  SYNCS.PHASECHK.TRANS64.TRYWAIT P2, [R13+URZ+0x16850], R6 ;  /* 0x016850060d0075a7 */ /* 0x000062000804017f */
[----:B------:R-:W-:Y:S05]  /*f9e0*/  @!P0 BRA `(.L_x_2362) ;  /* 0x0000000000048947 */ /* 0x000fea0003800000 */
[----:B------:R-:W-:Y:S01]  /*f9f0*/  BPT.TRAP 0x1 ;  /* 0x000000040000795c */ /* 0x000fe20000300000 */
.L_x_2362:
[----:B------:R-:W-:-:S05]  /*fa00*/  VIADD R2, R2, 0x400 ;  /* 0x0000040002027836 */ /* 0x000fca0000000000 */
[----:B------:R-:W-:-:S04]  /*fa10*/  SHF.R.U32.HI R2, RZ, 0x4, R2 ;  /* 0x00000004ff027819 */ /* 0x000fc80000011602 */
[----:B------:R-:W-:Y:S01]  /*fa20*/  LOP3.LUT R7, R2, 0x3fff, RZ, 0xc0, !PT ;  /* 0x00003fff02077812 */ /* 0x000fe200078ec0ff */
[----:B-1----:R-:W-:Y:S06]  /*fa30*/  @P2 BRA `(.L_x_2363) ;  /* 0x0000000000082947 */ /* 0x002fec0003800000 */
[----:B------:R-:W1:Y:S02]  /*fa40*/  SYNCS.PHASECHK.TRANS64.TRYWAIT P0, [R13+URZ+0x16850], R6 ;  /* 0x016850060d0075a7 */ /* 0x000e64000800017f */
[----:B-1----:R-:W-:Y:S05]  /*fa50*/  @!P0 BRA `(.L_x_2364) ;  /* 0x00000094009c8947 */ /* 0x002fea0003800000 */
.L_x_2363:
[----:B01----:R-:W-:Y:S01]  /*fa60*/  IMAD R6, R18, 0x400, R7 ;  /* 0x0000040012067824 */ /* 0x003fe200078e0207 */
        /* <DEDUP_REMOVED lines=8> */
[----:B------:R-:W-:-:S02]  /*faf0*/  IMAD.MOV.U32 R11, RZ, RZ, 0x40000040 ;  /* 0x40000040ff0b7424 */ /* 0x000fc400078e00ff */
[----:B------:R-:W-:Y:S02]  /*fb00*/  IMAD.MOV.U32 R7, RZ, RZ, 0x40000040 ;  /* 0x40000040ff077424 */ /* 0x000fe400078e00ff */
[----:B------:R-:W-:Y:S02]  /*fb10*/  VIADD R18, R18, 0x1 ;  /* 0x0000000112127836 */ /* 0x000fe40000000000 */
[----:B------:R-:W-:Y:S02]  /*fb20*/  @!P1 VIADD R8, R13, 0x16860 ;  /* 0x000168600d089836 */ /* 0x000fe40000000000 */
[----:B------:R-:W-:Y:S01]  /*fb30*/  IMAD.MOV.U32 R36, RZ, RZ, -0x800000 ;  /* 0xff800000ff247424 */ /* 0x000fe200078e00ff */
[----:B------:R-:W-:Y:S01]  /*fb40*/  ISETP.NE.AND P0, PT, R18, 0x2, PT ;  /* 0x000000021200780c */ /* 0x000fe20003f05270 */
[----:B------:R-:W-:Y:S01]  /*fb50*/  HGMMA.64x64x16.F32.BF16 R88, R148, gdesc[UR4].tnspB, R88, gsb0 ;  /* 0x40e0000494587df0 */ /* 0x000fe20008001858 */
[----:B------:R-:W-:Y:S01]  /*fb60*/  R2UR UR6, R10 ;  /* 0x000000000a0672ca */ /* 0x000fe200000e0000 */
[----:B------:R-:W-:Y:S01]  /*fb70*/  VIADD R10, R6, 0x100 ;  /* 0x00000100060a7836 */ /* 0x000fe20000000000 */
[----:B------:R-:W-:Y:S01]  /*fb80*/  R2UR UR7, R11 ;  /* 0x000000000b0772ca */ /* 0x000fe200000e0000 */
[----:B------:R-:W-:Y:S01]  /*fb90*/  IMAD.MOV.U32 R11, RZ, RZ, 0x40000040 ;  /* 0x40000040ff0b7424 */ /* 0x000fe200078e00ff */
[----:B------:R-:W-:Y:S01]  /*fba0*/  @!P1 PRMT R8, RZ, 0x654, R8 ;  /* 0x00000654ff089816 */ /* 0x000fe20000000008 */
[----:B------:R-:W-:Y:S01]  /*fbb0*/  IMAD.MOV.U32 R35, RZ, RZ, -0x800000 ;  /* 0xff800000ff237424 */ /* 0x000fe200078e00ff */
[----:B------:R-:W-:Y:S01]  /*fbc0*/  SEL R18, R18, RZ, P0 ;  /* 0x000000ff12127207 */ /* 0x000fe20000000000 */
[----:B0-----:R-:W-:Y:S01]  /*fbd0*/  FADD.FTZ R2, R2, R5 ;  /* 0x0000000502027221 */ /* 0x001fe20000010000 */
[----:B------:R-:W-:-:S02]  /*fbe0*/  WARPGROUP.DEPBAR.LE gsb0, 0x0 ;  /* 0x00008000000079c5 */ /* 0x000fc40000010000 */
        /* <DEDUP_REMOVED lines=34> */
[----:B------:R-:W-:Y:S02]  /*fe10*/  R2UR UR7, R11 ;  /* 0x000000000b0772ca */ /* 0x000fe400000e0000 */
[----:B------:R-:W0:Y:S02]  /*fe20*/  SHFL.BFLY PT, R11, R4, 0x2, 0x1f ;  /* 0x0c401f00040b7f89 */ /* 0x000e2400000e0000 */
[----:B0-----:R-:W-:Y:S01]  /*fe30*/  FADD.FTZ R11, R11, R4 ;  /* 0x000000040b0b7221 */ /* 0x001fe20000010000 */
[----:B------:R-:W-:-:S04]  /*fe40*/  SEL R4, RZ, 0x1, P0 ;  /* 0x00000001ff047807 */ /* 0x000fc80000000000 */
[----:B------:R-:W-:Y:S01]  /*fe50*/  LOP3.LUT R23, R23, R4, RZ, 0x3c, !PT ;  /* 0x0000000417177212 */ /* 0x000fe200078e3cff */
[----:B------:R-:W-:Y:S02]  /*fe60*/  WARPGROUP.DEPBAR.LE gsb0, 0x0 ;  /* 0x00008000000079c5 */ /* 0x000fe40000010000 */
[----:B------:R-:W-:-:S06]  /*fe70*/  WARPGROUP.ARRIVE ;  /* 0x00000000000079c5 */ /* 0x000fcc0000000000 */
[----:B------:R-:W-:Y:S01]  /*fe80*/  HGMMA.64x64x16.F32.BF16 R88, R124, gdesc[UR4].tnspB, R88, gsb0 ;  /* 0x40e000047c587df0 */ /* 0x000fe20008001858 */
[----:B------:R-:W-:Y:S02]  /*fe90*/  R2UR UR6, R6 ;  /* 0x00000000060672ca */ /* 0x000fe400000e0000 */
[----:B------:R-:W-:Y:S01]  /*fea0*/  R2UR UR7, R7 ;  /* 0x00000000070772ca */ /* 0x000fe200000e0000 */
[----:B------:R-:W0:Y:S04]  /*feb0*/  SHFL.BFLY PT, R6, R11, 0x1, 0x1f ;  /* 0x0c201f000b067f89 */ /* 0x000e2800000e0000 */
[----:B------:R-:W1:Y:S01]  /*fec0*/  SHFL.BFLY PT, R7, R2, 0x1, 0x1f ;  /* 0x0c201f0002077f89 */ /* 0x000e6200000e0000 */
[----:B0-----:R-:W-:Y:S01]  /*fed0*/  FADD.FTZ R15, R11, R6 ;  /* 0x000000060b0f7221 */ /* 0x001fe20000010000 */
[----:B------:R-:W-:-:S02]  /*fee0*/  IMAD.MOV.U32 R6, RZ, RZ, RZ ;  /* 0x000000ffff067224 */ /* 0x000fc400078e00ff */
[----:B-1----:R-:W-:Y:S02]  /*fef0*/  FADD.FTZ R10, R2, R7 ;  /* 0x00000007020a7221 */ /* 0x002fe40000010000 */
[----:B------:R-:W-:Y:S01]  /*ff00*/  FSETP.NE.FTZ.AND P3, PT, R15, RZ, PT ;  /* 0x000000ff0f00720b */ /* 0x000fe20003f75000 */
[----:B------:R-:W-:Y:S02]  /*ff10*/  IMAD.MOV.U32 R2, RZ, RZ, RZ ;  /* 0x000000ffff027224 */ /* 0x000fe400078e00ff */
[----:B------:R-:W-:-:S10]  /*ff20*/  FSETP.NE.FTZ.AND P2, PT, R10, RZ, PT ;  /* 0x000000ff0a00720b */ /* 0x000fd40003f55000 */
[----:B------:R-:W0:Y:S01]  /*ff30*/  @P3 MUFU.LG2 R7, R15 ;  /* 0x0000000f00073308 */ /* 0x000e220000000c00 */
[C---:B------:R-:W-:Y:S02]  /*ff40*/  @P3 FMUL.FTZ R11, R0.reuse, 0.69314718246459960938 ;  /* 0x3f317218000b3820 */ /* 0x040fe40000410000 */
[----:B------:R-:W-:-:S05]  /*ff50*/  @P2 FMUL.FTZ R4, R0, 0.69314718246459960938 ;  /* 0x3f31721800042820 */ /* 0x000fca0000410000 */
[----:B------:R-:W1:Y:S08]  /*ff60*/  @P2 MUFU.LG2 R5, R10 ;  /* 0x0000000a00052308 */ /* 0x000e700000000c00 */
[----:B------:R-:W2:Y:S01]  /*ff70*/  @P2 MUFU.RCP R2, R10 ;  /* 0x0000000a00022308 */ /* 0x000ea20000001000 */
[----:B0-----:R-:W-:-:S04]  /*ff80*/  @P3 FMUL.FTZ R0, R7, 0.69314718246459960938 ;  /* 0x3f31721807003820 */ /* 0x001fc80000410000 */
[----:B------:R-:W-:-:S03]  /*ff90*/  @P3 FFMA.FTZ R35, R11, R9, R0 ;  /* 0x000000090b233223 */ /* 0x000fc60000010000 */
[----:B------:R-:W0:Y:S01]  /*ffa0*/  @P3 MUFU.RCP R6, R15 ;  /* 0x0000000f00063308 */ /* 0x000e220000001000 */
[----:B-1----:R-:W-:-:S04]  /*ffb0*/  @P2 FMUL.FTZ R5, R5, 0.69314718246459960938 ;  /* 0x3f31721805052820 */ /* 0x002fc80000410000 */
[----:B------:R-:W-:Y:S01]  /*ffc0*/  @P2 FFMA.FTZ R36, R4, R3, R5 ;  /* 0x0000000304242223 */ /* 0x000fe20000010005 */
        /* <DEDUP_REMOVED lines=38> */
.L_x_2300:
[----:B------:R-:W2:Y:S01]  /*10230*/  LDL R45, [R1+0x48] ;  /* 0x00004800012d7983 */ /* 0x000ea20000100800 */
[----:B------:R-:W-:Y:S05]  /*10240*/  WARPSYNC.ALL ;  /* 0x0000000000007948 */ /* 0x000fea0003800000 */
[----:B------:R-:W0:Y:S01]  /*10250*/  S2R R0, SR_TID.X ;  /* 0x0000000000007919 */ /* 0x000e220000002100 */
[----:B------:R-:W1:Y:S01]  /*10260*/  S2UR UR5, SR_CgaCtaId ;  /* 0x00000000000579c3 */ /* 0x000e620000008800 */
[----:B------:R-:W-:Y:S01]  /*10270*/  UMOV UR4, 0x400 ;  /* 0x0000040000047882 */ /* 0x000fe20000000000 */
[----:B------:R-:W-:Y:S01]  /*10280*/  BSSY B0, `(.L_x_2365) ;  /* 0x000018d000007945 */ /* 0x000fe20003800000 */
[----:B-1----:R-:W-:-:S06]  /*10290*/  ULEA UR4, UR5, UR4, 0x18 ;  /* 0x0000000405047291 */ /* 0x002fcc000f8ec03f */
[----:B------:R-:W-:Y:S01]  /*102a0*/  IMAD.U32 R2, RZ, RZ, UR4 ;  /* 0x00000004ff027e24 */ /* 0x000fe2000f8e00ff */
[----:B------:R-:W-:Y:S01]  /*102b0*/  BAR.SYNC.DEFER_BLOCKING 0x5, 0x200 ;  /* 0x0148000000007b1d */ /* 0x000fe20000010000 */
[----:B0-----:R-:W-:-:S05]  /*102c0*/  VIADD R46, R0, 0xffffff80 ;  /* 0xffffff80002e7836 */ /* 0x001fca0000000000 */
[--C-:B------:R-:W-:Y:S02]  /*102d0*/  SHF.R.S32.HI R44, RZ, 0x1f, R46.reuse ;  /* 0x0000001fff2c7819 */ /* 0x100fe4000001142e */
[----:B------:R-:W-:Y:S02]  /*102e0*/  SHF.R.S32.HI R0, RZ, 0x1f, R46 ;  /* 0x0000001fff007819 */ /* 0x000fe4000001142e */
[-C--:B------:R-:W-:Y:S02]  /*102f0*/  LEA.HI R44, R44, R46.reuse, RZ, 0x3 ;  /* 0x0000002e2c2c7211 */ /* 0x080fe400078f18ff */
[----:B------:R-:W-:Y:S02]  /*10300*/  LEA.HI R0, R0, R46, RZ, 0x3 ;  /* 0x0000002e00007211 */ /* 0x000fe400078f18ff */
[----:B------:R-:W-:Y:S02]  /*10310*/  LOP3.LUT R44, R44, 0xfffffff8, RZ, 0xc0, !PT ;  /* 0xfffffff82c2c7812 */ /* 0x000fe400078ec0ff */
[----:B------:R-:W-:-:S03]  /*10320*/  SHF.R.S32.HI R34, RZ, 0x3, R0 ;  /* 0x00000003ff227819 */ /* 0x000fc60000011400 */
[----:B------:R-:W-:-:S04]  /*10330*/  IMAD.IADD R44, R46, 0x1, -R44 ;  /* 0x000000012e2c7824 */ /* 0x000fc800078e0a2c */
[----:B------:R-:W-:Y:S01]  /*10340*/  IMAD.SHL.U32 R33, R44, 0x8, RZ ;  /* 0x000000082c217824 */ /* 0x000fe200078e00ff */
[----:B------:R0:W1:Y:S04]  /*10350*/  LDS.128 R28, [R2+0x168d0] ;  /* 0x0168d000021c7984 */ /* 0x0000680000000c00 */
[----:B------:R-:W-:Y:S01]  /*10360*/  SHF.R.S32.HI R32, RZ, 0x1f, R33 ;  /* 0x0000001fff207819 */ /* 0x000fe20000011421 */
[----:B------:R-:W-:Y:S06]  /*10370*/  BAR.ARV 0x4, 0x200 ;  /* 0x0108000000007b1d */ /* 0x000fec0000002000 */
[----:B--2---:R-:W-:Y:S01]  /*10380*/  SHF.R.S32.HI R3, RZ, 0x1f, R45 ;  /* 0x0000001fff037819 */ /* 0x004fe2000001142d */
        /* <DEDUP_REMOVED lines=9> */
[----:B------:R-:W3:Y:S04]  /*10420*/  LDL R43, [R1+0x44] ;  /* 0x00004400012b7983 */ /* 0x000ee80000100800 */
[----:B------:R-:W3:Y:S01]  /*10430*/  LDL R46, [R1+0x24] ;  /* 0x00002400012e7983 */ /* 0x000ee20000100800 */
[----:B------:R-:W-:-:S02]  /*10440*/  MOV R20, R2 ;  /* 0x0000000200147202 */ /* 0x000fc40000000f00 */
[----:B0-----:R-:W-:Y:S02]  /*10450*/  MOV R21, R5 ;  /* 0x0000000500157202 */ /* 0x001fe40000000f00 */
[----:B------:R-:W-:Y:S02]  /*10460*/  F2FP.BF16.F32.PACK_AB R14, R14, R25 ;  /* 0x000000190e0e723e */ /* 0x000fe400000010ff */
[----:B------:R-:W-:Y:S01]  /*10470*/  F2FP.BF16.F32.PACK_AB R15, R15, R94 ;  /* 0x0000005e0f0f723e */ /* 0x000fe200000010ff */
[----:B------:R-:W-:Y:S01]  /*10480*/  IMAD.MOV.U32 R38, RZ, RZ, RZ ;  /* 0x000000ffff267224 */ /* 0x000fe200078e00ff */
[----:B------:R-:W-:Y:S01]  /*10490*/  BAR.SYNC.DEFER_BLOCKING 0x1, 0x180 ;  /* 0x0046000000007b1d */ /* 0x000fe20000010000 */
[----:B--2---:R-:W-:-:S03]  /*104a0*/  IMAD.WIDE R10, R4, 0x2, R20 ;  /* 0x00000002040a7825 */ /* 0x004fc600078e0214 */
[C---:B------:R-:W-:Y:S02]  /*104b0*/  IADD3 R39, P1, R10.reuse, 0x40, RZ ;  /* 0x000000400a277810 */ /* 0x040fe40007f3e0ff */
[C---:B------:R-:W-:Y:S02]  /*104c0*/  LOP3.LUT R9, R10.reuse, 0x380, RZ, 0xc0, !PT ;  /* 0x000003800a097812 */ /* 0x040fe400078ec0ff */
[C---:B------:R-:W-:Y:S02]  /*104d0*/  IADD3 R41, P0, R10.reuse, 0x60, RZ ;  /* 0x000000600a297810 */ /* 0x040fe40007f1e0ff */
[----:B------:R-:W-:Y:S02]  /*104e0*/  IADD3 R37, P2, R10, 0x20, RZ ;  /* 0x000000200a257810 */ /* 0x000fe40007f5e0ff */
[----:B------:R-:W-:Y:S02]  /*104f0*/  LOP3.LUT R4, R39, 0x380, RZ, 0xc0, !PT ;  /* 0x0000038027047812 */ /* 0x000fe400078ec0ff */
[----:B------:R-:W-:-:S02]  /*10500*/  SHF.R.U64 R9, R9, 0x3, RZ ;  /* 0x0000000309097819 */ /* 0x000fc400000012ff */
[----:B-----5:R-:W-:Y:S02]  /*10510*/  LOP3.LUT R24, R41, 0x380, RZ, 0xc0, !PT ;  /* 0x0000038029187812 */ /* 0x020fe400078ec0ff */
[----:B------:R-:W-:Y:S02]  /*10520*/  LOP3.LUT R0, R37, 0x380, RZ, 0xc0, !PT ;  /* 0x0000038025007812 */ /* 0x000fe400078ec0ff */
[----:B------:R-:W-:Y:S02]  /*10530*/  SHF.R.U64 R4, R4, 0x3, RZ ;  /* 0x0000000304047819 */ /* 0x000fe400000012ff */
[----:B------:R-:W-:Y:S02]  /*10540*/  LOP3.LUT R10, R9, R10, RZ, 0x3c, !PT ;  /* 0x0000000a090a7212 */ /* 0x000fe400078e3cff */
[----:B------:R-:W-:Y:S02]  /*10550*/  SHF.R.U64 R24, R24, 0x3, RZ ;  /* 0x0000000318187819 */ /* 0x000fe400000012ff */
[----:B------:R-:W-:Y:S01]  /*10560*/  SHF.R.U64 R0, R0, 0x3, RZ ;  /* 0x0000000300007819 */ /* 0x000fe200000012ff */
[--C-:B------:R-:W-:Y:S01]  /*10570*/  IMAD.X R5, RZ, RZ, R11.reuse, P0 ;  /* 0x000000ffff057224 */ /* 0x100fe200000e060b */
[----:B------:R-:W-:Y:S01]  /*10580*/  LOP3.LUT R6, R4, R39, RZ, 0x3c, !PT ;  /* 0x0000002704067212 */ /* 0x000fe200078e3cff */
[--C-:B------:R-:W-:Y:S01]  /*10590*/  IMAD.X R7, RZ, RZ, R11.reuse, P1 ;  /* 0x000000ffff077224 */ /* 0x100fe200008e060b */
[----:B------:R-:W-:Y:S01]  /*105a0*/  LOP3.LUT R4, R24, R41, RZ, 0x3c, !PT ;  /* 0x0000002918047212 */ /* 0x000fe200078e3cff */
[----:B------:R-:W-:Y:S01]  /*105b0*/  IMAD.X R9, RZ, RZ, R11, P2 ;  /* 0x000000ffff097224 */ /* 0x000fe200010e060b */
[----:B------:R-:W-:-:S02]  /*105c0*/  MOV R10, R10 ;  /* 0x0000000a000a7202 */ /* 0x000fc40000000f00 */
[----:B------:R-:W-:Y:S02]  /*105d0*/  LOP3.LUT R8, R0, R37, RZ, 0x3c, !PT ;  /* 0x0000002500087212 */ /* 0x000fe400078e3cff */
[----:B------:R-:W-:Y:S01]  /*105e0*/  MOV R27, R6 ;  /* 0x00000006001b7202 */ /* 0x000fe20000000f00 */
[----:B------:R0:W-:Y:S01]  /*105f0*/  STSM.16.M88.4 [R10], R12 ;  /* 0x0000000c0a007844 */ /* 0x0001e20000000200 */
[----:B------:R-:W-:Y:S01]  /*10600*/  MOV R26, R4 ;  /* 0x00000004001a7202 */ /* 0x000fe20000000f00 */
[----:B------:R-:W1:Y:S01]  /*10610*/  LDC R0, c[0x0][0xbe8] ;  /* 0x0002fa00ff007b82 */ /* 0x000e620000000800 */
[----:B------:R-:W-:Y:S02]  /*10620*/  ISETP.NE.U32.AND P0, PT, RZ, UR4, PT ;  /* 0x00000004ff007c0c */ /* 0x000fe4000bf05070 */
[----:B------:R-:W-:Y:S02]  /*10630*/  IADD3 R24, P1, R42, UR4, RZ ;  /* 0x000000042a187c10 */ /* 0x000fe4000ff3e0ff */
[----:B------:R-:W-:-:S02]  /*10640*/  MOV R28, R8 ;  /* 0x00000008001c7202 */ /* 0x000fc40000000f00 */
[----:B------:R-:W-:Y:S02]  /*10650*/  F2FP.BF16.F32.PACK_AB R4, R97, R96 ;  /* 0x000000606104723e */ /* 0x000fe400000010ff */
[----:B------:R-:W-:Y:S02]  /*10660*/  F2FP.BF16.F32.PACK_AB R5, R99, R98 ;  /* 0x000000626305723e */ /* 0x000fe400000010ff */
[----:B------:R-:W-:Y:S02]  /*10670*/  F2FP.BF16.F32.PACK_AB R6, R101, R100 ;  /* 0x000000646506723e */ /* 0x000fe400000010ff */
[----:B------:R-:W-:Y:S02]  /*10680*/  F2FP.BF16.F32.PACK_AB R7, R103, R102 ;  /* 0x000000666707723e */ /* 0x000fe400000010ff */
[----:B------:R-:W-:Y:S02]  /*10690*/  F2FP.BF16.F32.PACK_AB R8, R105, R104 ;  /* 0x000000686908723e */ /* 0x000fe400000010ff */
[----:B------:R-:W-:-:S02]  /*106a0*/  F2FP.BF16.F32.PACK_AB R9, R107, R106 ;  /* 0x0000006a6b09723e */ /* 0x000fc400000010ff */
[----:B0-----:R-:W-:Y:S02]  /*106b0*/  F2FP.BF16.F32.PACK_AB R10, R109, R108 ;  /* 0x0000006c6d0a723e */ /* 0x001fe400000010ff */
[----:B------:R-:W-:Y:S02]  /*106c0*/  F2FP.BF16.F32.PACK_AB R11, R111, R110 ;  /* 0x0000006e6f0b723e */ /* 0x000fe400000010ff */
[----:B------:R-:W-:Y:S02]  /*106d0*/  F2FP.BF16.F32.PACK_AB R12, R113, R112 ;  /* 0x00000070710c723e */ /* 0x000fe400000010ff */
[----:B------:R-:W-:Y:S02]  /*106e0*/  F2FP.BF16.F32.PACK_AB R13, R115, R114 ;  /* 0x00000072730d723e */ /* 0x000fe400000010ff */
[----:B------:R-:W-:Y:S02]  /*106f0*/  F2FP.BF16.F32.PACK_AB R14, R117, R116 ;  /* 0x00000074750e723e */ /* 0x000fe400000010ff */
[----:B------:R-:W-:-:S02]  /*10700*/  F2FP.BF16.F32.PACK_AB R15, R119, R118 ;  /* 0x00000076770f723e */ /* 0x000fc400000010ff */
[----:B------:R-:W-:Y:S02]  /*10710*/  ISETP.NE.AND.EX P0, PT, RZ, UR5, PT, P0 ;  /* 0x00000005ff007c0c */ /* 0x000fe4000bf05300 */
[----:B------:R-:W-:Y:S01]  /*10720*/  IADD3.X R25, R40, UR5, RZ, P1, !PT ;  /* 0x0000000528197c10 */ /* 0x000fe20008ffe4ff */
[----:B------:R-:W-:Y:S01]  /*10730*/  ULDC.64 UR4, c[0x0][0xc08] ;  /* 0x0003020000047ab9 */ /* 0x000fe20000000a00 */
[----:B------:R0:W-:Y:S01]  /*10740*/  STSM.16.M88.4 [R28], R4 ;  /* 0x000000041c007844 */ /* 0x0001e20000000200 */
[----:B------:R-:W-:-:S03]  /*10750*/  ISETP.NE.U32.AND P1, PT, RZ, UR4, PT ;  /* 0x00000004ff007c0c */ /* 0x000fc6000bf25070 */
[----:B------:R2:W-:Y:S01]  /*10760*/  STSM.16.M88.4 [R27], R8 ;  /* 0x000000081b007844 */ /* 0x0005e20000000200 */
[----:B------:R-:W-:-:S03]  /*10770*/  ISETP.NE.AND.EX P1, PT, RZ, UR5, PT, P1 ;  /* 0x00000005ff007c0c */ /* 0x000fc6000bf25310 */
[----:B------:R3:W-:Y:S01]  /*10780*/  STSM.16.M88.4 [R26], R12 ;  /* 0x0000000c1a007844 */ /* 0x0007e20000000200 */
[----:B------:R-:W-:Y:S09]  /*10790*/  BAR.SYNC.DEFER_BLOCKING 0x1, 0x180 ;  /* 0x0046000000007b1d */ /* 0x000ff20000010000 */
[----:B0-----:R-:W-:Y:S01]  /*107a0*/  @P1 IADD3 R4, P3, R42, UR4, RZ ;  /* 0x000000042a041c10 */ /* 0x001fe2000ff7e0ff */
[----:B------:R-:W-:-:S02]  /*107b0*/  ULDC UR4, c[0x0][0xa88] ;  /* 0x0002a20000047ab9 */ /* 0x000fc40000000800 */
[----:B--2---:R-:W-:Y:S01]  /*107c0*/  IMAD.U32 R9, RZ, RZ, UR4 ;  /* 0x00000004ff097e24 */ /* 0x004fe2000f8e00ff */
[----:B------:R-:W-:Y:S01]  /*107d0*/  @P1 IADD3.X R5, R40, UR5, RZ, P3, !PT ;  /* 0x0000000528051c10 */ /* 0x000fe20009ffe4ff */
[----:B------:R0:W5:Y:S04]  /*107e0*/  @P0 LDG.E R38, desc[UR40][R24.64] ;  /* 0x0000002818260981 */ /* 0x000168000c1e1900 */
[----:B------:R0:W5:Y:S01]  /*107f0*/  @P1 LDG.E R9, desc[UR40][R4.64] ;  /* 0x0000002804091981 */ /* 0x000162000c1e1900 */
[----:B-1----:R-:W-:-:S13]  /*10800*/  ISETP.NE.AND P2, PT, R0, 0x1, PT ;  /* 0x000000010000780c */ /* 0x002fda0003f45270 */
[----:B------:R-:W1:Y:S08]  /*10810*/  @P2 LDC R6, c[0x0][0xbec] ;  /* 0x0002fb00ff062b82 */ /* 0x000e700000000800 */
[----:B------:R-:W2:Y:S01]  /*10820*/  @P2 LDC R37, c[0x0][0xbf0] ;  /* 0x0002fc00ff252b82 */ /* 0x000ea20000000800 */
[----:B---3--:R-:W-:Y:S01]  /*10830*/  IMAD.IADD R15, R43, 0x1, R46 ;  /* 0x000000012b0f7824 */ /* 0x008fe200078e022e */
[----:B0-----:R-:W-:Y:S06]  /*10840*/  @P1 BRA `(.L_x_2367) ;  /* 0x0000000000101947 */ /* 0x001fec0003800000 */
[----:B------:R-:W-:Y:S05]  /*10850*/  @!P0 BRA `(.L_x_2367) ;  /* 0x00000000000c8947 */ /* 0x000fea0003800000 */
[----:B------:R-:W3:Y:S04]  /*10860*/  LDG.E R4, desc[UR40][R24.64] ;  /* 0x0000002818047981 */ /* 0x000ee8000c1e1900 */
[----:B-----5:R-:W3:Y:S02]  /*10870*/  LDG.E R9, desc[UR40][R24.64+0x4] ;  /* 0x0000042818097981 */ /* 0x020ee4000c1e1900 */
[----:B---3--:R-:W-:-:S07]  /*10880*/  IMAD.IADD R9, R9, 0x1, -R4 ;  /* 0x0000000109097824 */ /* 0x008fce00078e0a04 */
.L_x_2367:
[----:B------:R-:W3:Y:S01]  /*10890*/  LDL R12, [R1+0x58] ;  /* 0x00005800010c7983 */ /* 0x000ee20000100800 */
[----:B-1----:R-:W-:Y:S01]  /*108a0*/  @P2 IMAD.HI.U32 R4, R15, R6, RZ ;  /* 0x000000060f042227 */ /* 0x002fe200078e00ff */
[----:B------:R-:W-:Y:S01]  /*108b0*/  ULDC.64 UR4, c[0x0][0xb90] ;  /* 0x0002e40000047ab9 */ /* 0x000fe20000000a00 */
[----:B-----5:R-:W-:Y:S01]  /*108c0*/  SHF.R.S32.HI R39, RZ, 0x1f, R38 ;  /* 0x0000001fff277819 */ /* 0x020fe20000011426 */
[----:B------:R-:W4:Y:S01]  /*108d0*/  LDL.LU R42, [R1+0x4c] ;  /* 0x00004c00012a7983 */ /* 0x000f220000300800 */
[----:B------:R-:W-:Y:S01]  /*108e0*/  IMAD.MOV.U32 R7, RZ, RZ, R15 ;  /* 0x000000ffff077224 */ /* 0x000fe200078e000f */
[----:B--2---:R-:W-:Y:S01]  /*108f0*/  @P2 SHF.R.U32.HI R7, RZ, R37, R4 ;  /* 0x00000025ff072219 */ /* 0x004fe20000011604 */
[----:B------:R-:W-:Y:S01]  /*10900*/  IMAD R41, R9, R0, RZ ;  /* 0x0000000009297224 */ /* 0x000fe200078e02ff */
[----:B------:R-:W0:Y:S01]  /*10910*/  S2R R14, SR_TID.X ;  /* 0x00000000000e7919 */ /* 0x000e220000002100 */
[----:B------:R-:W-:Y:S01]  /*10920*/  SEL R40, R3, RZ, !P0 ;  /* 0x000000ff03287207 */ /* 0x000fe20004000000 */
[----:B------:R-:W1:Y:S01]  /*10930*/  @P2 LDC R43, c[0x0][0xbec] ;  /* 0x0002fb00ff2b2b82 */ /* 0x000e620000000800 */
[----:B------:R-:W-:Y:S01]  /*10940*/  SEL R37, R45, RZ, !P0 ;  /* 0x000000ff2d257207 */ /* 0x000fe20004000000 */
[----:B------:R-:W-:-:S04]  /*10950*/  IMAD.MOV R13, RZ, RZ, -R7 ;  /* 0x000000ffff0d7224 */ /* 0x000fc800078e0a07 */
[----:B------:R-:W-:Y:S02]  /*10960*/  IMAD R3, R0, R13, R15 ;  /* 0x0000000d00037224 */ /* 0x000fe400078e020f */
[----:B0-----:R-:W-:-:S05]  /*10970*/  VIADD R24, R14, 0xffffff80 ;  /* 0xffffff800e187836 */ /* 0x001fca0000000000 */
[----:B------:R-:W-:-:S04]  /*10980*/  SHF.R.S32.HI R14, RZ, 0x1f, R24 ;  /* 0x0000001fff0e7819 */ /* 0x000fc80000011418 */
[----:B------:R-:W-:-:S04]  /*10990*/  LEA.HI R14, R14, R24, RZ, 0x7 ;  /* 0x000000180e0e7211 */ /* 0x000fc800078f38ff */
[----:B------:R-:W-:-:S05]  /*109a0*/  LOP3.LUT R14, R14, 0xffffff80, RZ, 0xc0, !PT ;  /* 0xffffff800e0e7812 */ /* 0x000fca00078ec0ff */
[----:B------:R-:W-:Y:S02]  /*109b0*/  IMAD.IADD R14, R24, 0x1, -R14 ;  /* 0x00000001180e7824 */ /* 0x000fe400078e0a0e */
[----:B---3--:R-:W-:Y:S01]  /*109c0*/  IMAD.IADD R12, R12, 0x1, R46 ;  /* 0x000000010c0c7824 */ /* 0x008fe200078e022e */
[----:B----4-:R-:W-:Y:S01]  /*109d0*/  SHF.R.S32.HI R28, RZ, 0x1f, R42 ;  /* 0x0000001fff1c7819 */ /* 0x010fe2000001142a */
[----:B------:R-:W-:-:S04]  /*109e0*/  IMAD.WIDE.U32 R4, R42, UR4, R38 ;  /* 0x000000042a047c25 */ /* 0x000fc8000f8e0026 */
[----:B------:R-:W-:-:S04]  /*109f0*/  IMAD R6, R28, UR4, RZ ;  /* 0x000000041c067c24 */ /* 0x000fc8000f8e02ff */
[----:B------:R-:W-:Y:S01]  /*10a00*/  IMAD R11, R42, UR5, R6 ;  /* 0x000000052a0b7c24 */ /* 0x000fe2000f8e0206 */
[----:B------:R-:W-:Y:S01]  /*10a10*/  ULDC.64 UR4, c[0x0][0xb98] ;  /* 0x0002e60000047ab9 */ /* 0x000fe20000000a00 */
[----:B------:R-:W-:Y:S01]  /*10a20*/  SHF.R.S32.HI R6, RZ, 0x1f, R3 ;  /* 0x0000001fff067819 */ /* 0x000fe20000011403 */
[----:B------:R-:W-:Y:S02]  /*10a30*/  IMAD R8, R40, UR4, RZ ;  /* 0x0000000428087c24 */ /* 0x000fe4000f8e02ff */
[----:B------:R-:W-:Y:S01]  /*10a40*/  IMAD.IADD R5, R5, 0x1, R11 ;  /* 0x0000000105057824 */ /* 0x000fe200078e020b */
[----:B------:R-:W-:Y:S01]  /*10a50*/  SHF.R.S32.HI R11, RZ, 0x1f, R7 ;  /* 0x0000001fff0b7819 */ /* 0x000fe20000011407 */
[C---:B------:R-:W-:Y:S02]  /*10a60*/  IMAD R8, R37.reuse, UR5, R8 ;  /* 0x0000000525087c24 */ /* 0x040fe4000f8e0208 */
[----:B------:R-:W-:Y:S01]  /*10a70*/  IMAD.WIDE.U32 R4, R37, UR4, R4 ;  /* 0x0000000425047c25 */ /* 0x000fe2000f8e0004 */
[----:B------:R-:W-:-:S03]  /*10a80*/  ULDC.64 UR4, c[0x0][0xb88] ;  /* 0x0002e20000047ab9 */ /* 0x000fc60000000a00 */
[----:B------:R-:W-:Y:S01]  /*10a90*/  IMAD R6, R6, UR4, RZ ;  /* 0x0000000406067c24 */ /* 0x000fe2000f8e02ff */
[----:B------:R-:W-:-:S03]  /*10aa0*/  IADD3 R4, P0, R7, R4, RZ ;  /* 0x0000000407047210 */ /* 0x000fc60007f1e0ff */
[----:B------:R-:W-:Y:S01]  /*10ab0*/  IMAD R7, R3, UR5, R6 ;  /* 0x0000000503077c24 */ /* 0x000fe2000f8e0206 */
[----:B------:R-:W-:-:S03]  /*10ac0*/  IADD3.X R5, R11, R5, R8, P0, !PT ;  /* 0x000000050b057210 */ /* 0x000fc600007fe408 */
        /* <DEDUP_REMOVED lines=11> */
[C---:B------:R-:W-:Y:S02]  /*10b80*/  ISETP.GE.OR P1, PT, R12.reuse, R41, P0 ;  /* 0x000000290c00720c */ /* 0x040fe40000726670 */
[----:B------:R-:W-:Y:S01]  /*10b90*/  VIADD R3, R12, 0x8 ;  /* 0x000000080c037836 */ /* 0x000fe20000000000 */
[----:B------:R2:W-:Y:S01]  /*10ba0*/  SHFL.IDX PT, R6, R8, 0x1, 0x1c1f ;  /* 0x003c1f0008067f89 */ /* 0x0005e200000e0000 */
[----:B------:R-:W-:-:S02]  /*10bb0*/  IADD3 R13, P3, R20, 0x1800, RZ ;  /* 0x00001800140d7810 */ /* 0x000fc40007f7e0ff */
[C---:B------:R-:W-:Y:S01]  /*10bc0*/  IADD3 R25, P4, R20.reuse, 0x3000, RZ ;  /* 0x0000300014197810 */ /* 0x040fe20007f9e0ff */
[----:B------:R-:W3:Y:S01]  /*10bd0*/  SHFL.IDX PT, R7, R10, 0x1, 0x1c1f ;  /* 0x003c1f000a077f89 */ /* 0x000ee200000e0000 */
[----:B------:R-:W-:Y:S02]  /*10be0*/  LOP3.LUT R9, R20, 0x380, RZ, 0xc0, !PT ;  /* 0x0000038014097812 */ /* 0x000fe400078ec0ff */
[----:B------:R-:W-:Y:S02]  /*10bf0*/  LOP3.LUT R12, R13, 0x380, RZ, 0xc0, !PT ;  /* 0x000003800d0c7812 */ /* 0x000fe400078ec0ff */
[----:B------:R-:W-:Y:S02]  /*10c00*/  ISETP.GE.OR P0, PT, R3, R41, P0 ;  /* 0x000000290300720c */ /* 0x000fe40000706670 */
[----:B------:R-:W-:Y:S02]  /*10c10*/  LOP3.LUT R24, R25, 0x380, RZ, 0xc0, !PT ;  /* 0x0000038019187812 */ /* 0x000fe400078ec0ff */
[----:B------:R-:W-:-:S02]  /*10c20*/  SHF.R.U64 R9, R9, 0x3, RZ ;  /* 0x0000000309097819 */ /* 0x000fc400000012ff */
[----:B------:R-:W-:Y:S02]  /*10c30*/  SHF.R.U64 R12, R12, 0x3, RZ ;  /* 0x000000030c0c7819 */ /* 0x000fe400000012ff */
[----:B------:R-:W-:Y:S02]  /*10c40*/  SHF.R.U64 R24, R24, 0x3, RZ ;  /* 0x0000000318187819 */ /* 0x000fe400000012ff */
[----:B--2---:R-:W-:Y:S01]  /*10c50*/  LOP3.LUT R8, R9, R20, RZ, 0x3c, !PT ;  /* 0x0000001409087212 */ /* 0x004fe200078e3cff */
[--C-:B------:R-:W-:Y:S01]  /*10c60*/  IMAD.MOV.U32 R9, RZ, RZ, R21.reuse ;  /* 0x000000ffff097224 */ /* 0x100fe200078e0015 */
[----:B------:R-:W-:Y:S01]  /*10c70*/  LOP3.LUT R12, R12, R13, RZ, 0x3c, !PT ;  /* 0x0000000d0c0c7212 */ /* 0x000fe200078e3cff */
[--C-:B------:R-:W-:Y:S01]  /*10c80*/  IMAD.X R13, RZ, RZ, R21.reuse, P3 ;  /* 0x000000ffff0d7224 */ /* 0x100fe200018e0615 */
[----:B------:R-:W-:Y:S01]  /*10c90*/  LOP3.LUT R24, R24, R25, RZ, 0x3c, !PT ;  /* 0x0000001918187212 */ /* 0x000fe200078e3cff */
[----:B------:R-:W-:Y:S01]  /*10ca0*/  IMAD.X R25, RZ, RZ, R21, P4 ;  /* 0x000000ffff197224 */ /* 0x000fe200020e0615 */
[----:B0-----:R0:W-:Y:S04]  /*10cb0*/  @!P1 ST.E desc[UR40][R4.64], R36 ;  /* 0x0000002404009985 */ /* 0x0011e8000c101928 */
[----:B---3--:R2:W-:Y:S04]  /*10cc0*/  @!P0 ST.E desc[UR40][R6.64], R35 ;  /* 0x0000002306008985 */ /* 0x0085e8000c101928 */
[----:B------:R-:W3:Y:S04]  /*10cd0*/  LD.E.128 R8, desc[UR40][R8.64] ;  /* 0x0000002808087980 */ /* 0x000ee8000c101d00 */
[----:B------:R-:W4:Y:S04]  /*10ce0*/  LD.E.128 R12, desc[UR40][R12.64] ;  /* 0x000000280c0c7980 */ /* 0x000f28000c101d00 */
[----:B------:R-:W4:Y:S01]  /*10cf0*/  LD.E.128 R24, desc[UR40][R24.64] ;  /* 0x0000002818187980 */ /* 0x000f22000c101d00 */
[----:B------:R-:W-:-:S04]  /*10d00*/  IADD3 R20, P0, R20, 0x4800, RZ ;  /* 0x0000480014147810 */ /* 0x000fc80007f1e0ff */
[----:B------:R-:W-:Y:S01]  /*10d10*/  LOP3.LUT R3, R20, 0x380, RZ, 0xc0, !PT ;  /* 0x0000038014037812 */ /* 0x000fe200078ec0ff */
[----:B0-----:R-:W-:-:S03]  /*10d20*/  IMAD.X R5, RZ, RZ, R21, P0 ;  /* 0x000000ffff057224 */ /* 0x001fc600000e0615 */
[----:B------:R-:W-:-:S04]  /*10d30*/  SHF.R.U64 R3, R3, 0x3, RZ ;  /* 0x0000000303037819 */ /* 0x000fc800000012ff */
[----:B------:R-:W-:Y:S01]  /*10d40*/  LOP3.LUT R4, R3, R20, RZ, 0x3c, !PT ;  /* 0x0000001403047212 */ /* 0x000fe200078e3cff */
[----:B------:R-:W-:Y:S02]  /*10d50*/  IMAD R3, R39, UR4, RZ ;  /* 0x0000000427037c24 */ /* 0x000fe4000f8e02ff */
[----:B------:R-:W0:Y:S01]  /*10d60*/  @P2 LDC R39, c[0x0][0xbf0] ;  /* 0x0002fc00ff272b82 */ /* 0x000e220000000800 */
[C---:B------:R-:W-:Y:S02]  /*10d70*/  IMAD.WIDE.U32 R20, R38.reuse, UR4, RZ ;  /* 0x0000000426147c25 */ /* 0x040fe4000f8e00ff */
[----:B--2---:R-:W5:Y:S02]  /*10d80*/  LD.E.128 R4, desc[UR40][R4.64] ;  /* 0x0000002804047980 */ /* 0x004f64000c101d00 */
[----:B------:R-:W-:Y:S01]  /*10d90*/  IMAD R35, R38, UR5, R3 ;  /* 0x0000000526237c24 */ /* 0x000fe2000f8e0203 */
[----:B------:R-:W-:Y:S01]  /*10da0*/  ULDC.64 UR4, c[0x0][0xae8] ;  /* 0x0002ba0000047ab9 */ /* 0x000fe20000000a00 */
[----:B------:R-:W-:Y:S01]  /*10db0*/  IMAD R3, R44, 0x30, R34 ;  /* 0x000000302c037824 */ /* 0x000fe200078e0222 */
[----:B------:R-:W-:Y:S01]  /*10dc0*/  @!PT LDS RZ, [RZ] ;  /* 0x00000000fffff984 */ /* 0x000fe20000000800 */
[----:B------:R-:W-:Y:S01]  /*10dd0*/  @!PT LDS RZ, [RZ] ;  /* 0x00000000fffff984 */ /* 0x000fe20000000800 */
[----:B------:R-:W-:Y:S01]  /*10de0*/  @!PT LDS RZ, [RZ] ;  /* 0x00000000fffff984 */ /* 0x000fe20000000800 */
[----:B------:R-:W-:Y:S01]  /*10df0*/  @!PT LDS RZ, [RZ] ;  /* 0x00000000fffff984 */ /* 0x000fe20000000800 */
[----:B------:R2:W-:Y:S06]  /*10e00*/  MEMBAR.ALL.CTA ;  /* 0x0000000000007992 */ /* 0x0005ec0000008000 */
[----:B--2---:R-:W2:Y:S01]  /*10e10*/  FENCE.VIEW.ASYNC.S ;  /* 0x00000000000073c6 */ /* 0x004ea20000000000 */
[----:B------:R-:W-:-:S02]  /*10e20*/  IMAD.IADD R21, R21, 0x1, R35 ;  /* 0x0000000115157824 */ /* 0x000fc400078e0223 */
[----:B------:R-:W-:Y:S02]  /*10e30*/  IMAD R28, R28, UR4, RZ ;  /* 0x000000041c1c7c24 */ /* 0x000fe4000f8e02ff */
[----:B------:R-:W-:Y:S02]  /*10e40*/  IMAD.IADD R36, R46, 0x1, R3 ;  /* 0x000000012e247824 */ /* 0x000fe400078e0203 */
[C---:B------:R-:W-:Y:S02]  /*10e50*/  IMAD R3, R42.reuse, UR5, R28 ;  /* 0x000000052a037c24 */ /* 0x040fe4000f8e021c */
[----:B------:R-:W-:Y:S01]  /*10e60*/  IMAD.WIDE.U32 R20, R42, UR4, R20 ;  /* 0x000000042a147c25 */ /* 0x000fe2000f8e0014 */
[----:B------:R-:W-:-:S03]  /*10e70*/  ULDC.64 UR4, c[0x0][0xaf0] ;  /* 0x0002bc0000047ab9 */ /* 0x000fc60000000a00 */
[----:B-1----:R-:W-:-:S04]  /*10e80*/  @P2 IMAD.HI.U32 R28, R36, R43, RZ ;  /* 0x0000002b241c2227 */ /* 0x002fc800078e00ff */
[----:B------:R-:W-:Y:S02]  /*10e90*/  IMAD.IADD R21, R21, 0x1, R3 ;  /* 0x0000000115157824 */ /* 0x000fe400078e0203 */
[----:B------:R-:W-:Y:S01]  /*10ea0*/  IMAD.MOV.U32 R3, RZ, RZ, R36 ;  /* 0x000000ffff037224 */ /* 0x000fe200078e0024 */
[----:B0-----:R-:W-:Y:S01]  /*10eb0*/  @P2 SHF.R.U32.HI R3, RZ, R39, R28 ;  /* 0x00000027ff032219 */ /* 0x001fe2000001161c */
[----:B------:R-:W-:Y:S02]  /*10ec0*/  IMAD R35, R40, UR4, RZ ;  /* 0x0000000428237c24 */ /* 0x000fe4000f8e02ff */
[----:B------:R-:W-:Y:S01]  /*10ed0*/  IMAD.WIDE.U32 R20, R37, UR4, R20 ;  /* 0x0000000425147c25 */ /* 0x000fe2000f8e0014 */
[----:B------:R-:W-:-:S03]  /*10ee0*/  SHF.R.S32.HI R28, RZ, 0x1f, R3 ;  /* 0x0000001fff1c7819 */ /* 0x000fc60000011403 */
[----:B------:R-:W-:Y:S01]  /*10ef0*/  IMAD R35, R37, UR5, R35 ;  /* 0x0000000525237c24 */ /* 0x000fe2000f8e0223 */
[----:B------:R-:W-:Y:S01]  /*10f00*/  ULDC.64 UR4, c[0x0][0xae0] ;  /* 0x0002b80000047ab9 */ /* 0x000fe20000000a00 */
[----:B------:R-:W-:Y:S02]  /*10f10*/  IMAD.MOV R37, RZ, RZ, -R3 ;  /* 0x000000ffff257224 */ /* 0x000fe400078e0a03 */
[----:B------:R-:W-:Y:S02]  /*10f20*/  IMAD.IADD R21, R21, 0x1, R35 ;  /* 0x0000000115157824 */ /* 0x000fe400078e0223 */
[----:B------:R-:W-:Y:S02]  /*10f30*/  IMAD R35, R0, R37, R36 ;  /* 0x0000002500237224 */ /* 0x000fe400078e0224 */
[----:B------:R-:W-:Y:S02]  /*10f40*/  IMAD R28, R28, UR4, RZ ;  /* 0x000000041c1c7c24 */ /* 0x000fe4000f8e02ff */
[----:B------:R-:W-:Y:S01]  /*10f50*/  IMAD.WIDE.U32 R20, R3, UR4, R20 ;  /* 0x0000000403147c25 */ /* 0x000fe2000f8e0014 */
[----:B------:R-:W-:-:S03]  /*10f60*/  SHF.R.S32.HI R0, RZ, 0x1f, R35 ;  /* 0x0000001fff007819 */ /* 0x000fc60000011423 */
[----:B------:R-:W-:Y:S01]  /*10f70*/  IMAD R37, R3, UR5, R28 ;  /* 0x0000000503257c24 */ /* 0x000fe2000f8e021c */
[----:B------:R-:W-:Y:S01]  /*10f80*/  ULDC.64 UR4, c[0x0][0xad8] ;  /* 0x0002b60000047ab9 */ /* 0x000fe20000000a00 */
[----:B------:R-:W-:Y:S02]  /*10f90*/  IMAD.IADD R40, R34, 0x1, R46 ;  /* 0x0000000122287824 */ /* 0x000fe400078e022e */
[----:B------:R-:W-:Y:S02]  /*10fa0*/  IMAD.IADD R21, R21, 0x1, R37 ;  /* 0x0000000115157824 */ /* 0x000fe400078e0225 */
[----:B------:R-:W-:Y:S02]  /*10fb0*/  IMAD R0, R0, UR4, RZ ;  /* 0x0000000400007c24 */ /* 0x000fe4000f8e02ff */
[----:B------:R-:W-:-:S04]  /*10fc0*/  IMAD.WIDE.U32 R20, R35, UR4, R20 ;  /* 0x0000000423147c25 */ /* 0x000fc8000f8e0014 */
[----:B------:R-:W-:Y:S01]  /*10fd0*/  IMAD R3, R35, UR5, R0 ;  /* 0x0000000523037c24 */ /* 0x000fe2000f8e0200 */
[----:B------:R-:W-:Y:S01]  /*10fe0*/  ULDC.64 UR4, c[0x0][0xa80] ;  /* 0x0002a00000047ab9 */ /* 0x000fe20000000a00 */
[----:B------:R-:W-:Y:S01]  /*10ff0*/  VIADD R0, R40, 0x30 ;  /* 0x0000003028007836 */ /* 0x000fe20000000000 */
[----:B------:R-:W-:Y:S01]  /*11000*/  LEA R28, P0, R20, UR4, 0x1 ;  /* 0x00000004141c7c11 */ /* 0x000fe2000f8008ff */
[----:B------:R-:W-:Y:S01]  /*11010*/  IMAD.IADD R3, R21, 0x1, R3 ;  /* 0x0000000115037824 */ /* 0x000fe200078e0203 */
[----:B------:R-:W-:-:S03]  /*11020*/  ULDC UR4, c[0x0][0xac8] ;  /* 0x0002b20000047ab9 */ /* 0x000fc60000000800 */
[----:B--2---:R-:W0:Y:S01]  /*11030*/  SHFL.IDX PT, R36, R28, 0x1, 0x181f ;  /* 0x00381f001c247f89 */ /* 0x004e2200000e0000 */
[----:B------:R-:W-:Y:S01]  /*11040*/  LEA.HI.X R38, R20, UR5, R3, 0x1, P0 ;  /* 0x0000000514267c11 */ /* 0x000fe200080f0c03 */
[C---:B------:R-:W-:Y:S01]  /*11050*/  VIADD R3, R40.reuse, 0x60 ;  /* 0x0000006028037836 */ /* 0x040fe20000000000 */
[----:B------:R-:W-:Y:S01]  /*11060*/  ISETP.GE.AND P0, PT, R33, UR4, PT ;  /* 0x0000000421007c0c */ /* 0x000fe2000bf06270 */
[----:B------:R-:W1:Y:S03]  /*11070*/  SHFL.IDX PT, R20, R28, RZ, 0x181f ;  /* 0x00181fff1c147589 */ /* 0x000e6600000e0000 */
[-C--:B------:R-:W-:Y:S01]  /*11080*/  ISETP.GE.OR P3, PT, R40, R41.reuse, P0 ;  /* 0x000000292800720c */ /* 0x080fe20000766670 */
[----:B------:R-:W2:Y:S01]  /*11090*/  SHFL.IDX PT, R21, R38, RZ, 0x181f ;  /* 0x00181fff26157589 */ /* 0x000ea200000e0000 */
[-C--:B------:R-:W-:Y:S01]  /*110a0*/  ISETP.GE.OR P2, PT, R0, R41.reuse, P0 ;  /* 0x000000290000720c */ /* 0x080fe20000746670 */
[----:B------:R-:W-:Y:S01]  /*110b0*/  VIADD R0, R2, 0x16820 ;  /* 0x0001682002007836 */ /* 0x000fe20000000000 */
[----:B------:R-:W-:Y:S01]  /*110c0*/  ISETP.GE.OR P1, PT, R3, R41, P0 ;  /* 0x000000290300720c */ /* 0x000fe20000726670 */
[----:B------:R-:W2:Y:S03]  /*110d0*/  SHFL.IDX PT, R42, R28, 0x2, 0x181f ;  /* 0x00581f001c2a7f89 */ /* 0x000ea600000e0000 */
[----:B------:R-:W-:Y:S01]  /*110e0*/  PRMT R0, RZ, 0x654, R0 ;  /* 0x00000654ff007816 */ /* 0x000fe20000000000 */
[----:B------:R-:W2:Y:S03]  /*110f0*/  SHFL.IDX PT, R35, R38, 0x1, 0x181f ;  /* 0x00381f0026237f89 */ /* 0x000ea600000e0000 */
[----:B------:R1:W-:Y:S01]  /*11100*/  SYNCS.ARRIVE.TRANS64.RED.A1T0 RZ, [R0+URZ], RZ ;  /* 0x000000ff00ff79a7 */ /* 0x0003e2000810043f */
[----:B------:R-:W2:Y:S02]  /*11110*/  SHFL.IDX PT, R37, R38, 0x2, 0x181f ;  /* 0x00581f0026257f89 */ /* 0x000ea400000e0000 */
[----:B0-----:R-:W-:-:S02]  /*11120*/  @!P2 LEA R34, P4, R33, R36, 0x1 ;  /* 0x000000242122a211 */ /* 0x001fc400078808ff */
[----:B------:R-:W0:Y:S01]  /*11130*/  SHFL.IDX PT, R28, R28, 0x3, 0x181f ;  /* 0x00781f001c1c7f89 */ /* 0x000e2200000e0000 */
[----:B-1----:R-:W-:Y:S01]  /*11140*/  VIADD R0, R40, 0x90 ;  /* 0x0000009028007836 */ /* 0x002fe20000000000 */
[C---:B------:R-:W-:Y:S02]  /*11150*/  @!P3 LEA R20, P5, R33.reuse, R20, 0x1 ;  /* 0x000000142114b211 */ /* 0x040fe400078a08ff */
[----:B------:R-:W1:Y:S02]  /*11160*/  SHFL.IDX PT, R38, R38, 0x3, 0x181f ;  /* 0x00781f0026267f89 */ /* 0x000e6400000e0000 */
[C---:B--2---:R-:W-:Y:S02]  /*11170*/  @!P3 LEA.HI.X R21, R33.reuse, R21, R32, 0x1, P5 ;  /* 0x000000152115b211 */ /* 0x044fe400028f0c20 */
[----:B------:R-:W-:Y:S02]  /*11180*/  ISETP.GE.OR P0, PT, R0, R41, P0 ;  /* 0x000000290000720c */ /* 0x000fe40000706670 */
[----:B------:R-:W-:-:S02]  /*11190*/  @!P1 LEA R36, P5, R33, R42, 0x1 ;  /* 0x0000002a21249211 */ /* 0x000fc400078a08ff */
        /* <DEDUP_REMOVED lines=10> */
.L_x_2366:
        /* <DEDUP_REMOVED lines=24> */
.L_x_2369:
        /* <DEDUP_REMOVED lines=10> */
[----:B--2---:R-:W-:Y:S01]  /*11460*/  IMAD R3, R8, R9, RZ ;  /* 0x0000000908037224 */ /* 0x004fe200078e02ff */
[----:B-1----:R-:W-:-:S04]  /*11470*/  IADD3 R10, R26, -0x80, R4 ;  /* 0xffffff801a0a7810 */ /* 0x002fc80007ffe004 */
        /* <DEDUP_REMOVED lines=19> */
[--C-:B------:R-:W-:Y:S02]  /*115b0*/  IMAD.MOV R7, RZ, RZ, -R3.reuse ;  /* 0x000000ffff077224 */ /* 0x100fe400078e0a03 */
[----:B------:R-:W-:Y:S01]  /*115c0*/  IMAD R6, R13, UR5, R6 ;  /* 0x000000050d067c24 */ /* 0x000fe2000f8e0206 */
[----:B------:R-:W-:Y:S01]  /*115d0*/  ULDC.64 UR4, c[0x0][0xb88] ;  /* 0x0002e20000047ab9 */ /* 0x000fe20000000a00 */
[----:B------:R-:W-:Y:S01]  /*115e0*/  IMAD R7, R9, R7, R10 ;  /* 0x0000000709077224 */ /* 0x000fe200078e020a */
[----:B------:R-:W-:-:S04]  /*115f0*/  SHF.R.S32.HI R9, RZ, 0x1f, R3 ;  /* 0x0000001fff097819 */ /* 0x000fc80000011403 */
        /* <DEDUP_REMOVED lines=11> */
.L_x_2371:
[----:B------:R-:W-:Y:S05]  /*116b0*/  BSYNC B1 ;  /* 0x0000000000017941 */ /* 0x000fea0003800000 */
.L_x_2370:
[----:B------:R-:W2:Y:S01]  /*116c0*/  @P2 LDC R9, c[0x0][0xbf0] ;  /* 0x0002fc00ff092b82 */ /* 0x000ea20000000800 */
[----:B------:R-:W-:Y:S01]  /*116d0*/  ULDC.64 UR4, c[0x0][0xaa0] ;  /* 0x0002a80000047ab9 */ /* 0x000fe20000000a00 */
[----:B-1----:R-:W-:Y:S01]  /*116e0*/  IMAD R6, R44, 0x30, R34 ;  /* 0x000000302c067824 */ /* 0x002fe200078e0222 */
[----:B------:R-:W-:Y:S01]  /*116f0*/  ULDC.64 UR6, c[0x0][0xa80] ;  /* 0x0002a00000067ab9 */ /* 0x000fe20000000a00 */
[----:B------:R-:W-:Y:S02]  /*11700*/  IMAD R3, R11, UR4, RZ ;  /* 0x000000040b037c24 */ /* 0x000fe4000f8e02ff */
[----:B------:R-:W-:-:S04]  /*11710*/  IMAD.WIDE.U32 R4, R0, UR4, RZ ;  /* 0x0000000400047c25 */ /* 0x000fc8000f8e00ff */
[----:B------:R-:W-:Y:S01]  /*11720*/  IMAD R3, R0, UR5, R3 ;  /* 0x0000000500037c24 */ /* 0x000fe2000f8e0203 */
[----:B------:R-:W-:Y:S01]  /*11730*/  ULDC.64 UR4, c[0x0][0xae8] ;  /* 0x0002ba0000047ab9 */ /* 0x000fe20000000a00 */
[----:B------:R-:W-:Y:S02]  /*11740*/  IMAD.IADD R10, R26, 0x1, R6 ;  /* 0x000000011a0a7824 */ /* 0x000fe400078e0206 */
        /* <DEDUP_REMOVED lines=59> */
.L_x_2555:
[----:B------:R-:W-:-:S05]  /*11b00*/  VIADD R24, R24, 0x90 ;  /* 0x0000009018187836 */ /* 0x000fca0000000000 */
[----:B------:R-:W-:-:S13]  /*11b10*/  ISETP.GE.OR P0, PT, R24, R21, P0 ;  /* 0x000000151800720c */ /* 0x000fda0000706670 */
[----:B--2---:R-:W-:-:S04]  /*11b20*/  @!P0 LEA R14, P1, R33, R14, 0x1 ;  /* 0x0000000e210e8211 */ /* 0x004fc800078208ff */
[----:B-1----:R-:W-:-:S05]  /*11b30*/  @!P0 LEA.HI.X R15, R33, R0, R32, 0x1, P1 ;  /* 0x00000000210f8211 */ /* 0x002fca00008f0c20 */
[----:B------:R1:W-:Y:S04]  /*11b40*/  @!P0 ST.E.128 desc[UR40][R14.64], RZ ;  /* 0x000000ff0e008985 */ /* 0x0003e8000c101d28 */
.L_x_2368:
[----:B------:R-:W-:Y:S05]  /*11b50*/  BSYNC B0 ;  /* 0x0000000000007941 */ /* 0x000fea0003800000 */
.L_x_2365:
[----:B------:R-:W-:Y:S02]  /*11b60*/  ULDC UR4, c[0x0][0xc3c] ;  /* 0x00030f0000047ab9 */ /* 0x000fe40000000800 */
[----:B------:R-:W-:-:S13]  /*11b70*/  ISETP.GE.AND P0, PT, R31, UR4, PT ;  /* 0x000000041f007c0c */ /* 0x000fda000bf06270 */
[----:B------:R-:W-:Y:S05]  /*11b80*/  @!P0 BRA `(.L_x_2373) ;  /* 0xfffffef400248947 */ /* 0x000fea000383ffff */
[----:B------:R-:W-:Y:S05]  /*11b90*/  BRA `(.L_x_2240) ;  /* 0x0000006400d47947 */ /* 0x000fea0003800000 */
.L_x_2238:
        /* <DEDUP_REMOVED lines=18> */
.L_x_2374:
        /* <DEDUP_REMOVED lines=42> */
.L_x_2380:
        /* <DEDUP_REMOVED lines=12> */
.L_x_2379:
[----:B------:R-:W-:Y:S05]  /*12020*/  BSYNC B0 ;  /* 0x0000000000007941 */ /* 0x000fea0003800000 */
.L_x_2378:
        /* <DEDUP_REMOVED lines=20> */
[----:B------:R-:W-:Y:S02]  /*12170*/  IMAD.MOV.U32 R6, RZ, RZ, R9 ;  /* 0x000000ffff067224 */ /* 0x000fe400078e0009 */
[----:B------:R-:W-:-:S07]  /*12180*/  IMAD.MOV.U32 R9, RZ, RZ, R3 ;  /* 0x000000ffff097224 */ /* 0x000fce00078e0003 */
.L_x_2376:
        /* <DEDUP_REMOVED lines=21> */
.L_x_2381:
[----:B-1----:R-:W-:Y:S01]  /*122e0*/  IMAD R16, R16, UR5, R9 ;  /* 0x0000000510107c24 */ /* 0x002fe2000f8e0209 */
[----:B0-----:R-:W-:Y:S01]  /*122f0*/  IABS R6, R4 ;  /* 0x0000000400067213 */ /* 0x001fe20000000000 */
[----:B------:R-:W-:Y:S02]  /*12300*/  IMAD R11, R15, R8, RZ ;  /* 0x000000080f0b7224 */ /* 0x000fe400078e02ff */
[----:B------:R-:W-:Y:S01]  /*12310*/  IMAD.MOV.U32 R2, RZ, RZ, RZ ;  /* 0x000000ffff027224 */ /* 0x000fe200078e00ff */
[----:B------:R-:W-:Y:S01]  /*12320*/  IADD3 R9, -R16, UR6, RZ ;  /* 0x0000000610097c10 */ /* 0x000fe2000fffe1ff */
[----:B------:R-:W-:Y:S02]  /*12330*/  IMAD.MOV R6, RZ, RZ, -R6 ;  /* 0x000000ffff067224 */ /* 0x000fe400078e0a06 */
        /* <DEDUP_REMOVED lines=20> */
[----:B------:R-:W-:-:S04]  /*12480*/  IABS R8, R7 ;  /* 0x0000000700087213 */ /* 0x000fc80000000000 */
[----:B------:R-:W0:Y:S08]  /*12490*/  I2F.RP R10, R8 ;  /* 0x00000008000a7306 */ /* 0x000e300000209400 */
[----:B0-----:R-:W0:Y:S02]  /*124a0*/  MUFU.RCP R10, R10 ;  /* 0x0000000a000a7308 */ /* 0x001e240000001000 */
[----:B0-----:R-:W-:Y:S01]  /*124b0*/  VIADD R3, R10, 0xffffffe ;  /* 0x0ffffffe0a037836 */ /* 0x001fe20000000000 */
[----:B------:R-:W-:-:S05]  /*124c0*/  IABS R10, R7 ;  /* 0x00000007000a7213 */ /* 0x000fca0000000000 */
[----:B------:R-:W0:Y:S02]  /*124d0*/  F2I.FTZ.U32.TRUNC.NTZ R3, R3 ;  /* 0x0000000300037305 */ /* 0x000e24000021f000 */
[----:B0-----:R-:W-:-:S04]  /*124e0*/  IMAD.MOV R11, RZ, RZ, -R3 ;  /* 0x000000ffff0b7224 */ /* 0x001fc800078e0a03 */
[----:B------:R-:W-:-:S04]  /*124f0*/  IMAD R9, R11, R8, RZ ;  /* 0x000000080b097224 */ /* 0x000fc800078e02ff */
[----:B------:R-:W-:Y:S01]  /*12500*/  IMAD.HI.U32 R2, R3, R9, R2 ;  /* 0x0000000903027227 */ /* 0x000fe200078e0002 */
[----:B------:R-:W-:-:S03]  /*12510*/  IABS R9, R4 ;  /* 0x0000000400097213 */ /* 0x000fc60000000000 */
        /* <DEDUP_REMOVED lines=19> */
.L_x_2377:
[----:B------:R-:W-:Y:S02]  /*12650*/  IMAD.MOV.U32 R17, RZ, RZ, RZ ;  /* 0x000000ffff117224 */ /* 0x000fe400078e00ff */
[----:B------:R-:W-:Y:S02]  /*12660*/  IMAD.U32 R16, RZ, RZ, UR6 ;  /* 0x00000006ff107e24 */ /* 0x000fe4000f8e00ff */
[----:B------:R-:W-:-:S07]  /*12670*/  IMAD.MOV.U32 R18, RZ, RZ, RZ ;  /* 0x000000ffff127224 */ /* 0x000fce00078e00ff */
.L_x_2382:
[----:B------:R-:W-:-:S13]  /*12680*/  ISETP.NE.AND P0, PT, R5, RZ, PT ;  /* 0x000000ff0500720c */ /* 0x000fda0003f05270 */
[----:B------:R-:W0:Y:S01]  /*12690*/  @!P0 S2R R3, SR_CgaCtaId ;  /* 0x0000000000038919 */ /* 0x000e220000008800 */
[----:B------:R-:W-:-:S04]  /*126a0*/  @!P0 MOV R0, 0x400 ;  /* 0x0000040000008802 */ /* 0x000fc80000000f00 */
[----:B0-----:R-:W-:-:S05]  /*126b0*/  @!P0 LEA R0, R3, R0, 0x18 ;  /* 0x0000000003008211 */ /* 0x001fca00078ec0ff */
[----:B------:R0:W-:Y:S01]  /*126c0*/  @!P0 STS.128 [R0+0x168d0], R16 ;  /* 0x0168d01000008388 */ /* 0x0001e20000000c00 */
[----:B------:R-:W-:Y:S06]  /*126d0*/  BAR.ARV 0x5, 0x200 ;  /* 0x0148000000007b1d */ /* 0x000fec0000002000 */
.L_x_2375:
        /* <DEDUP_REMOVED lines=25> */
[----:B------:R-:W-:-:S05]  /*12870*/  IMAD.SHL.U32 R2, R5, 0x10, RZ ;  /* 0x0000001005027824 */ /* 0x000fca00078e00ff */
[----:B------:R-:W-:Y:S01]  /*12880*/  LOP3.LUT R0, R4, 0x70, R2, 0xf8, !PT ;  /* 0x0000007004007812 */ /* 0x000fe200078ef802 */
[----:B------:R-:W-:Y:S02]  /*12890*/  IMAD R2, R3, 0x2, R22 ;  /* 0x0000000203027824 */ /* 0x000fe400078e0216 */
[----:B------:R-:W-:-:S03]  /*128a0*/  IMAD.MOV.U32 R0, RZ, RZ, 0x1 ;  /* 0x00000001ff007424 */ /* 0x000fc600078e00ff */
[----:B------:R3:W-:Y:S04]  /*128b0*/  STL [R1+0xc], R2 ;  /* 0x00000c0201007387 */ /* 0x0007e80000100800 */
[----:B------:R3:W-:Y:S02]  /*128c0*/  STL [R1+0x4], R0 ;  /* 0x0000040001007387 */ /* 0x0007e40000100800 */
.L_x_2505:
[----:B0--3--:R-:W0:Y:S02]  /*128d0*/  LDC.64 R2, c[0x0][0xc88] ;  /* 0x00032200ff027b82 */ /* 0x009e240000000a00 */
[----:B0-----:R-:W-:-:S05]  /*128e0*/  IMAD.WIDE R2, R19, 0x4, R2 ;  /* 0x0000000413027825 */ /* 0x001fca00078e0202 */
[----:B--2---:R-:W2:Y:S01]  /*128f0*/  LDG.E R13, desc[UR40][R2.64] ;  /* 0x00000028020d7981 */ /* 0x004ea2000c1e1900 */
[----:B------:R-:W-:Y:S05]  /*12900*/  YIELD ;  /* 0x0000000000007946 */ /* 0x000fea0003800000 */
[----:B------:R-:W-:Y:S01]  /*12910*/  ULDC.64 UR4, c[0x0][0xa28] ;  /* 0x00028a0000047ab9 */ /* 0x000fe20000000a00 */
[----:B------:R-:W-:Y:S01]  /*12920*/  ULDC.64 UR6, c[0x0][0xa00] ;  /* 0x0002800000067ab9 */ /* 0x000fe20000000a00 */
[----:B------:R-:W-:Y:S02]  /*12930*/  ISETP.NE.U32.AND P0, PT, RZ, UR4, PT ;  /* 0x00000004ff007c0c */ /* 0x000fe4000bf05070 */
[----:B-1----:R-:W-:Y:S01]  /*12940*/  CS2R R8, SRZ ;  /* 0x0000000000087805 */ /* 0x002fe2000001ff00 */
[----:B------:R-:W-:Y:S01]  /*12950*/  ULDC.64 UR8, c[0x0][0xa18] ;  /* 0x0002860000087ab9 */ /* 0x000fe20000000a00 */
[----:B------:R-:W-:-:S02]  /*12960*/  ISETP.NE.AND.EX P1, PT, RZ, UR5, PT, P0 ;  /* 0x00000005ff007c0c */ /* 0x000fc4000bf25300 */
[----:B------:R-:W-:-:S04]  /*12970*/  ISETP.NE.U32.AND P0, PT, RZ, UR6, PT ;  /* 0x00000006ff007c0c */ /* 0x000fc8000bf05070 */
[----:B------:R-:W-:Y:S02]  /*12980*/  ISETP.NE.AND.EX P0, PT, RZ, UR7, PT, P0 ;  /* 0x00000007ff007c0c */ /* 0x000fe4000bf05300 */
[----:B--2---:R-:W-:Y:S01]  /*12990*/  SHF.R.S32.HI R0, RZ, 0x1f, R13 ;  /* 0x0000001fff007819 */ /* 0x004fe2000001140d */
[----:B------:R-:W-:-:S04]  /*129a0*/  IMAD.SHL.U32 R24, R13, 0x4, RZ ;  /* 0x000000040d187824 */ /* 0x000fc800078e00ff */
[C---:B------:R-:W-:Y:S01]  /*129b0*/  @P1 LEA R4, P2, R13.reuse, UR4, 0x2 ;  /* 0x000000040d041c11 */ /* 0x040fe2000f8410ff */
[----:B------:R-:W-:Y:S01]  /*129c0*/  STL [R1+0x10], R13 ;  /* 0x0000100d01007387 */ /* 0x000fe20000100800 */
[C-C-:B------:R-:W-:Y:S02]  /*129d0*/  SHF.L.U64.HI R25, R13.reuse, 0x2, R0.reuse ;  /* 0x000000020d197819 */ /* 0x140fe40000010200 */
[----:B------:R-:W-:Y:S01]  /*129e0*/  @P1 LEA.HI.X R5, R13, UR5, R0, 0x2, P2 ;  /* 0x000000050d051c11 */ /* 0x000fe200090f1400 */
[----:B------:R-:W-:Y:S01]  /*129f0*/  ULDC.64 UR4, c[0x0][0xa08] ;  /* 0x0002820000047ab9 */ /* 0x000fe20000000a00 */
[C---:B------:R-:W-:Y:S01]  /*12a00*/  IADD3 R2, P2, R24.reuse, UR6, RZ ;  /* 0x0000000618027c10 */ /* 0x040fe2000ff5e0ff */
[----:B------:R0:W-:Y:S03]  /*12a10*/  STL [R1+0x30], R0 ;  /* 0x0000300001007387 */ /* 0x0001e60000100800 */
[C---:B------:R-:W-:Y:S01]  /*12a20*/  IADD3.X R3, R25.reuse, UR7, RZ, P2, !PT ;  /* 0x0000000719037c10 */ /* 0x040fe200097fe4ff */
[----:B------:R-:W-:Y:S01]  /*12a30*/  ULDC.64 UR6, c[0x0][0xa10] ;  /* 0x0002840000067ab9 */ /* 0x000fe20000000a00 */
[----:B------:R-:W-:Y:S01]  /*12a40*/  ISETP.NE.U32.AND P3, PT, RZ, UR8, PT ;  /* 0x00000008ff007c0c */ /* 0x000fe2000bf65070 */
[----:B------:R1:W5:Y:S01]  /*12a50*/  @P1 LDG.E R8, desc[UR40][R4.64] ;  /* 0x0000002804081981 */ /* 0x000362000c1e1900 */
[----:B------:R-:W-:Y:S01]  /*12a60*/  IADD3 R6, P4, R24, UR4, RZ ;  /* 0x0000000418067c10 */ /* 0x000fe2000ff9e0ff */
[----:B------:R-:W-:Y:S01]  /*12a70*/  IMAD.MOV.U32 R29, RZ, RZ, RZ ;  /* 0x000000ffff1d7224 */ /* 0x000fe200078e00ff */
[----:B------:R-:W-:Y:S01]  /*12a80*/  ISETP.NE.AND.EX P3, PT, RZ, UR9, PT, P3 ;  /* 0x00000009ff007c0c */ /* 0x000fe2000bf65330 */
[----:B------:R-:W2:Y:S01]  /*12a90*/  @P0 LDG.E R9, desc[UR40][R2.64] ;  /* 0x0000002802090981 */ /* 0x000ea2000c1e1900 */
[----:B------:R-:W-:Y:S01]  /*12aa0*/  IADD3.X R7, R25, UR5, RZ, P4, !PT ;  /* 0x0000000519077c10 */ /* 0x000fe2000a7fe4ff */
[----:B0-----:R-:W-:Y:S01]  /*12ab0*/  IMAD.MOV.U32 R0, RZ, RZ, RZ ;  /* 0x000000ffff007224 */ /* 0x001fe200078e00ff */
[----:B------:R-:W-:-:S02]  /*12ac0*/  ISETP.NE.U32.AND P1, PT, RZ, UR4, PT ;  /* 0x00000004ff007c0c */ /* 0x000fc4000bf25070 */
[----:B------:R-:W-:Y:S02]  /*12ad0*/  ISETP.NE.U32.AND P2, PT, RZ, UR6, PT ;  /* 0x00000006ff007c0c */ /* 0x000fe4000bf45070 */
[C---:B-1----:R-:W-:Y:S01]  /*12ae0*/  IADD3 R4, P4, R24.reuse, UR6, RZ ;  /* 0x0000000618047c10 */ /* 0x042fe2000ff9e0ff */
[----:B------:R-:W-:Y:S01]  /*12af0*/  ULDC UR4, c[0x0][0x288] ;  /* 0x0000a20000047ab9 */ /* 0x000fe20000000800 */
[----:B------:R-:W-:Y:S02]  /*12b00*/  ISETP.NE.AND.EX P1, PT, RZ, UR5, PT, P1 ;  /* 0x00000005ff007c0c */ /* 0x000fe4000bf25310 */
[----:B------:R-:W-:Y:S02]  /*12b10*/  IADD3.X R5, R25, UR7, RZ, P4, !PT ;  /* 0x0000000719057c10 */ /* 0x000fe4000a7fe4ff */
[----:B------:R-:W-:Y:S02]  /*12b20*/  @P3 IADD3 R10, P4, R24, UR8, RZ ;  /* 0x00000008180a3c10 */ /* 0x000fe4000ff9e0ff */
[----:B------:R-:W-:-:S02]  /*12b30*/  ISETP.NE.AND.EX P2, PT, RZ, UR7, PT, P2 ;  /* 0x00000007ff007c0c */ /* 0x000fc4000bf45320 */
[----:B------:R-:W-:-:S05]  /*12b40*/  @P3 IADD3.X R11, R25, UR9, RZ, P4, !PT ;  /* 0x00000009190b3c10 */ /* 0x000fca000a7fe4ff */
[----:B------:R-:W5:Y:S06]  /*12b50*/  @P1 LDG.E R29, desc[UR40][R6.64] ;  /* 0x00000028061d1981 */ /* 0x000f6c000c1e1900 */
        /* <DEDUP_REMOVED lines=16> */
[----:B----4-:R-:W-:Y:S06]  /*12c60*/  @P3 BRA `(.L_x_2384) ;  /* 0x0000000000143947 */ /* 0x010fec0003800000 */
[----:B------:R-:W-:Y:S05]  /*12c70*/  @!P0 BRA `(.L_x_2384) ;  /* 0x0000000000108947 */ /* 0x000fea0003800000 */
[----:B------:R-:W2:Y:S04]  /*12c80*/  LDG.E R11, desc[UR40][R2.64] ;  /* 0x00000028020b7981 */ /* 0x000ea8000c1e1900 */
[----:B------:R-:W2:Y:S02]  /*12c90*/  LDG.E R2, desc[UR40][R2.64+0x4] ;  /* 0x0000042802027981 */ /* 0x000ea4000c1e1900 */
[----:B--2---:R-:W-:-:S05]  /*12ca0*/  IMAD.IADD R12, R2, 0x1, -R11 ;  /* 0x00000001020c7824 */ /* 0x004fca00078e0a0b */
[----:B------:R0:W-:Y:S02]  /*12cb0*/  STL [R1+0x20], R12 ;  /* 0x0000200c01007387 */ /* 0x0001e40000100800 */
.L_x_2384:
        /* <DEDUP_REMOVED lines=10> */
.L_x_2385:
[----:B------:R-:W-:Y:S05]  /*12d60*/  @!P1 BRA `(.L_x_2386) ;  /* 0x00000000000c9947 */ /* 0x000fea0003800000 */
[----:B------:R-:W2:Y:S04]  /*12d70*/  LDG.E R10, desc[UR40][R6.64] ;  /* 0x00000028060a7981 */ /* 0x000ea8000c1e1900 */
[----:B------:R-:W2:Y:S02]  /*12d80*/  LDG.E R6, desc[UR40][R6.64+0x4] ;  /* 0x0000042806067981 */ /* 0x000ea4000c1e1900 */
[----:B--2---:R-:W-:-:S07]  /*12d90*/  IMAD.IADD R10, R6, 0x1, -R10 ;  /* 0x00000001060a7824 */ /* 0x004fce00078e0a0a */
.L_x_2386:
[----:B-1----:R-:W2:Y:S01]  /*12da0*/  @P2 LDG.E R2, desc[UR40][R4.64] ;  /* 0x0000002804022981 */ /* 0x002ea2000c1e1900 */
[----:B------:R-:W1:Y:S01]  /*12db0*/  LDC R3, c[0x0][0x448] ;  /* 0x00011200ff037b82 */ /* 0x000e620000000800 */
[----:B-----5:R-:W-:Y:S02]  /*12dc0*/  IMAD.IADD R10, R10, 0x1, -R8 ;  /* 0x000000010a0a7824 */ /* 0x020fe400078e0a08 */
[----:B------:R-:W2:Y:S01]  /*12dd0*/  @P2 LDG.E R4, desc[UR40][R4.64+0x4] ;  /* 0x0000042804042981 */ /* 0x000ea2000c1e1900 */
[----:B-1----:R-:W-:-:S13]  /*12de0*/  ISETP.NE.AND P0, PT, R3, 0x1, PT ;  /* 0x000000010300780c */ /* 0x002fda0003f05270 */
[----:B------:R-:W1:Y:S01]  /*12df0*/  @P0 LDC R3, c[0x0][0x450] ;  /* 0x00011400ff030b82 */ /* 0x000e620000000800 */
[----:B------:R-:W-:Y:S01]  /*12e00*/  BSSY B0, `(.L_x_2387) ;  /* 0x00000ec000007945 */ /* 0x000fe20003800000 */
[----:B--2---:R-:W-:-:S06]  /*12e10*/  @P2 IMAD.IADD R9, R4, 0x1, -R2 ;  /* 0x0000000104092824 */ /* 0x004fcc00078e0a02 */
[----:B------:R-:W2:Y:S01]  /*12e20*/  @P0 LDC R4, c[0x0][0x44c] ;  /* 0x00011300ff040b82 */ /* 0x000ea20000000800 */
[----:B------:R-:W-:-:S04]  /*12e30*/  IMAD R2, R17, 0xc0, RZ ;  /* 0x000000c011027824 */ /* 0x000fc800078e02ff */
[----:B------:R-:W-:-:S04]  /*12e40*/  VIADD R2, R2, 0xbf ;  /* 0x000000bf02027836 */ /* 0x000fc80000000000 */
[----:B--2---:R-:W-:-:S05]  /*12e50*/  @P0 IMAD.HI.U32 R4, R2, R4, RZ ;  /* 0x0000000402040227 */ /* 0x004fca00078e00ff */
[----:B-1----:R-:W-:Y:S01]  /*12e60*/  @P0 SHF.R.U32.HI R2, RZ, R3, R4 ;  /* 0x00000003ff020219 */ /* 0x002fe20000011604 */
[----:B------:R-:W-:-:S05]  /*12e70*/  IMAD.IADD R3, R10, 0x1, R9 ;  /* 0x000000010a037824 */ /* 0x000fca00078e0209 */
[C---:B------:R-:W-:Y:S01]  /*12e80*/  IADD3 R20, R3.reuse, 0x80, -R12 ;  /* 0x0000008003147810 */ /* 0x040fe20007ffe80c */
[----:B------:R-:W-:-:S04]  /*12e90*/  VIADD R3, R3, 0x7f ;  /* 0x0000007f03037836 */ /* 0x000fc80000000000 */
[----:B------:R-:W-:Y:S01]  /*12ea0*/  IMAD.IADD R2, R20, 0x1, R2 ;  /* 0x0000000114027824 */ /* 0x000fe200078e0202 */
[----:B------:R-:W-:-:S04]  /*12eb0*/  SHF.R.S32.HI R4, RZ, 0x1f, R3 ;  /* 0x0000001fff047819 */ /* 0x000fc80000011403 */
[----:B------:R-:W-:Y:S02]  /*12ec0*/  LEA.HI R4, R4, R3, RZ, 0x7 ;  /* 0x0000000304047211 */ /* 0x000fe400078f38ff */
[----:B------:R-:W-:-:S04]  /*12ed0*/  SHF.R.S32.HI R3, RZ, 0x1f, R2 ;  /* 0x0000001fff037819 */ /* 0x000fc80000011402 */
[----:B------:R-:W-:Y:S02]  /*12ee0*/  LEA.HI R3, R3, R2, RZ, 0x7 ;  /* 0x0000000203037211 */ /* 0x000fe400078f38ff */
[----:B------:R-:W-:Y:S02]  /*12ef0*/  SHF.R.S32.HI R21, RZ, 0x7, R4 ;  /* 0x00000007ff157819 */ /* 0x000fe40000011404 */
[----:B------:R-:W-:-:S04]  /*12f00*/  SHF.R.S32.HI R3, RZ, 0x7, R3 ;  /* 0x00000007ff037819 */ /* 0x000fc80000011403 */
[----:B------:R-:W-:-:S05]  /*12f10*/  VIMNMX R2, R21, R3, PT ;  /* 0x0000000315027248 */ /* 0x000fca0003fe0100 */
[--C-:B------:R-:W-:Y:S02]  /*12f20*/  IMAD R2, R2, 0x80, -R10.reuse ;  /* 0x0000008002027824 */ /* 0x100fe400078e0a0a */
[----:B------:R-:W-:-:S03]  /*12f30*/  IMAD.MOV R10, RZ, RZ, -R10 ;  /* 0x000000ffff0a7224 */ /* 0x000fc600078e0a0a */
[----:B------:R-:W-:Y:S02]  /*12f40*/  VIMNMX R2, R2, R9, PT ;  /* 0x0000000902027248 */ /* 0x000fe40003fe0100 */
[----:B------:R-:W-:-:S04]  /*12f50*/  VIMNMX R10, RZ, R10, !PT ;  /* 0x0000000aff0a7248 */ /* 0x000fc80007fe0100 */
[----:B------:R-:W-:Y:S02]  /*12f60*/  ISETP.GT.AND P0, PT, R2, R10, PT ;  /* 0x0000000a0200720c */ /* 0x000fe40003f04270 */
[----:B------:R-:W-:-:S11]  /*12f70*/  SHF.R.U32.HI R3, RZ, 0x7, R10 ;  /* 0x00000007ff037819 */ /* 0x000fd6000001160a */
[----:B------:R-:W-:-:S05]  /*12f80*/  @P0 VIADD R2, R2, 0x7f ;  /* 0x0000007f02020836 */ /* 0x000fca0000000000 */
[----:B------:R-:W-:-:S04]  /*12f90*/  @P0 SHF.R.S32.HI R4, RZ, 0x1f, R2 ;  /* 0x0000001fff040819 */ /* 0x000fc80000011402 */
[----:B------:R-:W-:Y:S01]  /*12fa0*/  @P0 LEA.HI R2, R4, R2, RZ, 0x7 ;  /* 0x0000000204020211 */ /* 0x000fe200078f38ff */
[----:B------:R-:W-:-:S03]  /*12fb0*/  IMAD.MOV.U32 R4, RZ, RZ, R3 ;  /* 0x000000ffff047224 */ /* 0x000fc600078e0003 */
[----:B------:R-:W-:-:S04]  /*12fc0*/  @P0 SHF.R.S32.HI R4, RZ, 0x7, R2 ;  /* 0x00000007ff040819 */ /* 0x000fc80000011402 */
[----:B------:R-:W-:Y:S02]  /*12fd0*/  ISETP.GT.AND P1, PT, R4, R3, PT ;  /* 0x000000030400720c */ /* 0x000fe40003f24270 */
[----:B------:R-:W-:-:S11]  /*12fe0*/  PLOP3.LUT P0, PT, PT, PT, PT, 0x80, 0x0 ;  /* 0x000000000000781c */ /* 0x000fd60003f0f070 */
        /* <DEDUP_REMOVED lines=8> */
.L_x_2558:
[----:B--2---:R-:W-:Y:S02]  /*13070*/  ISETP.NE.AND P0, PT, R14, RZ, PT ;  /* 0x000000ff0e00720c */ /* 0x004fe40003f05270 */
[----:B------:R-:W-:-:S11]  /*13080*/  PLOP3.LUT P6, PT, PT, PT, PT, 0x8, 0x0 ;  /* 0x000000000000781c */ /* 0x000fd60003fce170 */
[----:B------:R-:W-:Y:S05]  /*13090*/  @P0 BRA `(.L_x_2390) ;  /* 0x00000000000c0947 */ /* 0x000fea0003800000 */
[----:B------:R-:W-:-:S03]  /*130a0*/  UMOV UR4, 0xffffffff ;  /* 0xffffffff00047882 */ /* 0x000fc60000000000 */
[----:B------:R-:W-:Y:S05]  /*130b0*/  BRA.DIV UR4, `(.L_x_2391) ;  /* 0x00000066044c7947 */ /* 0x000fea000b800000 */
[----:B------:R-:W-:-:S13]  /*130c0*/  ELECT P6, URZ, PT ;  /* 0x00000000003f782f */ /* 0x000fda00038c0000 */
.L_x_2390:
        /* <DEDUP_REMOVED lines=9> */
.L_x_2561:
[----:B------:R-:W-:Y:S05]  /*13160*/  BSYNC B1 ;  /* 0x0000000000017941 */ /* 0x000fea0003800000 */
.L_x_2392:
[----:B------:R-:W-:Y:S04]  /*13170*/  BSSY B1, `(.L_x_2394) ;  /* 0x0000050000017945 */ /* 0x000fe80003800000 */
[----:B------:R-:W-:Y:S05]  /*13180*/  @!P6 BRA `(.L_x_2395) ;  /* 0x000000040038e947 */ /* 0x000fea0003800000 */
[----:B------:R-:W2:Y:S01]  /*13190*/  LDL R6, [R1+0x4] ;  /* 0x0000040001067983 */ /* 0x000ea20000100800 */
[----:B-1----:R-:W-:Y:S01]  /*131a0*/  IMAD R5, R28, 0x8, R22 ;  /* 0x000000081c057824 */ /* 0x002fe200078e0216 */
[----:B------:R-:W1:Y:S01]  /*131b0*/  S2R R7, SR_TID.X ;  /* 0x0000000000077919 */ /* 0x000e620000002100 */
[----:B------:R-:W-:Y:S01]  /*131c0*/  BSSY B2, `(.L_x_2396) ;  /* 0x0000006000027945 */ /* 0x000fe20003800000 */
[----:B-1----:R-:W-:-:S04]  /*131d0*/  LOP3.LUT R7, R7, 0x7f, RZ, 0xc0, !PT ;  /* 0x0000007f07077812 */ /* 0x002fc800078ec0ff */
[----:B------:R-:W-:Y:S02]  /*131e0*/  ISETP.NE.AND P1, PT, R7, RZ, PT ;  /* 0x000000ff0700720c */ /* 0x000fe40003f25270 */
[----:B--2---:R-:W-:-:S04]  /*131f0*/  SHF.L.U32 R6, R6, 0x1f, RZ ;  /* 0x0000001f06067819 */ /* 0x004fc800000006ff */
[----:B------:R-:W1:Y:S02]  /*13200*/  SYNCS.PHASECHK.TRANS64.TRYWAIT P0, [R5+URZ+0x168a0], R6 ;  /* 0x0168a006050075a7 */ /* 0x000e64000800017f */
[----:B-1----:R-:W-:Y:S05]  /*13210*/  @!P0 BRA `(.L_x_2397) ;  /* 0x0000006400288947 */ /* 0x002fea0003800000 */
.L_x_2562:
[----:B------:R-:W-:Y:S05]  /*13220*/  BSYNC B2 ;  /* 0x0000000000027941 */ /* 0x000fea0003800000 */
.L_x_2396:
        /* <DEDUP_REMOVED lines=9> */
.L_x_2399:
[----:B------:R-:W-:Y:S05]  /*132c0*/  BSYNC B2 ;  /* 0x0000000000027941 */ /* 0x000fea0003800000 */
.L_x_2398:
        /* <DEDUP_REMOVED lines=12> */
[----:B------:R-:W-:-:S08]  /*13390*/  VIADD R9, R5, 0x16890 ;  /* 0x0001689005097836 */ /* 0x000fd00000000000 */
.L_x_2400:
        /* <DEDUP_REMOVED lines=10> */
[----:B------:R-:W2:Y:S01]  /*13440*/  SYNCS.PHASECHK.TRANS64.TRYWAIT P0, [R5+URZ+0x168c0], R6 ;  /* 0x0168c006050075a7 */ /* 0x000ea2000800017f */
[----:B------:R-:W-:Y:S04]  /*13450*/  BSSY B2, `(.L_x_2401) ;  /* 0x0000002000027945 */ /* 0x000fe80003800000 */
[----:B--2---:R-:W-:Y:S05]  /*13460*/  @!P0 BRA `(.L_x_2402) ;  /* 0x0000006000a88947 */ /* 0x004fea0003800000 */
.L_x_2563:
[----:B------:R-:W-:Y:S05]  /*13470*/  BSYNC B2 ;  /* 0x0000000000027941 */ /* 0x000fea0003800000 */
.L_x_2401:
[----:B------:R-:W-:Y:S01]  /*13480*/  BSSY B2, `(.L_x_2403) ;  /* 0x000000b000027945 */ /* 0x000fe20003800000 */
[----:B------:R-:W-:Y:S02]  /*13490*/  IMAD.MOV.U32 R8, RZ, RZ, 0x0 ;  /* 0x00000000ff087424 */ /* 0x000fe400078e00ff */
[----:B------:R-:W-:Y:S01]  /*134a0*/  IMAD.MOV.U32 R9, RZ, RZ, 0x12f00000 ;  /* 0x12f00000ff097424 */ /* 0x000fe200078e00ff */
[----:B------:R-:W-:Y:S06]  /*134b0*/  @P1 BRA `(.L_x_2404) ;  /* 0x00000000001c1947 */ /* 0x000fec0003800000 */
[----:B0-----:R-:W0:Y:S01]  /*134c0*/  S2R R12, SR_TID.X ;  /* 0x00000000000c7919 */ /* 0x001e220000002100 */
[----:B-12---:R-:W-:-:S04]  /*134d0*/  IMAD.MOV.U32 R6, RZ, RZ, 0x4000 ;  /* 0x00004000ff067424 */ /* 0x006fc800078e00ff */
[----:B------:R3:W-:Y:S01]  /*134e0*/  SYNCS.ARRIVE.TRANS64 RZ, [R5+URZ+0x168b0], R6 ;  /* 0x0168b00605ff79a7 */ /* 0x0007e2000800003f */
[----:B0-----:R-:W-:-:S04]  /*134f0*/  LOP3.LUT R12, R12, 0x1f, RZ, 0xc0, !PT ;  /* 0x0000001f0c0c7812 */ /* 0x001fc800078ec0ff */
[----:B------:R-:W-:-:S13]  /*13500*/  ISETP.NE.AND P0, PT, R12, RZ, PT ;  /* 0x000000ff0c00720c */ /* 0x000fda0003f05270 */
[----:B---3--:R-:W-:Y:S05]  /*13510*/  @!P0 BRA `(.L_x_2404) ;  /* 0x0000000000048947 */ /* 0x008fea0003800000 */
[----:B------:R-:W-:Y:S01]  /*13520*/  BPT.TRAP 0x1 ;  /* 0x000000040000795c */ /* 0x000fe20000300000 */
.L_x_2404:
[----:B------:R-:W-:Y:S05]  /*13530*/  BSYNC B2 ;  /* 0x0000000000027941 */ /* 0x000fea0003800000 */
.L_x_2403:
[----:B------:R-:W-:Y:S01]  /*13540*/  R2UR UR10, R11 ;  /* 0x000000000b0a72ca */ /* 0x000fe200000e0000 */
[----:B-12---:R-:W-:Y:S01]  /*13550*/  IMAD R6, R10, 0x2, R22 ;  /* 0x000000020a067824 */ /* 0x006fe200078e0216 */
[----:B------:R-:W-:Y:S01]  /*13560*/  R2UR UR6, R8 ;  /* 0x00000000080672ca */ /* 0x000fe200000e0000 */
[----:B------:R-:W-:Y:S01]  /*13570*/  UIADD3 UR4, UP0, UR38, 0x670, URZ ;  /* 0x0000067026047890 */ /* 0x000fe2000ff1e03f */
[----:B------:R-:W-:Y:S01]  /*13580*/  R2UR UR7, R9 ;  /* 0x00000000090772ca */ /* 0x000fe200000e0000 */
[----:B------:R-:W-:Y:S01]  /*13590*/  VIADD R5, R5, 0x168b0 ;  /* 0x000168b005057836 */ /* 0x000fe20000000000 */
[----:B------:R-:W-:Y:S01]  /*135a0*/  PLOP3.LUT P0, PT, PT, PT, PT, 0x80, 0x0 ;  /* 0x000000000000781c */ /* 0x000fe20003f0f070 */
[----:B------:R-:W-:Y:S01]  /*135b0*/  VIADD R6, R6, 0x400 ;  /* 0x0000040006067836 */ /* 0x000fe20000000000 */
[----:B------:R-:W-:-:S12]  /*135c0*/  UIADD3.X UR5, URZ, UR39, URZ, UP0, !UPT ;  /* 0x000000273f057290 */ /* 0x000fd800087fe43f */
.L_x_2405:
        /* <DEDUP_REMOVED lines=10> */
.L_x_2395:
[----:B------:R-:W-:Y:S05]  /*13670*/  BSYNC B1 ;  /* 0x0000000000017941 */ /* 0x000fea0003800000 */
.L_x_2394:
[----:B------:R-:W2:Y:S01]  /*13680*/  LDL.LU R8, [R1+0x4] ;  /* 0x0000040001087983 */ /* 0x000ea20000300800 */
[----:B------:R-:W-:Y:S01]  /*13690*/  VIADD R28, R28, 0x1 ;  /* 0x000000011c1c7836 */ /* 0x000fe20000000000 */
[----:B------:R-:W-:Y:S01]  /*136a0*/  PLOP3.LUT P0, PT, PT, PT, PT, 0x8, 0x0 ;  /* 0x000000000000781c */ /* 0x000fe20003f0e170 */
[----:B------:R-:W-:-:S03]  /*136b0*/  VIADD R4, R4, 0xfffffffe ;  /* 0xfffffffe04047836 */ /* 0x000fc60000000000 */
[----:B------:R-:W-:Y:S02]  /*136c0*/  ISETP.NE.AND P1, PT, R28, 0x2, PT ;  /* 0x000000021c00780c */ /* 0x000fe40003f25270 */
[----:B------:R-:W-:Y:S02]  /*136d0*/  ISETP.GE.AND P2, PT, R4, R3, PT ;  /* 0x000000030400720c */ /* 0x000fe40003f46270 */
[----:B-1----:R-:W-:Y:S02]  /*136e0*/  SEL R5, RZ, 0x1, P1 ;  /* 0x00000001ff057807 */ /* 0x002fe40000800000 */
[----:B------:R-:W-:Y:S02]  /*136f0*/  SEL R28, R28, RZ, P1 ;  /* 0x000000ff1c1c7207 */ /* 0x000fe40000800000 */
[----:B--2---:R-:W-:-:S05]  /*13700*/  LOP3.LUT R8, R8, R5, RZ, 0x3c, !PT ;  /* 0x0000000508087212 */ /* 0x004fca00078e3cff */
[----:B------:R1:W-:Y:S02]  /*13710*/  STL [R1+0x4], R8 ;  /* 0x0000040801007387 */ /* 0x0003e40000100800 */
[----:B------:R-:W-:Y:S05]  /*13720*/  @!P2 BRA `(.L_x_2388) ;  /* 0x000000040064a947 */ /* 0x000fea0003800000 */
.L_x_2418:
[----:B------:R-:W-:Y:S05]  /*13730*/  YIELD ;  /* 0x0000000000007946 */ /* 0x000fea0003800000 */
[----:B------:R-:W-:Y:S04]  /*13740*/  BSSY B1, `(.L_x_2406) ;  /* 0x000004d000017945 */ /* 0x000fe80003800000 */
[----:B--2---:R-:W-:Y:S05]  /*13750*/  @!P6 BRA `(.L_x_2407) ;  /* 0x00000004002ce947 */ /* 0x004fea0003800000 */
[----:B------:R-:W2:Y:S01]  /*13760*/  LDL R6, [R1+0x4] ;  /* 0x0000040001067983 */ /* 0x000ea20000100800 */
[----:B------:R-:W3:Y:S02]  /*13770*/  S2R R5, SR_TID.X ;  /* 0x0000000000057919 */ /* 0x000ee40000002100 */
[----:B---3--:R-:W-:Y:S01]  /*13780*/  LOP3.LUT R7, R5, 0x7f, RZ, 0xc0, !PT ;  /* 0x0000007f05077812 */ /* 0x008fe200078ec0ff */
[----:B------:R-:W-:Y:S01]  /*13790*/  IMAD R5, R28, 0x8, R22 ;  /* 0x000000081c057824 */ /* 0x000fe200078e0216 */
[----:B------:R-:W-:Y:S02]  /*137a0*/  BSSY B2, `(.L_x_2408) ;  /* 0x0000005000027945 */ /* 0x000fe40003800000 */
[----:B------:R-:W-:Y:S02]  /*137b0*/  ISETP.NE.AND P2, PT, R7, RZ, PT ;  /* 0x000000ff0700720c */ /* 0x000fe40003f45270 */
[----:B--2---:R-:W-:-:S04]  /*137c0*/  SHF.L.U32 R6, R6, 0x1f, RZ ;  /* 0x0000001f06067819 */ /* 0x004fc800000006ff */
[----:B------:R-:W2:Y:S02]  /*137d0*/  SYNCS.PHASECHK.TRANS64.TRYWAIT P1, [R5+URZ+0x168a0], R6 ;  /* 0x0168a006050075a7 */ /* 0x000ea4000802017f */
[----:B--2---:R-:W-:Y:S05]  /*137e0*/  @!P1 BRA `(.L_x_2409) ;  /* 0x0000005c00dc9947 */ /* 0x004fea0003800000 */
.L_x_2564:
[----:B------:R-:W-:Y:S05]  /*137f0*/  BSYNC B2 ;  /* 0x0000000000027941 */ /* 0x000fea0003800000 */
.L_x_2408:
[----:B------:R-:W-:Y:S04]  /*13800*/  BSSY B2, `(.L_x_2410) ;  /* 0x0000009000027945 */ /* 0x000fe80003800000 */
[----:B------:R-:W-:Y:S05]  /*13810*/  @P2 BRA `(.L_x_2411) ;  /* 0x00000000001c2947 */ /* 0x000fea0003800000 */
[----:B------:R-:W1:Y:S02]  /*13820*/  S2R R7, SR_TID.X ;  /* 0x0000000000077919 */ /* 0x000e640000002100 */
[----:B-1----:R-:W-:Y:S01]  /*13830*/  LOP3.LUT R8, R7, 0x1f, RZ, 0xc0, !PT ;  /* 0x0000001f07087812 */ /* 0x002fe200078ec0ff */
[----:B------:R-:W-:-:S03]  /*13840*/  IMAD.MOV.U32 R7, RZ, RZ, 0x4000 ;  /* 0x00004000ff077424 */ /* 0x000fc600078e00ff */
[----:B------:R-:W-:Y:S01]  /*13850*/  ISETP.NE.AND P1, PT, R8, RZ, PT ;  /* 0x000000ff0800720c */ /* 0x000fe20003f25270 */
[----:B------:R3:W-:-:S12]  /*13860*/  SYNCS.ARRIVE.TRANS64 RZ, [R5+URZ+0x16890], R7 ;  /* 0x0168900705ff79a7 */ /* 0x0007d8000800003f */
[----:B---3--:R-:W-:Y:S05]  /*13870*/  @!P1 BRA `(.L_x_2411) ;  /* 0x0000000000049947 */ /* 0x008fea0003800000 */
[----:B------:R-:W-:Y:S01]  /*13880*/  BPT.TRAP 0x1 ;  /* 0x000000040000795c */ /* 0x000fe20000300000 */
.L_x_2411:
[----:B------:R-:W-:Y:S05]  /*13890*/  BSYNC B2 ;  /* 0x0000000000027941 */ /* 0x000fea0003800000 */
.L_x_2410:
[----:B------:R-:W-:Y:S01]  /*138a0*/  IMAD.MOV.U32 R11, RZ, RZ, RZ ;  /* 0x000000ffff0b7224 */ /* 0x000fe200078e00ff */
[----:B------:R-:W-:Y:S01]  /*138b0*/  UIADD3 UR4, UP0, UR38, 0x570, URZ ;  /* 0x0000057026047890 */ /* 0x000fe2000ff1e03f */
[----:B------:R-:W-:Y:S01]  /*138c0*/  IMAD R7, R28, 0x4000, R22 ;  /* 0x000040001c077824 */ /* 0x000fe200078e0216 */
[----:B------:R-:W-:Y:S01]  /*138d0*/  PLOP3.LUT P1, PT, PT, PT, PT, 0x80, 0x0 ;  /* 0x000000000000781c */ /* 0x000fe20003f2f070 */
[----:B-1----:R-:W-:Y:S01]  /*138e0*/  IMAD R8, R4, 0x80, R0 ;  /* 0x0000008004087824 */ /* 0x002fe200078e0200 */
[----:B------:R-:W-:Y:S01]  /*138f0*/  R2UR UR10, R11 ;  /* 0x000000000b0a72ca */ /* 0x000fe200000e0000 */
[----:B------:R-:W-:Y:S01]  /*13900*/  VIADD R9, R5, 0x16890 ;  /* 0x0001689005097836 */ /* 0x000fe20000000000 */
[----:B------:R-:W-:Y:S01]  /*13910*/  UIADD3.X UR5, URZ, UR39, URZ, UP0, !UPT ;  /* 0x000000273f057290 */ /* 0x000fe200087fe43f */
[----:B------:R-:W-:Y:S01]  /*13920*/  VIADD R10, R7, 0xe400 ;  /* 0x0000e400070a7836 */ /* 0x000fe20000000000 */
[----:B------:R-:W-:Y:S01]  /*13930*/  UMOV UR6, 0x0 ;  /* 0x0000000000067882 */ /* 0x000fe20000000000 */
[----:B------:R-:W-:-:S10]  /*13940*/  UMOV UR7, 0x12f00000 ;  /* 0x12f0000000077882 */ /* 0x000fd40000000000 */
.L_x_2412:
        /* <DEDUP_REMOVED lines=13> */
.L_x_2565:
[----:B------:R-:W-:Y:S05]  /*13a20*/  BSYNC B2 ;  /* 0x0000000000027941 */ /* 0x000fea0003800000 */
.L_x_2413:
[----:B------:R-:W-:Y:S01]  /*13a30*/  BSSY B2, `(.L_x_2415) ;  /* 0x000000b000027945 */ /* 0x000fe20003800000 */
[----:B0-----:R-:W-:Y:S02]  /*13a40*/  IMAD.MOV.U32 R12, RZ, RZ, 0x0 ;  /* 0x00000000ff0c7424 */ /* 0x001fe400078e00ff */
[----:B------:R-:W-:Y:S01]  /*13a50*/  IMAD.MOV.U32 R13, RZ, RZ, 0x12f00000 ;  /* 0x12f00000ff0d7424 */ /* 0x000fe200078e00ff */
[----:B------:R-:W-:Y:S06]  /*13a60*/  @P2 BRA `(.L_x_2416) ;  /* 0x00000000001c2947 */ /* 0x000fec0003800000 */
[----:B------:R-:W0:Y:S01]  /*13a70*/  S2R R9, SR_TID.X ;  /* 0x0000000000097919 */ /* 0x000e220000002100 */
[----:B-12---:R-:W-:-:S04]  /*13a80*/  IMAD.MOV.U32 R6, RZ, RZ, 0x4000 ;  /* 0x00004000ff067424 */ /* 0x006fc800078e00ff */
[----:B------:R3:W-:Y:S01]  /*13a90*/  SYNCS.ARRIVE.TRANS64 RZ, [R5+URZ+0x168b0], R6 ;  /* 0x0168b00605ff79a7 */ /* 0x0007e2000800003f */
[----:B0-----:R-:W-:-:S04]  /*13aa0*/  LOP3.LUT R9, R9, 0x1f, RZ, 0xc0, !PT ;  /* 0x0000001f09097812 */ /* 0x001fc800078ec0ff */
[----:B------:R-:W-:-:S13]  /*13ab0*/  ISETP.NE.AND P1, PT, R9, RZ, PT ;  /* 0x000000ff0900720c */ /* 0x000fda0003f25270 */
[----:B---3--:R-:W-:Y:S05]  /*13ac0*/  @!P1 BRA `(.L_x_2416) ;  /* 0x0000000000049947 */ /* 0x008fea0003800000 */
[----:B------:R-:W-:Y:S01]  /*13ad0*/  BPT.TRAP 0x1 ;  /* 0x000000040000795c */ /* 0x000fe20000300000 */
.L_x_2416:
[----:B------:R-:W-:Y:S05]  /*13ae0*/  BSYNC B2 ;  /* 0x0000000000027941 */ /* 0x000fea0003800000 */
.L_x_2415:
[----:B------:R-:W-:Y:S01]  /*13af0*/  R2UR UR10, R11 ;  /* 0x000000000b0a72ca */ /* 0x000fe200000e0000 */
[----:B------:R-:W-:Y:S01]  /*13b00*/  UIADD3 UR4, UP0, UR38, 0x670, URZ ;  /* 0x0000067026047890 */ /* 0x000fe2000ff1e03f */
[----:B------:R-:W-:Y:S01]  /*13b10*/  R2UR UR6, R12 ;  /* 0x000000000c0672ca */ /* 0x000fe200000e0000 */
[----:B------:R-:W-:Y:S01]  /*13b20*/  VIADD R7, R7, 0x400 ;  /* 0x0000040007077836 */ /* 0x000fe20000000000 */
[----:B------:R-:W-:Y:S01]  /*13b30*/  R2UR UR7, R13 ;  /* 0x000000000d0772ca */ /* 0x000fe200000e0000 */
[----:B-12---:R-:W-:Y:S01]  /*13b40*/  VIADD R5, R5, 0x168b0 ;  /* 0x000168b005057836 */ /* 0x006fe20000000000 */
[----:B------:R-:W-:Y:S01]  /*13b50*/  PLOP3.LUT P1, PT, PT, PT, PT, 0x80, 0x0 ;  /* 0x000000000000781c */ /* 0x000fe20003f2f070 */
[----:B------:R-:W-:-:S12]  /*13b60*/  UIADD3.X UR5, URZ, UR39, URZ, UP0, !UPT ;  /* 0x000000273f057290 */ /* 0x000fd800087fe43f */
.L_x_2417:
        /* <DEDUP_REMOVED lines=10> */
.L_x_2407:
[----:B------:R-:W-:Y:S05]  /*13c10*/  BSYNC B1 ;  /* 0x0000000000017941 */ /* 0x000fea0003800000 */
.L_x_2406:
        /* <DEDUP_REMOVED lines=10> */
.L_x_2388:
[----:B------:R-:W-:Y:S05]  /*13cc0*/  BSYNC B0 ;  /* 0x0000000000007941 */ /* 0x000fea0003800000 */
.L_x_2387:
[----:B------:R-:W3:Y:S01]  /*13cd0*/  LDC R0, c[0x0][0x448] ;  /* 0x00011200ff007b82 */ /* 0x000ee20000000800 */
[----:B------:R-:W-:Y:S01]  /*13ce0*/  IMAD.MOV.U32 R2, RZ, RZ, 0xc0 ;  /* 0x000000c0ff027424 */ /* 0x000fe200078e00ff */
[----:B------:R-:W-:Y:S05]  /*13cf0*/  @!P0 WARPSYNC.ALL ;  /* 0x0000000000008948 */ /* 0x000fea0003800000 */
[----:B------:R-:W-:Y:S01]  /*13d00*/  IMAD R2, R17, R2, 0xbf ;  /* 0x000000bf11027424 */ /* 0x000fe200078e0202 */
[----:B------:R-:W-:Y:S01]  /*13d10*/  BSSY B7, `(.L_x_2419) ;  /* 0x0000363000077945 */ /* 0x000fe20003800000 */
[----:B------:R-:W-:Y:S01]  /*13d20*/  @!P0 BAR.SYNC.DEFER_BLOCKING 0xc, 0x200 ;  /* 0x0308000000008b1d */ /* 0x000fe20000010000 */
[----:B---3--:R-:W-:-:S13]  /*13d30*/  ISETP.NE.AND P1, PT, R0, 0x1, PT ;  /* 0x000000010000780c */ /* 0x008fda0003f25270 */
[----:B------:R-:W3:Y:S08]  /*13d40*/  @P1 LDC R3, c[0x0][0x44c] ;  /* 0x00011300ff031b82 */ /* 0x000ef00000000800 */
[----:B------:R-:W4:Y:S01]  /*13d50*/  @P1 LDC R0, c[0x0][0x450] ;  /* 0x00011400ff001b82 */ /* 0x000f220000000800 */
[----:B---3--:R-:W-:-:S05]  /*13d60*/  @P1 IMAD.HI.U32 R3, R2, R3, RZ ;  /* 0x0000000302031227 */ /* 0x008fca00078e00ff */
[----:B----4-:R-:W-:-:S05]  /*13d70*/  @P1 SHF.R.U32.HI R2, RZ, R0, R3 ;  /* 0x00000000ff021219 */ /* 0x010fca0000011603 */
[----:B------:R-:W-:-:S05]  /*13d80*/  IMAD.IADD R2, R20, 0x1, R2 ;  /* 0x0000000114027824 */ /* 0x000fca00078e0202 */
[----:B------:R-:W-:-:S04]  /*13d90*/  SHF.R.S32.HI R0, RZ, 0x1f, R2 ;  /* 0x0000001fff007819 */ /* 0x000fc80000011402 */
[----:B------:R-:W-:-:S04]  /*13da0*/  LEA.HI R0, R0, R2, RZ, 0x7 ;  /* 0x0000000200007211 */ /* 0x000fc800078f38ff */
[----:B------:R-:W-:-:S04]  /*13db0*/  SHF.R.S32.HI R0, RZ, 0x7, R0 ;  /* 0x00000007ff007819 */ /* 0x000fc80000011400 */
[----:B------:R-:W-:-:S04]  /*13dc0*/  VIMNMX R4, R21, R0, PT ;  /* 0x0000000015047248 */ /* 0x000fc80003fe0100 */
[----:B------:R-:W-:Y:S01]  /*13dd0*/  ISETP.GT.AND P0, PT, R4, RZ, PT ;  /* 0x000000ff0400720c */ /* 0x000fe20003f04270 */
[----:B------:R3:W-:-:S12]  /*13de0*/  STL [R1+0x18], R4 ;  /* 0x0000180401007387 */ /* 0x0007d80000100800 */
[----:B---3--:R-:W-:Y:S05]  /*13df0*/  @P0 BRA `(.L_x_2420) ;  /* 0x0000000000440947 */ /* 0x008fea0003800000 */
[----:B------:R-:W3:Y:S02]  /*13e00*/  S2R R5, SR_TID.X ;  /* 0x0000000000057919 */ /* 0x000ee40000002100 */
[----:B---3--:R-:W-:-:S04]  /*13e10*/  LOP3.LUT R5, R5, 0x7f, RZ, 0xc0, !PT ;  /* 0x0000007f05057812 */ /* 0x008fc800078ec0ff */
[----:B------:R-:W-:-:S13]  /*13e20*/  ISETP.NE.AND P0, PT, R5, RZ, PT ;  /* 0x000000ff0500720c */ /* 0x000fda0003f05270 */
[----:B------:R-:W-:Y:S05]  /*13e30*/  @P0 BRA `(.L_x_2421) ;  /* 0x0000003400400947 */ /* 0x000fea0003800000 */
[----:B------:R-:W3:Y:S01]  /*13e40*/  S2R R5, SR_LANEID ;  /* 0x0000000000057919 */ /* 0x000ee20000000000 */
[----:B------:R-:W-:Y:S01]  /*13e50*/  VOTEU.ANY UR4, UPT, PT ;  /* 0x0000000000047886 */ /* 0x000fe200038e0100 */
[----:B------:R-:W4:Y:S01]  /*13e60*/  LDC.64 R2, c[0x0][0xc60] ;  /* 0x00031800ff027b82 */ /* 0x000f220000000a00 */
[----:B------:R-:W3:Y:S02]  /*13e70*/  FLO.U32 R0, UR4 ;  /* 0x0000000400007d00 */ /* 0x000ee400080e0000 */
[----:B---3--:R-:W-:-:S06]  /*13e80*/  ISETP.EQ.U32.AND P0, PT, R0, R5, PT ;  /* 0x000000050000720c */ /* 0x008fcc0003f02070 */
[----:B------:R-:W4:Y:S07]  /*13e90*/  POPC R5, UR4 ;  /* 0x0000000400057d09 */ /* 0x000f2e0008000000 */
[----:B----4-:R-:W3:Y:S01]  /*13ea0*/  @P0 ATOMG.E.ADD.STRONG.GPU PT, R3, desc[UR40][R2.64], R5 ;  /* 0x00000005020309a8 */ /* 0x010ee200081ee1e8 */
[----:B------:R-:W4:Y:S02]  /*13eb0*/  S2R R4, SR_LTMASK ;  /* 0x0000000000047919 */ /* 0x000f240000003900 */
[----:B----4-:R-:W-:-:S04]  /*13ec0*/  LOP3.LUT R4, R4, UR4, RZ, 0xc0, !PT ;  /* 0x0000000404047c12 */ /* 0x010fc8000f8ec0ff */
[----:B------:R-:W4:Y:S01]  /*13ed0*/  POPC R7, R4 ;  /* 0x0000000400077309 */ /* 0x000f220000000000 */
[----:B---3--:R-:W4:Y:S02]  /*13ee0*/  SHFL.IDX PT, R0, R3, R0, 0x1f ;  /* 0x00001f0003007589 */ /* 0x008f2400000e0000 */
[----:B----4-:R-:W-:Y:S01]  /*13ef0*/  IADD3 R16, R0, UR36, R7 ;  /* 0x0000002400107c10 */ /* 0x010fe2000fffe007 */
[----:B------:R-:W-:Y:S06]  /*13f00*/  BRA `(.L_x_2421) ;  /* 0x00000034000c7947 */ /* 0x000fec0003800000 */
.L_x_2420:
        /* <DEDUP_REMOVED lines=9> */
[----:B------:R-:W3:Y:S01]  /*13fa0*/  LDC.64 R2, c[0x4][R2] ;  /* 0x0100000002027b82 */ /* 0x000ee20000000a00 */
[----:B------:R-:W-:Y:S02]  /*13fb0*/  IMAD.U32 R5, RZ, RZ, UR7 ;  /* 0x00000007ff057e24 */ /* 0x000fe4000f8e00ff */
[----:B--2---:R-:W-:Y:S02]  /*13fc0*/  IMAD.U32 R6, RZ, RZ, UR8 ;  /* 0x00000008ff067e24 */ /* 0x004fe4000f8e00ff */
[----:B------:R-:W-:-:S02]  /*13fd0*/  IMAD.U32 R7, RZ, RZ, UR9 ;  /* 0x00000009ff077e24 */ /* 0x000fc4000f8e00ff */
[----:B------:R-:W-:Y:S02]  /*13fe0*/  IMAD.U32 R10, RZ, RZ, UR4 ;  /* 0x00000004ff0a7e24 */ /* 0x000fe4000f8e00ff */
[----:B------:R-:W-:Y:S02]  /*13ff0*/  IMAD.U32 R11, RZ, RZ, UR5 ;  /* 0x00000005ff0b7e24 */ /* 0x000fe4000f8e00ff */
[----:B-1----:R-:W-:Y:S02]  /*14000*/  IMAD.MOV.U32 R8, RZ, RZ, 0x70 ;  /* 0x00000070ff087424 */ /* 0x002fe400078e00ff */
[----:B0-----:R-:W-:Y:S02]  /*14010*/  IMAD.MOV.U32 R12, RZ, RZ, 0x1 ;  /* 0x00000001ff0c7424 */ /* 0x001fe400078e00ff */
[----:B------:R-:W-:-:S07]  /*14020*/  IMAD.MOV.U32 R13, RZ, RZ, RZ ;  /* 0x000000ffff0d7224 */ /* 0x000fce00078e00ff */
[----:B------:R-:W-:-:S07]  /*14030*/  LEPC R20, `(.L_x_2423) ;  /* 0x000000001014794e */ /* 0x000fce0000000000 */
[----:B---3--:R-:W-:Y:S05]  /*14040*/  CALL.ABS.NOINC R2 ;  /* 0x0000000002007343 */ /* 0x008fea0003c00000 */
.L_x_2423:
[----:B------:R-:W-:Y:S05]  /*14050*/  BSYNC B6 ;  /* 0x0000000000067941 */ /* 0x000fea0003800000 */
.L_x_2422:
        /* <DEDUP_REMOVED lines=8> */
[----:B------:R3:W4:Y:S01]  /*140e0*/  LDC.64 R2, c[0x4][R0] ;  /* 0x0100000000027b82 */ /* 0x0007220000000a00 */
[----:B------:R-:W-:Y:S02]  /*140f0*/  IMAD.U32 R4, RZ, RZ, UR6 ;  /* 0x00000006ff047e24 */ /* 0x000fe4000f8e00ff */
[----:B------:R-:W-:Y:S02]  /*14100*/  IMAD.U32 R5, RZ, RZ, UR7 ;  /* 0x00000007ff057e24 */ /* 0x000fe4000f8e00ff */
[----:B--2---:R-:W-:Y:S02]  /*14110*/  IMAD.U32 R6, RZ, RZ, UR8 ;  /* 0x00000008ff067e24 */ /* 0x004fe4000f8e00ff */
[----:B------:R-:W-:-:S02]  /*14120*/  IMAD.U32 R7, RZ, RZ, UR9 ;  /* 0x00000009ff077e24 */ /* 0x000fc4000f8e00ff */
[----:B------:R-:W-:Y:S02]  /*14130*/  IMAD.U32 R10, RZ, RZ, UR4 ;  /* 0x00000004ff0a7e24 */ /* 0x000fe4000f8e00ff */
[----:B------:R-:W-:Y:S02]  /*14140*/  IMAD.U32 R11, RZ, RZ, UR5 ;  /* 0x00000005ff0b7e24 */ /* 0x000fe4000f8e00ff */
[----:B-1----:R-:W-:Y:S02]  /*14150*/  IMAD.MOV.U32 R8, RZ, RZ, 0x70 ;  /* 0x00000070ff087424 */ /* 0x002fe400078e00ff */
[----:B0-----:R-:W-:Y:S02]  /*14160*/  IMAD.MOV.U32 R12, RZ, RZ, 0x1 ;  /* 0x00000001ff0c7424 */ /* 0x001fe400078e00ff */
[----:B---3--:R-:W-:-:S07]  /*14170*/  IMAD.MOV.U32 R13, RZ, RZ, RZ ;  /* 0x000000ffff0d7224 */ /* 0x008fce00078e00ff */
[----:B------:R-:W-:-:S07]  /*14180*/  LEPC R20, `(.L_x_2426) ;  /* 0x000000001014794e */ /* 0x000fce0000000000 */
[----:B----4-:R-:W-:Y:S05]  /*14190*/  CALL.ABS.NOINC R2 ;  /* 0x0000000002007343 */ /* 0x010fea0003c00000 */
.L_x_2426:
        /* <DEDUP_REMOVED lines=16> */
.L_x_2425:
[----:B------:R-:W-:Y:S05]  /*142a0*/  BSYNC B6 ;  /* 0x0000000000067941 */ /* 0x000fea0003800000 */
.L_x_2424:
[----:B------:R-:W-:Y:S01]  /*142b0*/  ULDC.64 UR4, c[0x0][0x9f8] ;  /* 0x00027e0000047ab9 */ /* 0x000fe20000000a00 */
[----:B------:R-:W3:Y:S01]  /*142c0*/  LDL R20, [R1+0x18] ;  /* 0x0000180001147983 */ /* 0x000ee20000100800 */
[----:B------:R-:W-:Y:S01]  /*142d0*/  ISETP.NE.U32.AND P0, PT, RZ, UR4, PT ;  /* 0x00000004ff007c0c */ /* 0x000fe2000bf05070 */
[----:B------:R-:W4:Y:S03]  /*142e0*/  LDC.64 R2, c[0x0][0x418] ;  /* 0x00010600ff027b82 */ /* 0x000f260000000a00 */
[----:B------:R-:W-:-:S13]  /*142f0*/  ISETP.NE.AND.EX P0, PT, RZ, UR5, PT, P0 ;  /* 0x00000005ff007c0c */ /* 0x000fda000bf05300 */
[----:B------:R-:W-:-:S04]  /*14300*/  @P0 IADD3 R24, P1, R24, UR4, RZ ;  /* 0x0000000418180c10 */ /* 0x000fc8000ff3e0ff */
[----:B------:R-:W-:Y:S01]  /*14310*/  @P0 IADD3.X R25, R25, UR5, RZ, P1, !PT ;  /* 0x0000000519190c10 */ /* 0x000fe20008ffe4ff */
[----:B------:R-:W-:-:S04]  /*14320*/  ULDC.64 UR4, c[0x0][0xa08] ;  /* 0x0002820000047ab9 */ /* 0x000fc80000000a00 */
[----:B------:R3:W5:Y:S01]  /*14330*/  @P0 LDG.E R26, desc[UR40][R24.64] ;  /* 0x00000028181a0981 */ /* 0x000762000c1e1900 */
[----:B----4-:R-:W-:Y:S01]  /*14340*/  LOP3.LUT P0, RZ, R2, UR4, RZ, 0xfc, !PT ;  /* 0x0000000402ff7c12 */ /* 0x010fe2000f80fcff */
[----:B------:R-:W-:-:S03]  /*14350*/  UMOV UR4, 0xffffffff ;  /* 0xffffffff00047882 */ /* 0x000fc60000000000 */
[----:B------:R-:W-:Y:S01]  /*14360*/  LOP3.LUT P0, RZ, R3, UR5, RZ, 0xfc, P0 ;  /* 0x0000000503ff7c12 */ /* 0x000fe2000800fcff */
[----:B---3--:R-:W-:Y:S01]  /*14370*/  VIADD R25, R20, 0xffffffff ;  /* 0xffffffff14197836 */ /* 0x008fe20000000000 */
[----:B-----5:R-:W-:Y:S02]  /*14380*/  SHF.R.S32.HI R7, RZ, 0x1f, R26 ;  /* 0x0000001fff077819 */ /* 0x020fe4000001141a */
[----:B------:R-:W-:-:S03]  /*14390*/  SEL R24, R26, RZ, !P0 ;  /* 0x000000ff1a187207 */ /* 0x000fc60004000000 */
[----:B------:R3:W-:Y:S01]  /*143a0*/  STL [R1+0x8], R7 ;  /* 0x0000080701007387 */ /* 0x0007e20000100800 */
[----:B------:R-:W-:Y:S05]  /*143b0*/  BRA.DIV UR4, `(.L_x_2427) ;  /* 0x0000005604107947 */ /* 0x000fea000b800000 */
[----:B------:R-:W4:Y:S02]  /*143c0*/  S2R R0, SR_TID.X ;  /* 0x0000000000007919 */ /* 0x000f240000002100 */
[----:B----4-:R-:W-:-:S04]  /*143d0*/  SHF.R.U32.HI R0, RZ, 0x5, R0 ;  /* 0x00000005ff007819 */ /* 0x010fc80000011600 */
[----:B------:R-:W-:-:S05]  /*143e0*/  LOP3.LUT R0, R0, 0x3, RZ, 0xc0, !PT ;  /* 0x0000000300007812 */ /* 0x000fca00078ec0ff */
[----:B------:R4:W0:Y:S02]  /*143f0*/  SHFL.IDX PT, R14, R0, RZ, 0x1f ;  /* 0x00001fff000e7589 */ /* 0x00082400000e0000 */
.L_x_2568:
[----:B----4-:R-:W4:Y:S01]  /*14400*/  LDL.LU R0, [R1] ;  /* 0x0000000001007983 */ /* 0x010f220000300800 */
[----:B------:R-:W-:Y:S02]  /*14410*/  PLOP3.LUT P1, PT, PT, PT, PT, 0x8, 0x0 ;  /* 0x000000000000781c */ /* 0x000fe40003f2e170 */
[----:B0-----:R-:W-:Y:S02]  /*14420*/  ISETP.NE.AND P0, PT, R14, RZ, PT ;  /* 0x000000ff0e00720c */ /* 0x001fe40003f05270 */
[----:B----4-:R-:W-:-:S09]  /*14430*/  LOP3.LUT R0, R0, 0xfffffffe, RZ, 0xc0, !PT ;  /* 0xfffffffe00007812 */ /* 0x010fd200078ec0ff */
[----:B------:R-:W-:-:S05]  /*14440*/  @P1 LOP3.LUT R0, R0, 0x1, RZ, 0xfc, !PT ;  /* 0x0000000100001812 */ /* 0x000fca00078efcff */
[----:B------:R0:W-:Y:S01]  /*14450*/  STL [R1], R0 ;  /* 0x0000000001007387 */ /* 0x0001e20000100800 */
[----:B------:R-:W-:Y:S05]  /*14460*/  @P0 BRA `(.L_x_2428) ;  /* 0x0000000000f40947 */ /* 0x000fea0003800000 */
[----:B------:R-:W-:-:S03]  /*14470*/  UMOV UR4, 0xffffffff ;  /* 0xffffffff00047882 */ /* 0x000fc60000000000 */
[----:B------:R-:W-:Y:S05]  /*14480*/  BRA.DIV UR4, `(.L_x_2429) ;  /* 0x0000005604107947 */ /* 0x000fea000b800000 */
[----:B------:R-:W-:-:S13]  /*14490*/  ELECT P6, URZ, PT ;  /* 0x00000000003f782f */ /* 0x000fda00038c0000 */
.L_x_2571:
[----:B------:R-:W-:Y:S05]  /*144a0*/  @!P6 BRA `(.L_x_2428) ;  /* 0x0000000000e4e947 */ /* 0x000fea0003800000 */
[----:B------:R-:W-:-:S04]  /*144b0*/  ISETP.NE.U32.AND P0, PT, R2, RZ, PT ;  /* 0x000000ff0200720c */ /* 0x000fc80003f05070 */
[----:B------:R-:W-:-:S13]  /*144c0*/  ISETP.NE.AND.EX P0, PT, R3, RZ, PT, P0 ;  /* 0x000000ff0300720c */ /* 0x000fda0003f05300 */
[----:B------:R-:W-:Y:S05]  /*144d0*/  @!P0 BRA `(.L_x_2430) ;  /* 0x0000000000448947 */ /* 0x000fea0003800000 */
[----:B--2---:R-:W2:Y:S01]  /*144e0*/  LDC R6, c[0x0][0x43c] ;  /* 0x00010f00ff067b82 */ /* 0x004ea20000000800 */
[----:B------:R-:W-:Y:S01]  /*144f0*/  ULDC.64 UR4, c[0x0][0x428] ;  /* 0x00010a0000047ab9 */ /* 0x000fe20000000a00 */
[----:B--2---:R-:W-:-:S13]  /*14500*/  ISETP.NE.AND P0, PT, R6, 0x1, PT ;  /* 0x000000010600780c */ /* 0x004fda0003f05270 */
[----:B------:R-:W0:Y:S02]  /*14510*/  @P0 LDC.64 R4, c[0x0][0x440] ;  /* 0x00011000ff040b82 */ /* 0x000e240000000a00 */
[----:B0-----:R-:W-:-:S04]  /*14520*/  @P0 IMAD.HI.U32 R0, R25, R4, RZ ;  /* 0x0000000419000227 */ /* 0x001fc800078e00ff */
        /* <DEDUP_REMOVED lines=12> */
.L_x_2430:
[----:B0-----:R-:W-:Y:S01]  /*145f0*/  IMAD R0, R23, 0x8, R22 ;  /* 0x0000000817007824 */ /* 0x001fe200078e0216 */
[----:B----4-:R-:W-:-:S04]  /*14600*/  SHF.L.U32 R2, R27, 0x1f, RZ ;  /* 0x0000001f1b027819 */ /* 0x010fc800000006ff */
[----:B------:R-:W0:Y:S02]  /*14610*/  SYNCS.PHASECHK.TRANS64.TRYWAIT P0, [R0+URZ+0x16840], R2 ;  /* 0x01684002000075a7 */ /* 0x000e24000800017f */
[----:B0-----:R-:W-:Y:S05]  /*14620*/  @!P0 BRA `(.L_x_2431) ;  /* 0x0000005000c88947 */ /* 0x001fea0003800000 */
.L_x_2572:
[----:B------:R-:W4:Y:S02]  /*14630*/  S2R R3, SR_TID.X ;  /* 0x0000000000037919 */ /* 0x000f240000002100 */
[----:B----4-:R-:W-:-:S04]  /*14640*/  LOP3.LUT R3, R3, 0x7f, RZ, 0xc0, !PT ;  /* 0x0000007f03037812 */ /* 0x010fc800078ec0ff */
[----:B------:R-:W-:-:S13]  /*14650*/  ISETP.NE.AND P0, PT, R3, RZ, PT ;  /* 0x000000ff0300720c */ /* 0x000fda0003f05270 */
[----:B------:R-:W-:Y:S05]  /*14660*/  @P0 BRA `(.L_x_2432) ;  /* 0x00000000001c0947 */ /* 0x000fea0003800000 */
[----:B------:R-:W4:Y:S01]  /*14670*/  S2R R3, SR_TID.X ;  /* 0x0000000000037919 */ /* 0x000f220000002100 */
[----:B0-----:R-:W-:-:S04]  /*14680*/  IMAD.MOV.U32 R2, RZ, RZ, 0x4000 ;  /* 0x00004000ff027424 */ /* 0x001fc800078e00ff */
[----:B------:R0:W-:Y:S01]  /*14690*/  SYNCS.ARRIVE.TRANS64 RZ, [R0+URZ+0x16830], R2 ;  /* 0x0168300200ff79a7 */ /* 0x0001e2000800003f */
[----:B----4-:R-:W-:-:S04]  /*146a0*/  LOP3.LUT R3, R3, 0x1f, RZ, 0xc0, !PT ;  /* 0x0000001f03037812 */ /* 0x010fc800078ec0ff */
[----:B------:R-:W-:-:S13]  /*146b0*/  ISETP.NE.AND P0, PT, R3, RZ, PT ;  /* 0x000000ff0300720c */ /* 0x000fda0003f05270 */
[----:B0-----:R-:W-:Y:S05]  /*146c0*/  @!P0 BRA `(.L_x_2432) ;  /* 0x0000000000048947 */ /* 0x001fea0003800000 */
[----:B------:R-:W-:Y:S01]  /*146d0*/  BPT.TRAP 0x1 ;  /* 0x000000040000795c */ /* 0x000fe20000300000 */
.L_x_2432:
[----:B0-----:R-:W4:Y:S01]  /*146e0*/  LDL.LU R2, [R1] ;  /* 0x0000000001027983 */ /* 0x001f220000300800 */
        /* <DEDUP_REMOVED lines=17> */
[----:B----4-:R-:W-:-:S04]  /*14800*/  LOP3.LUT R2, R2, 0xfffffffe, RZ, 0xc0, !PT ;  /* 0xfffffffe02027812 */ /* 0x010fc800078ec0ff */
[----:B------:R-:W-:-:S05]  /*14810*/  @P0 LOP3.LUT R2, R2, 0x1, RZ, 0xfc, !PT ;  /* 0x0000000102020812 */ /* 0x000fca00078efcff */
[----:B------:R0:W-:Y:S01]  /*14820*/  STL [R1], R2 ;  /* 0x0000000201007387 */ /* 0x0001e20000100800 */
[----:B------:R-:W-:Y:S01]  /*14830*/  NOP ;  /* 0x0000000000007918 */ /* 0x000fe20000000000 */
.L_x_2428:
[----:B------:R-:W4:Y:S04]  /*14840*/  LDL.LU R4, [R1+0x1c] ;  /* 0x00001c0001047983 */ /* 0x000f280000300800 */
[----:B--2---:R-:W2:Y:S04]  /*14850*/  LDL.LU R6, [R1+0x10] ;  /* 0x0000100001067983 */ /* 0x004ea80000300800 */
[----:B------:R-:W5:Y:S01]  /*14860*/  LDL.LU R3, [R1+0x30] ;  /* 0x0000300001037983 */ /* 0x000f620000300800 */
[----:B------:R-:W-:Y:S05]  /*14870*/  WARPSYNC.ALL ;  /* 0x0000000000007948 */ /* 0x000fea0003800000 */
[----:B0-----:R-:W-:Y:S01]  /*14880*/  ULDC.64 UR6, c[0x0][0xa00] ;  /* 0x0002800000067ab9 */ /* 0x001fe20000000a00 */
[----:B------:R-:W-:Y:S01]  /*14890*/  ULDC.64 UR4, c[0x0][0x298] ;  /* 0x0000a60000047ab9 */ /* 0x000fe20000000a00 */
[----:B------:R-:W-:Y:S01]  /*148a0*/  BAR.SYNC.DEFER_BLOCKING 0x8, 0x200 ;  /* 0x0208000000007b1d */ /* 0x000fe20000010000 */
[----:B------:R-:W-:Y:S01]  /*148b0*/  ISETP.NE.U32.AND P0, PT, RZ, UR6, PT ;  /* 0x00000006ff007c0c */ /* 0x000fe2000bf05070 */
[----:B------:R-:W-:-:S03]  /*148c0*/  VIADD R0, R22, 0x8400 ;  /* 0x0000840016007836 */ /* 0x000fc60000000000 */
[----:B------:R-:W-:Y:S01]  /*148d0*/  ISETP.NE.AND.EX P0, PT, RZ, UR7, PT, P0 ;  /* 0x00000007ff007c0c */ /* 0x000fe2000bf05300 */
[----:B------:R-:W-:Y:S01]  /*148e0*/  BSSY B6, `(.L_x_2433) ;  /* 0x0000020000067945 */ /* 0x000fe20003800000 */
[----:B------:R-:W-:Y:S02]  /*148f0*/  LOP3.LUT P1, RZ, R0, 0x3ff, RZ, 0xc0, !PT ;  /* 0x000003ff00ff7812 */ /* 0x000fe4000782c0ff */
[----:B----4-:R-:W-:-:S05]  /*14900*/  SHF.R.S32.HI R2, RZ, 0x1f, R4 ;  /* 0x0000001fff027819 */ /* 0x010fca0000011404 */
[----:B------:R-:W-:Y:S01]  /*14910*/  IMAD R2, R2, UR4, RZ ;  /* 0x0000000402027c24 */ /* 0x000fe2000f8e02ff */
[----:B-----5:R-:W-:-:S03]  /*14920*/  SEL R3, R3, RZ, !P0 ;  /* 0x000000ff03037207 */ /* 0x020fc60004000000 */
[----:B------:R-:W-:Y:S01]  /*14930*/  IMAD R0, R4, UR5, R2 ;  /* 0x0000000504007c24 */ /* 0x000fe2000f8e0202 */
[----:B--2---:R-:W-:Y:S01]  /*14940*/  SEL R2, R6, RZ, !P0 ;  /* 0x000000ff06027207 */ /* 0x004fe20004000000 */
[----:B------:R-:W-:-:S05]  /*14950*/  IMAD.WIDE.U32 R4, R4, UR4, RZ ;  /* 0x0000000404047c25 */ /* 0x000fca000f8e00ff */
[----:B------:R-:W-:Y:S04]  /*14960*/  STL.64 [R1+0x28], R4 ;  /* 0x0000280401007387 */ /* 0x000fe80000100a00 */
[----:B------:R0:W-:Y:S04]  /*14970*/  STL [R1+0x10], R2 ;  /* 0x0000100201007387 */ /* 0x0001e80000100800 */
[----:B------:R2:W-:Y:S01]  /*14980*/  STL [R1+0x34], R3 ;  /* 0x0000340301007387 */ /* 0x0005e20000100800 */
[----:B0-----:R-:W-:Y:S01]  /*14990*/  IMAD.IADD R2, R5, 0x1, R0 ;  /* 0x0000000105027824 */ /* 0x001fe200078e0200 */
        /* <DEDUP_REMOVED lines=9> */
[----:B------:R-:W0:Y:S01]  /*14a30*/  LDC.64 R2, c[0x4][R2] ;  /* 0x0100000002027b82 */ /* 0x000e220000000a00 */
[----:B------:R-:W-:Y:S02]  /*14a40*/  IMAD.U32 R5, RZ, RZ, UR5 ;  /* 0x00000005ff057e24 */ /* 0x000fe4000f8e00ff */
[----:B------:R-:W-:Y:S02]  /*14a50*/  IMAD.U32 R6, RZ, RZ, UR6 ;  /* 0x00000006ff067e24 */ /* 0x000fe4000f8e00ff */
[----:B---3--:R-:W-:-:S02]  /*14a60*/  IMAD.U32 R7, RZ, RZ, UR7 ;  /* 0x00000007ff077e24 */ /* 0x008fc4000f8e00ff */
[----:B------:R-:W-:Y:S02]  /*14a70*/  IMAD.U32 R10, RZ, RZ, UR8 ;  /* 0x00000008ff0a7e24 */ /* 0x000fe4000f8e00ff */
[----:B------:R-:W-:Y:S02]  /*14a80*/  IMAD.U32 R11, RZ, RZ, UR9 ;  /* 0x00000009ff0b7e24 */ /* 0x000fe4000f8e00ff */
[----:B-1----:R-:W-:Y:S02]  /*14a90*/  IMAD.MOV.U32 R8, RZ, RZ, 0x70 ;  /* 0x00000070ff087424 */ /* 0x002fe400078e00ff */
[----:B------:R-:W-:Y:S02]  /*14aa0*/  IMAD.MOV.U32 R12, RZ, RZ, 0x1 ;  /* 0x00000001ff0c7424 */ /* 0x000fe400078e00ff */
[----:B------:R-:W-:-:S07]  /*14ab0*/  IMAD.MOV.U32 R13, RZ, RZ, RZ ;  /* 0x000000ffff0d7224 */ /* 0x000fce00078e00ff */
[----:B------:R-:W-:-:S07]  /*14ac0*/  LEPC R20, `(.L_x_2434) ;  /* 0x000000001014794e */ /* 0x000fce0000000000 */
[----:B0-----:R-:W-:Y:S05]  /*14ad0*/  CALL.ABS.NOINC R2 ;  /* 0x0000000002007343 */ /* 0x001fea0003c00000 */
.L_x_2434:
[----:B------:R-:W-:Y:S05]  /*14ae0*/  BSYNC B6 ;  /* 0x0000000000067941 */ /* 0x000fea0003800000 */
.L_x_2433:
[----:B--2---:R-:W2:Y:S01]  /*14af0*/  LDL.LU R0, [R1+0x1c] ;  /* 0x00001c0001007983 */ /* 0x004ea20000300800 */
[----:B------:R-:W0:Y:S01]  /*14b00*/  LDC R9, c[0x0][0x448] ;  /* 0x00011200ff097b82 */ /* 0x000e220000000800 */
[----:B------:R-:W-:Y:S01]  /*14b10*/  ULDC.64 UR4, c[0x0][0x2d8] ;  /* 0x0000b60000047ab9 */ /* 0x000fe20000000a00 */
[----:B------:R-:W-:Y:S01]  /*14b20*/  ULDC.64 UR6, c[0x0][0x2c8] ;  /* 0x0000b20000067ab9 */ /* 0x000fe20000000a00 */
[----:B------:R-:W2:Y:S01]  /*14b30*/  LDL.LU.64 R2, [R1+0x28] ;  /* 0x0000280001027983 */ /* 0x000ea20000300a00 */
[----:B------:R-:W-:-:S03]  /*14b40*/  ULDC.64 UR8, c[0x0][0x280] ;  /* 0x0000a00000087ab9 */ /* 0x000fc60000000a00 */
[----:B------:R-:W4:Y:S04]  /*14b50*/  LDL.LU R20, [R1+0x30] ;  /* 0x0000300001147983 */ /* 0x000f280000300800 */
[----:B------:R-:W3:Y:S04]  /*14b60*/  LDL.LU R21, [R1+0x34] ;  /* 0x0000340001157983 */ /* 0x000ee80000300800 */
[----:B------:R-:W3:Y:S04]  /*14b70*/  LDL.LU R4, [R1+0x10] ;  /* 0x0000100001047983 */ /* 0x000ee80000300800 */
[----:B------:R0:W5:Y:S02]  /*14b80*/  LDL R10, [R1+0xc] ;  /* 0x00000c00010a7983 */ /* 0x0001640000100800 */
[----:B0-----:R-:W-:-:S13]  /*14b90*/  ISETP.NE.AND P1, PT, R9, 0x1, PT ;  /* 0x000000010900780c */ /* 0x001fda0003f25270 */
[----:B------:R-:W0:Y:S08]  /*14ba0*/  @P1 LDC R5, c[0x0][0x450] ;  /* 0x00011400ff051b82 */ /* 0x000e300000000800 */
[----:B-1----:R-:W1:Y:S01]  /*14bb0*/  @P1 LDC R8, c[0x0][0x44c] ;  /* 0x00011300ff081b82 */ /* 0x002e620000000800 */
[----:B------:R-:W1:Y:S01]  /*14bc0*/  S2R R11, SR_TID.X ;  /* 0x00000000000b7919 */ /* 0x000e620000002100 */
[----:B--2---:R-:W-:-:S02]  /*14bd0*/  IMAD.MOV.U32 R3, RZ, RZ, R0 ;  /* 0x000000ffff037224 */ /* 0x004fc400078e0000 */
[----:B----4-:R-:W-:Y:S02]  /*14be0*/  IMAD R0, R20, UR4, RZ ;  /* 0x0000000414007c24 */ /* 0x010fe4000f8e02ff */
[C---:B------:R-:W-:Y:S01]  /*14bf0*/  IMAD.WIDE.U32 R2, R18.reuse, UR4, R2 ;  /* 0x0000000412027c25 */ /* 0x040fe2000f8e0002 */
[----:B------:R-:W2:Y:S03]  /*14c00*/  S2R R20, SR_TID.X ;  /* 0x0000000000147919 */ /* 0x000ea60000002100 */
[----:B------:R-:W-:Y:S01]  /*14c10*/  IMAD R0, R18, UR5, R0 ;  /* 0x0000000512007c24 */ /* 0x000fe2000f8e0200 */
[----:B------:R-:W-:-:S03]  /*14c20*/  ULDC.64 UR4, c[0x0][0x2e0] ;  /* 0x0000b80000047ab9 */ /* 0x000fc60000000a00 */
[----:B------:R-:W-:Y:S02]  /*14c30*/  IMAD.IADD R3, R3, 0x1, R0 ;  /* 0x0000000103037824 */ /* 0x000fe400078e0200 */
[----:B---3--:R-:W-:Y:S02]  /*14c40*/  IMAD R0, R21, UR4, RZ ;  /* 0x0000000415007c24 */ /* 0x008fe4000f8e02ff */
        /* <DEDUP_REMOVED lines=159> */
[----:B------:R0:W1:Y:S04]  /*15640*/  SHFL.IDX PT, R0, R2, 0x3, 0x181f ;  /* 0x00781f0002007f89 */ /* 0x00006800000e0000 */
[----:B------:R0:W-:Y:S02]  /*15650*/  @!P1 LDGSTS.E.BYPASS.LTC128B.128 [R10+0xd400], desc[UR40][R6.64], !P0 ;  /* 0x0d400000060a9fae */ /* 0x0001e4000c101d68 */
.L_x_2597:
[----:B0-----:R-:W-:Y:S02]  /*15660*/  VIADD R2, R17, 0xb0 ;  /* 0x000000b011027836 */ /* 0x001fe40000000000 */
[----:B------:R-:W-:-:S03]  /*15670*/  VIADD R8, R22, 0x16800 ;  /* 0x0001680016087836 */ /* 0x000fc60000000000 */
[----:B------:R-:W-:-:S13]  /*15680*/  ISETP.GE.AND P1, PT, R2, R3, PT ;  /* 0x000000030200720c */ /* 0x000fda0003f26270 */
[----:B------:R-:W-:-:S05]  /*15690*/  @!P1 LEA R2, P2, R20, R14, 0x1 ;  /* 0x0000000e14029211 */ /* 0x000fca00078408ff */
[----:B-1----:R-:W-:-:S05]  /*156a0*/  @!P1 IMAD.X R3, RZ, RZ, R0, P2 ;  /* 0x000000ffff039224 */ /* 0x002fca00010e0600 */
[----:B------:R-:W-:Y:S01]  /*156b0*/  @!PT LDS RZ, [RZ] ;  /* 0x00000000fffff984 */ /* 0x000fe20000000800 */
[----:B------:R-:W-:Y:S01]  /*156c0*/  @!PT LDS RZ, [RZ] ;  /* 0x00000000fffff984 */ /* 0x000fe20000000800 */
[----:B------:R-:W-:Y:S01]  /*156d0*/  @!PT LDS RZ, [RZ] ;  /* 0x00000000fffff984 */ /* 0x000fe20000000800 */
[----:B------:R0:W-:Y:S01]  /*156e0*/  @!P1 LDGSTS.E.BYPASS.LTC128B.128 [R10+0xdc00], desc[UR40][R2.64], !P0 ;  /* 0x0dc00000020a9fae */ /* 0x0001e2000c101d68 */
[----:B------:R-:W-:Y:S01]  /*156f0*/  PLOP3.LUT P0, PT, PT, PT, PT, 0x80, 0x0 ;  /* 0x000000000000781c */ /* 0x000fe20003f0f070 */
[----:B------:R-:W-:-:S12]  /*15700*/  NOP ;  /* 0x0000000000007918 */ /* 0x000fd80000000000 */
.L_x_2436:
        /* <DEDUP_REMOVED lines=18> */
[----:B--2---:R-:W-:Y:S02]  /*15830*/  ISETP.GE.AND P1, PT, R2, 0x2, PT ;  /* 0x000000020200780c */ /* 0x004fe40003f26270 */
[----:B01----:R-:W-:Y:S11]  /*15840*/  @!P0 BRA `(.L_x_2438) ;  /* 0x0000005000388947 */ /* 0x003ff60003800000 */
.L_x_2598:
[----:B------:R-:W-:Y:S05]  /*15850*/  BSYNC B0 ;  /* 0x0000000000007941 */ /* 0x000fea0003800000 */
.L_x_2437:
        /* <DEDUP_REMOVED lines=20> */
[----:B------:R-:W-:Y:S01]  /*159a0*/  ISETP.NE.U32.AND P0, PT, RZ, UR4, PT ;  /* 0x00000004ff007c0c */ /* 0x000fe2000bf05070 */
[----:B------:R-:W-:-:S03]  /*159b0*/  IMAD.MOV.U32 R0, RZ, RZ, R6 ;  /* 0x000000ffff007224 */ /* 0x000fc600078e0006 */
        /* <DEDUP_REMOVED lines=20> */
.L_x_2445:
[----:B------:R-:W-:Y:S01]  /*15b00*/  IMAD R2, R7, 0x8, R22 ;  /* 0x0000000807027824 */ /* 0x000fe200078e0216 */
[----:B0-----:R-:W-:Y:S01]  /*15b10*/  SHF.L.U32 R3, R9, 0x1f, RZ ;  /* 0x0000001f09037819 */ /* 0x001fe200000006ff */
[----:B------:R-:W-:Y:S03]  /*15b20*/  BSSY B3, `(.L_x_2446) ;  /* 0x0000003000037945 */ /* 0x000fe60003800000 */
[----:B------:R-:W0:Y:S02]  /*15b30*/  SYNCS.PHASECHK.TRANS64.TRYWAIT P0, [R2+URZ+0x16840], R3 ;  /* 0x01684003020075a7 */ /* 0x000e24000800017f */
[----:B0-----:R-:W-:Y:S05]  /*15b40*/  @!P0 BRA `(.L_x_2447) ;  /* 0x0000004c008c8947 */ /* 0x001fea0003800000 */
.L_x_2599:
[----:B------:R-:W-:Y:S05]  /*15b50*/  BSYNC B3 ;  /* 0x0000000000037941 */ /* 0x000fea0003800000 */
.L_x_2446:
        /* <DEDUP_REMOVED lines=12> */
.L_x_2449:
[----:B------:R-:W-:Y:S05]  /*15c20*/  BSYNC B3 ;  /* 0x0000000000037941 */ /* 0x000fea0003800000 */
.L_x_2448:
        /* <DEDUP_REMOVED lines=11> */
.L_x_2450:
        /* <DEDUP_REMOVED lines=15> */
.L_x_2600:
[----:B------:R-:W-:Y:S05]  /*15dd0*/  BSYNC B3 ;  /* 0x0000000000037941 */ /* 0x000fea0003800000 */
.L_x_2451:
        /* <DEDUP_REMOVED lines=12> */
.L_x_2454:
[----:B------:R-:W-:Y:S05]  /*15ea0*/  BSYNC B3 ;  /* 0x0000000000037941 */ /* 0x000fea0003800000 */
.L_x_2453:
        /* <DEDUP_REMOVED lines=11> */
.L_x_2455:
        /* <DEDUP_REMOVED lines=12> */
.L_x_2444:
[----:B------:R-:W-:Y:S05]  /*16020*/  BSYNC B1 ;  /* 0x0000000000017941 */ /* 0x000fea0003800000 */
.L_x_2443:
[----:B------:R-:W2:Y:S01]  /*16030*/  LDL.LU R0, [R1+0x18] ;  /* 0x0000180001007983 */ /* 0x000ea20000300800 */
[----:B------:R-:W-:Y:S02]  /*16040*/  IMAD.MOV.U32 R23, RZ, RZ, R7 ;  /* 0x000000ffff177224 */ /* 0x000fe400078e0007 */
[----:B------:R-:W-:Y:S02]  /*16050*/  IMAD.MOV.U32 R27, RZ, RZ, R9 ;  /* 0x000000ffff1b7224 */ /* 0x000fe400078e0009 */
[----:B--2---:R-:W-:-:S07]  /*16060*/  VIADD R0, R0, 0xfffffffd ;  /* 0xfffffffd00007836 */ /* 0x004fce0000000000 */
.L_x_2442:
[----:B------:R-:W-:Y:S05]  /*16070*/  BSYNC B2 ;  /* 0x0000000000027941 */ /* 0x000fea0003800000 */
.L_x_2441:
[----:B------:R-:W-:-:S13]  /*16080*/  ISETP.NE.AND P0, PT, R6, RZ, PT ;  /* 0x000000ff0600720c */ /* 0x000fda0003f05270 */
[----:B------:R-:W-:Y:S05]  /*16090*/  @!P0 BRA `(.L_x_2440) ;  /* 0x0000000c00a08947 */ /* 0x000fea0003800000 */
[----:B------:R-:W-:-:S07]  /*160a0*/  IMAD.MOV.U32 R4, RZ, RZ, R24 ;  /* 0x000000ffff047224 */ /* 0x000fce00078e0018 */
.L_x_2482:
[----:B------:R-:W2:Y:S01]  /*160b0*/  LDL R2, [R1] ;  /* 0x0000000001027983 */ /* 0x000ea20000100800 */
[----:B------:R-:W-:Y:S01]  /*160c0*/  VIADD R6, R23, 0x1 ;  /* 0x0000000117067836 */ /* 0x000fe20000000000 */
[----:B------:R-:W-:Y:S05]  /*160d0*/  YIELD ;  /* 0x0000000000007946 */ /* 0x000fea0003800000 */
[C---:B------:R-:W-:Y:S01]  /*160e0*/  ISETP.NE.AND P0, PT, R6.reuse, 0x2, PT ;  /* 0x000000020600780c */ /* 0x040fe20003f05270 */
[----:B------:R-:W-:Y:S03]  /*160f0*/  BSSY B1, `(.L_x_2456) ;  /* 0x000006d000017945 */ /* 0x000fe60003800000 */
[----:B------:R-:W-:-:S02]  /*16100*/  SEL R6, R6, RZ, P0 ;  /* 0x000000ff06067207 */ /* 0x000fc40000000000 */
[----:B--2---:R-:W-:Y:S02]  /*16110*/  LOP3.LUT P1, RZ, R2, 0x1, RZ, 0xc0, !PT ;  /* 0x0000000102ff7812 */ /* 0x004fe4000782c0ff */
[----:B------:R-:W-:-:S04]  /*16120*/  SEL R2, RZ, 0x1, P0 ;  /* 0x00000001ff027807 */ /* 0x000fc80000000000 */
[----:B------:R-:W-:-:S07]  /*16130*/  LOP3.LUT R7, R27, R2, RZ, 0x3c, !PT ;  /* 0x000000021b077212 */ /* 0x000fce00078e3cff */
        /* <DEDUP_REMOVED lines=24> */
.L_x_2458:
[----:B------:R-:W-:Y:S01]  /*162c0*/  IMAD R2, R6, 0x8, R22 ;  /* 0x0000000806027824 */ /* 0x000fe200078e0216 */
[----:B0-----:R-:W-:Y:S01]  /*162d0*/  SHF.L.U32 R3, R7, 0x1f, RZ ;  /* 0x0000001f07037819 */ /* 0x001fe200000006ff */
[----:B------:R-:W-:Y:S03]  /*162e0*/  BSSY B2, `(.L_x_2459) ;  /* 0x0000003000027945 */ /* 0x000fe60003800000 */
[----:B------:R-:W0:Y:S02]  /*162f0*/  SYNCS.PHASECHK.TRANS64.TRYWAIT P0, [R2+URZ+0x16840], R3 ;  /* 0x01684003020075a7 */ /* 0x000e24000800017f */
[----:B0-----:R-:W-:Y:S05]  /*16300*/  @!P0 BRA `(.L_x_2460) ;  /* 0x0000004400c48947 */ /* 0x001fea0003800000 */
.L_x_2601:
[----:B------:R-:W-:Y:S05]  /*16310*/  BSYNC B2 ;  /* 0x0000000000027941 */ /* 0x000fea0003800000 */
.L_x_2459:
        /* <DEDUP_REMOVED lines=12> */
.L_x_2462:
[----:B------:R-:W-:Y:S05]  /*163e0*/  BSYNC B2 ;  /* 0x0000000000027941 */ /* 0x000fea0003800000 */
.L_x_2461:
        /* <DEDUP_REMOVED lines=11> */
.L_x_2463:
        /* <DEDUP_REMOVED lines=15> */
.L_x_2602:
[----:B------:R-:W-:Y:S05]  /*16590*/  BSYNC B2 ;  /* 0x0000000000027941 */ /* 0x000fea0003800000 */
.L_x_2464:
        /* <DEDUP_REMOVED lines=11> */
.L_x_2467:
[----:B------:R-:W-:Y:S05]  /*16650*/  BSYNC B2 ;  /* 0x0000000000027941 */ /* 0x000fea0003800000 */
.L_x_2466:
        /* <DEDUP_REMOVED lines=10> */
.L_x_2468:
        /* <DEDUP_REMOVED lines=12> */
.L_x_2457:
[----:B------:R-:W-:Y:S05]  /*167c0*/  BSYNC B1 ;  /* 0x0000000000017941 */ /* 0x000fea0003800000 */
.L_x_2456:
[----:B------:R-:W2:Y:S01]  /*167d0*/  LDL R2, [R1] ;  /* 0x0000000001027983 */ /* 0x000ea20000100800 */
[----:B------:R-:W-:Y:S01]  /*167e0*/  VIADD R23, R6, 0x1 ;  /* 0x0000000106177836 */ /* 0x000fe20000000000 */
[----:B------:R-:W-:Y:S04]  /*167f0*/  BSSY B1, `(.L_x_2469) ;  /* 0x000006f000017945 */ /* 0x000fe80003800000 */
[----:B------:R-:W-:-:S04]  /*16800*/  ISETP.NE.AND P0, PT, R23, 0x2, PT ;  /* 0x000000021700780c */ /* 0x000fc80003f05270 */
[----:B------:R-:W-:Y:S02]  /*16810*/  SEL R23, R23, RZ, P0 ;  /* 0x000000ff17177207 */ /* 0x000fe40000000000 */
[----:B--2---:R-:W-:Y:S02]  /*16820*/  LOP3.LUT P1, RZ, R2, 0x1, RZ, 0xc0, !PT ;  /* 0x0000000102ff7812 */ /* 0x004fe4000782c0ff */
[----:B------:R-:W-:-:S04]  /*16830*/  SEL R2, RZ, 0x1, P0 ;  /* 0x00000001ff027807 */ /* 0x000fc80000000000 */
[----:B------:R-:W-:-:S07]  /*16840*/  LOP3.LUT R27, R7, R2, RZ, 0x3c, !PT ;  /* 0x00000002071b7212 */ /* 0x000fce00078e3cff */
        /* <DEDUP_REMOVED lines=24> */
.L_x_2471:
[----:B------:R-:W-:Y:S01]  /*169d0*/  IMAD R2, R23, 0x8, R22 ;  /* 0x0000000817027824 */ /* 0x000fe200078e0216 */
[----:B0-----:R-:W-:Y:S01]  /*169e0*/  SHF.L.U32 R3, R27, 0x1f, RZ ;  /* 0x0000001f1b037819 */ /* 0x001fe200000006ff */
[----:B------:R-:W-:Y:S03]  /*169f0*/  BSSY B2, `(.L_x_2472) ;  /* 0x0000003000027945 */ /* 0x000fe60003800000 */
[----:B------:R-:W0:Y:S02]  /*16a00*/  SYNCS.PHASECHK.TRANS64.TRYWAIT P0, [R2+URZ+0x16840], R3 ;  /* 0x01684003020075a7 */ /* 0x000e24000800017f */
[----:B0-----:R-:W-:Y:S05]  /*16a10*/  @!P0 BRA `(.L_x_2473) ;  /* 0x0000004000288947 */ /* 0x001fea0003800000 */
.L_x_2603:
[----:B------:R-:W-:Y:S05]  /*16a20*/  BSYNC B2 ;  /* 0x0000000000027941 */ /* 0x000fea0003800000 */
.L_x_2472:
        /* <DEDUP_REMOVED lines=12> */
.L_x_2475:
[----:B------:R-:W-:Y:S05]  /*16af0*/  BSYNC B2 ;  /* 0x0000000000027941 */ /* 0x000fea0003800000 */
.L_x_2474:
        /* <DEDUP_REMOVED lines=12> */
.L_x_2476:
        /* <DEDUP_REMOVED lines=15> */
.L_x_2604:
[----:B------:R-:W-:Y:S05]  /*16cb0*/  BSYNC B2 ;  /* 0x0000000000027941 */ /* 0x000fea0003800000 */
.L_x_2477:
        /* <DEDUP_REMOVED lines=11> */
.L_x_2480:
[----:B------:R-:W-:Y:S05]  /*16d70*/  BSYNC B2 ;  /* 0x0000000000027941 */ /* 0x000fea0003800000 */
.L_x_2479:
        /* <DEDUP_REMOVED lines=10> */
.L_x_2481:
        /* <DEDUP_REMOVED lines=12> */
.L_x_2470:
[----:B------:R-:W-:Y:S05]  /*16ee0*/  BSYNC B1 ;  /* 0x0000000000017941 */ /* 0x000fea0003800000 */
.L_x_2469:
[C---:B------:R-:W-:Y:S01]  /*16ef0*/  ISETP.GT.AND P0, PT, R0.reuse, 0x1, PT ;  /* 0x000000010000780c */ /* 0x040fe20003f04270 */
[----:B------:R-:W-:-:S12]  /*16f00*/  VIADD R0, R0, 0xfffffffe ;  /* 0xfffffffe00007836 */ /* 0x000fd80000000000 */
[----:B------:R-:W-:Y:S05]  /*16f10*/  @P0 BRA `(.L_x_2482) ;  /* 0xfffffff000640947 */ /* 0x000fea000383ffff */
.L_x_2440:
[----:B------:R-:W-:Y:S05]  /*16f20*/  BSYNC B0 ;  /* 0x0000000000007941 */ /* 0x000fea0003800000 */
.L_x_2439:
        /* <DEDUP_REMOVED lines=17> */
.L_x_2484:
[----:B------:R-:W-:Y:S05]  /*17040*/  BSYNC B0 ;  /* 0x0000000000007941 */ /* 0x000fea0003800000 */
.L_x_2483:
        /* <DEDUP_REMOVED lines=10> */
.L_x_2605:
[----:B------:R-:W-:Y:S05]  /*170f0*/  BSYNC B1 ;  /* 0x0000000000017941 */ /* 0x000fea0003800000 */
.L_x_2487:
        /* <DEDUP_REMOVED lines=9> */
.L_x_2490:
[----:B------:R-:W-:Y:S05]  /*17190*/  BSYNC B1 ;  /* 0x0000000000017941 */ /* 0x000fea0003800000 */
.L_x_2489:
        /* <DEDUP_REMOVED lines=10> */
.L_x_2491:
        /* <DEDUP_REMOVED lines=10> */
.L_x_2486:
[----:B------:R-:W-:Y:S05]  /*172e0*/  BSYNC B0 ;  /* 0x0000000000007941 */ /* 0x000fea0003800000 */
.L_x_2485:
[----:B------:R-:W-:-:S05]  /*172f0*/  VIADD R23, R23, 0x1 ;  /* 0x0000000117177836 */ /* 0x000fca0000000000 */
[----:B------:R-:W-:-:S04]  /*17300*/  ISETP.NE.AND P0, PT, R23, 0x2, PT ;  /* 0x000000021700780c */ /* 0x000fc80003f05270 */
[----:B------:R-:W-:Y:S02]  /*17310*/  SEL R0, RZ, 0x1, P0 ;  /* 0x00000001ff007807 */ /* 0x000fe40000000000 */
[----:B------:R-:W-:Y:S02]  /*17320*/  SEL R23, R23, RZ, P0 ;  /* 0x000000ff17177207 */ /* 0x000fe40000000000 */
[----:B------:R-:W-:-:S07]  /*17330*/  LOP3.LUT R27, R27, R0, RZ, 0x3c, !PT ;  /* 0x000000001b1b7212 */ /* 0x000fce00078e3cff */
.L_x_2421:
[----:B------:R-:W-:Y:S05]  /*17340*/  BSYNC B7 ;  /* 0x0000000000077941 */ /* 0x000fea0003800000 */
.L_x_2419:
[----:B------:R-:W3:Y:S02]  /*17350*/  LDL R0, [R1] ;  /* 0x0000000001007983 */ /* 0x000ee40000100800 */
[----:B---3--:R-:W-:-:S13]  /*17360*/  LOP3.LUT P0, RZ, R0, 0x2, RZ, 0xc0, !PT ;  /* 0x0000000200ff7812 */ /* 0x008fda000780c0ff */
[----:B------:R-:W-:Y:S05]  /*17370*/  @!P0 BRA `(.L_x_2492) ;  /* 0x0000000000248947 */ /* 0x000fea0003800000 */
[----:B------:R-:W-:Y:S05]  /*17380*/  WARPSYNC.ALL ;  /* 0x0000000000007948 */ /* 0x000fea0003800000 */
[----:B------:R-:W3:Y:S08]  /*17390*/  S2UR UR5, SR_CgaCtaId ;  /* 0x00000000000579c3 */ /* 0x000ef00000008800 */
[----:B------:R-:W-:Y:S06]  /*173a0*/  BAR.SYNC.DEFER_BLOCKING 0x5, 0x200 ;  /* 0x0148000000007b1d */ /* 0x000fec0000010000 */
[----:B------:R-:W-:-:S02]  /*173b0*/  UMOV UR4, 0x400 ;  /* 0x0000040000047882 */ /* 0x000fc40000000000 */
[----:B---3--:R-:W-:-:S06]  /*173c0*/  ULEA UR4, UR5, UR4, 0x18 ;  /* 0x0000000405047291 */ /* 0x008fcc000f8ec03f */
[----:B0-----:R-:W-:-:S05]  /*173d0*/  IMAD.U32 R22, RZ, RZ, UR4 ;  /* 0x00000004ff167e24 */ /* 0x001fca000f8e00ff */
[----:B------:R0:W3:Y:S01]  /*173e0*/  LDS.128 R16, [R22+0x168d0] ;  /* 0x0168d00016107984 */ /* 0x0000e20000000c00 */
[----:B------:R-:W-:Y:S06]  /*173f0*/  BAR.ARV 0x4, 0x200 ;  /* 0x0108000000007b1d */ /* 0x000fec0000002000 */
[----:B------:R-:W-:Y:S05]  /*17400*/  BRA `(.L_x_2493) ;  /* 0x0000000800cc7947 */ /* 0x000fea0003800000 */
.L_x_2492:
        /* <DEDUP_REMOVED lines=8> */
[----:B0-----:R-:W0:Y:S02]  /*17490*/  @!P1 LDC.64 R2, c[0x0][0xc80] ;  /* 0x00032000ff029b82 */ /* 0x001e240000000a00 */
[----:B0-----:R-:W-:-:S06]  /*174a0*/  @!P1 IMAD.WIDE R2, R5, 0x4, R2 ;  /* 0x0000000405029825 */ /* 0x001fcc00078e0202 */
[----:B------:R-:W3:Y:S01]  /*174b0*/  @!P1 LDG.E R2, desc[UR40][R2.64] ;  /* 0x0000002802029981 */ /* 0x000ee2000c1e1900 */
[----:B------:R-:W-:Y:S01]  /*174c0*/  IMAD.MOV.U32 R17, RZ, RZ, RZ ;  /* 0x000000ffff117224 */ /* 0x000fe200078e00ff */
[C---:B------:R-:W-:Y:S02]  /*174d0*/  ISETP.GE.U32.AND P2, PT, R8.reuse, 0x2, PT ;  /* 0x000000020800780c */ /* 0x040fe40003f46070 */
[C---:B------:R-:W-:Y:S01]  /*174e0*/  ISETP.GE.U32.AND P3, PT, R8.reuse, 0x4, PT ;  /* 0x000000040800780c */ /* 0x040fe20003f66070 */
[----:B------:R-:W-:Y:S01]  /*174f0*/  SHFL.IDX PT, R0, R16, RZ, 0x1f ;  /* 0x00001fff10007589 */ /* 0x000fe200000e0000 */
[C---:B------:R-:W-:Y:S02]  /*17500*/  ISETP.GE.U32.AND P4, PT, R8.reuse, 0x8, PT ;  /* 0x000000080800780c */ /* 0x040fe40003f86070 */
[C---:B------:R-:W-:Y:S01]  /*17510*/  ISETP.GE.U32.AND P5, PT, R8.reuse, 0x10, PT ;  /* 0x000000100800780c */ /* 0x040fe20003fa6070 */
[----:B---3--:R-:W-:Y:S01]  /*17520*/  @!P1 IMAD.MOV.U32 R17, RZ, RZ, R2 ;  /* 0x000000ffff119224 */ /* 0x008fe200078e0002 */
[----:B------:R-:W-:-:S04]  /*17530*/  ISETP.NE.AND P1, PT, R8, RZ, PT ;  /* 0x000000ff0800720c */ /* 0x000fc80003f25270 */
[----:B------:R-:W0:Y:S02]  /*17540*/  SHFL.UP PT, R14, R17, 0x1, RZ ;  /* 0x04200000110e7989 */ /* 0x000e2400000e00ff */
[----:B0-----:R-:W-:-:S05]  /*17550*/  SEL R4, R14, RZ, P1 ;  /* 0x000000ff0e047207 */ /* 0x001fca0000800000 */
[----:B------:R-:W-:-:S05]  /*17560*/  IMAD.IADD R4, R17, 0x1, R4 ;  /* 0x0000000111047824 */ /* 0x000fca00078e0204 */
[----:B------:R-:W0:Y:S02]  /*17570*/  SHFL.UP PT, R14, R4, 0x2, RZ ;  /* 0x04400000040e7989 */ /* 0x000e2400000e00ff */
[----:B0-----:R-:W-:-:S05]  /*17580*/  SEL R5, R14, RZ, P2 ;  /* 0x000000ff0e057207 */ /* 0x001fca0001000000 */
[----:B--2---:R-:W-:Y:S02]  /*17590*/  IMAD.IADD R6, R4, 0x1, R5 ;  /* 0x0000000104067824 */ /* 0x004fe400078e0205 */
        /* <DEDUP_REMOVED lines=11> */
.L_x_2615:
[----:B------:R-:W-:Y:S02]  /*17650*/  ULDC UR4, c[0x0][0xc38] ;  /* 0x00030e0000047ab9 */ /* 0x000fe40000000800 */
[----:B------:R-:W-:-:S04]  /*17660*/  IMAD.U32 R4, RZ, RZ, UR4 ;  /* 0x00000004ff047e24 */ /* 0x000fc8000f8e00ff */
[----:B-1----:R-:W-:-:S04]  /*17670*/  IMAD R14, R14, R4, RZ ;  /* 0x000000040e0e7224 */ /* 0x002fc800078e02ff */
[----:B------:R-:W-:-:S05]  /*17680*/  IMAD.IADD R5, R5, 0x1, R14 ;  /* 0x0000000105057824 */ /* 0x000fca00078e020e */
[----:B------:R-:W-:-:S13]  /*17690*/  ISETP.GT.AND P6, PT, R5, R0, PT ;  /* 0x000000000500720c */ /* 0x000fda0003fc4270 */
[----:B------:R-:W-:Y:S05]  /*176a0*/  @P6 BRA `(.L_x_2495) ;  /* 0x00000000009c6947 */ /* 0x000fea0003800000 */
.L_x_2500:
[----:B------:R-:W1:Y:S01]  /*176b0*/  LDC R2, c[0x0][0xc3c] ;  /* 0x00030f00ff027b82 */ /* 0x000e620000000800 */
[----:B------:R-:W-:-:S05]  /*176c0*/  VIADD R19, R19, 0x1f ;  /* 0x0000001f13137836 */ /* 0x000fca0000000000 */
[----:B-1----:R-:W-:-:S13]  /*176d0*/  ISETP.GE.AND P6, PT, R19, R2, PT ;  /* 0x000000021300720c */ /* 0x002fda0003fc6270 */
[----:B------:R-:W-:Y:S05]  /*176e0*/  @P6 BRA `(.L_x_2496) ;  /* 0x0000000400d06947 */ /* 0x000fea0003800000 */
[----:B0-----:R-:W0:Y:S01]  /*176f0*/  S2R R3, SR_TID.X ;  /* 0x0000000000037919 */ /* 0x001e220000002100 */
        /* <DEDUP_REMOVED lines=9> */
.L_x_2498:
[----:B------:R-:W-:Y:S05]  /*17790*/  BSYNC B0 ;  /* 0x0000000000007941 */ /* 0x000fea0003800000 */
.L_x_2497:
        /* <DEDUP_REMOVED lines=18> */
.L_x_2623:
[----:B------:R-:W-:Y:S02]  /*178c0*/  ULDC UR4, c[0x0][0xc38] ;  /* 0x00030e0000047ab9 */ /* 0x000fe40000000800 */
[----:B------:R-:W-:-:S04]  /*178d0*/  IMAD.U32 R4, RZ, RZ, UR4 ;  /* 0x00000004ff047e24 */ /* 0x000fc8000f8e00ff */
[----:B-1----:R-:W-:-:S04]  /*178e0*/  IMAD R14, R14, R4, RZ ;  /* 0x000000040e0e7224 */ /* 0x002fc800078e02ff */
[----:B------:R-:W-:-:S05]  /*178f0*/  IMAD.IADD R5, R14, 0x1, R5 ;  /* 0x000000010e057824 */ /* 0x000fca00078e0205 */
[----:B------:R-:W-:-:S13]  /*17900*/  ISETP.GT.AND P6, PT, R5, R0, PT ;  /* 0x000000000500720c */ /* 0x000fda0003fc4270 */
[----:B------:R-:W-:Y:S05]  /*17910*/  @!P6 BRA `(.L_x_2500) ;  /* 0xfffffffc0064e947 */ /* 0x000fea000383ffff */
.L_x_2495:
        /* <DEDUP_REMOVED lines=8> */
.L_x_2627:
[----:B------:R-:W-:Y:S01]  /*179a0*/  ISETP.NE.AND P0, PT, R2, RZ, PT ;  /* 0x000000ff0200720c */ /* 0x000fe20003f05270 */
[----:B------:R-:W-:-:S12]  /*179b0*/  IMAD.MOV.U32 R14, RZ, RZ, RZ ;  /* 0x000000ffff0e7224 */ /* 0x000fd800078e00ff */
[----:B------:R-:W-:Y:S05]  /*179c0*/  @!P0 BRA `(.L_x_2502) ;  /* 0x0000000000108947 */ /* 0x000fea0003800000 */
[----:B------:R-:W-:Y:S01]  /*179d0*/  UMOV UR4, 0xffffffff ;  /* 0xffffffff00047882 */ /* 0x000fe20000000000 */
[----:B------:R-:W-:Y:S02]  /*179e0*/  VIADD R12, R6, 0xffffffff ;  /* 0xffffffff060c7836 */ /* 0x000fe40000000000 */
[----:B------:R-:W-:Y:S05]  /*179f0*/  BRA.DIV UR4, `(.L_x_2503) ;  /* 0x0000003a04947947 */ /* 0x000fea000b800000 */
[----:B------:R3:W4:Y:S02]  /*17a00*/  SHFL.IDX PT, R14, R3, R12, 0x1f ;  /* 0x00001f0c030e7589 */ /* 0x00072400000e0000 */
.L_x_2502:
[----:B0--3--:R-:W0:Y:S01]  /*17a10*/  LDC.64 R2, c[0x0][0xc90] ;  /* 0x00032400ff027b82 */ /* 0x009e220000000a00 */
[----:B------:R-:W-:-:S04]  /*17a20*/  IMAD.IADD R19, R6, 0x1, R19 ;  /* 0x0000000106137824 */ /* 0x000fc800078e0213 */
[----:B0-----:R-:W-:-:S05]  /*17a30*/  IMAD.WIDE R2, R19, 0x4, R2 ;  /* 0x0000000413027825 */ /* 0x001fca00078e0202 */
[----:B-1----:R0:W2:Y:S01]  /*17a40*/  LDG.E R6, desc[UR40][R2.64] ;  /* 0x0000002802067981 */ /* 0x0020a2000c1e1900 */
[----:B----4-:R-:W-:-:S04]  /*17a50*/  IMAD R16, R14, R4, R16 ;  /* 0x000000040e107224 */ /* 0x010fc800078e0210 */
[----:B------:R-:W-:Y:S02]  /*17a60*/  IMAD.IADD R0, R0, 0x1, -R16 ;  /* 0x0000000100007824 */ /* 0x000fe400078e0a10 */
[----:B0-----:R-:W-:Y:S02]  /*17a70*/  IMAD.MOV.U32 R2, RZ, RZ, RZ ;  /* 0x000000ffff027224 */ /* 0x001fe400078e00ff */
[----:B--2---:R-:W-:-:S05]  /*17a80*/  IMAD R5, R17, R6, RZ ;  /* 0x0000000611057224 */ /* 0x004fca00078e02ff */
        /* <DEDUP_REMOVED lines=58> */
.L_x_2496:
[----:B------:R-:W-:Y:S01]  /*17e30*/  UMOV UR4, URZ ;  /* 0x0000003f00047c82 */ /* 0x000fe20008000000 */
[----:B------:R-:W-:Y:S01]  /*17e40*/  UMOV UR5, URZ ;  /* 0x0000003f00057c82 */ /* 0x000fe20008000000 */
[----:B------:R-:W-:Y:S01]  /*17e50*/  ULDC UR6, c[0x0][0xc3c] ;  /* 0x00030f0000067ab9 */ /* 0x000fe20000000800 */
[----:B------:R-:W-:Y:S02]  /*17e60*/  IMAD.MOV.U32 R16, RZ, RZ, R0 ;  /* 0x000000ffff107224 */ /* 0x000fe400078e0000 */
[----:B------:R-:W-:Y:S02]  /*17e70*/  IMAD.U32 R17, RZ, RZ, UR4 ;  /* 0x00000004ff117e24 */ /* 0x000fe4000f8e00ff */
[----:B------:R-:W-:Y:S02]  /*17e80*/  IMAD.U32 R18, RZ, RZ, UR5 ;  /* 0x00000005ff127e24 */ /* 0x000fe4000f8e00ff */
[----:B------:R-:W-:-:S07]  /*17e90*/  IMAD.U32 R19, RZ, RZ, UR6 ;  /* 0x00000006ff137e24 */ /* 0x000fce000f8e00ff */
.L_x_2504:
        /* <DEDUP_REMOVED lines=10> */
.L_x_2493:
[----:B------:R-:W-:Y:S02]  /*17f40*/  ULDC UR4, c[0x0][0xc3c] ;  /* 0x00030f0000047ab9 */ /* 0x000fe40000000800 */
[----:B---3--:R-:W-:-:S13]  /*17f50*/  ISETP.GE.AND P0, PT, R19, UR4, PT ;  /* 0x0000000413007c0c */ /* 0x008fda000bf06270 */
[----:B------:R-:W-:Y:S05]  /*17f60*/  @!P0 BRA `(.L_x_2505) ;  /* 0xffffffa800588947 */ /* 0x000fea000383ffff */
[----:B------:R-:W-:Y:S05]  /*17f70*/  BSYNC B8 ;  /* 0x0000000000087941 */ /* 0x000fea0003800000 */
.L_x_2383:
        /* <DEDUP_REMOVED lines=12> */
.L_x_2630:
[----:B------:R-:W-:Y:S05]  /*18040*/  BSYNC B0 ;  /* 0x0000000000007941 */ /* 0x000fea0003800000 */
.L_x_2506:
[----:B------:R-:W-:-:S03]  /*18050*/  UMOV UR4, 0xffffffff ;  /* 0xffffffff00047882 */ /* 0x000fc60000000000 */
[----:B------:R-:W-:Y:S05]  /*18060*/  BRA.DIV UR4, `(.L_x_2508) ;  /* 0x0000003604307947 */ /* 0x000fea000b800000 */
[----:B0-----:R-:W0:Y:S02]  /*18070*/  S2R R0, SR_TID.X ;  /* 0x0000000000007919 */ /* 0x001e240000002100 */
[----:B0-----:R-:W-:-:S04]  /*18080*/  SHF.R.U32.HI R0, RZ, 0x5, R0 ;  /* 0x00000005ff007819 */ /* 0x001fc80000011600 */
[----:B------:R-:W-:-:S05]  /*18090*/  LOP3.LUT R0, R0, 0x3, RZ, 0xc0, !PT ;  /* 0x0000000300007812 */ /* 0x000fca00078ec0ff */
[----:B------:R0:W3:Y:S02]  /*180a0*/  SHFL.IDX PT, R14, R0, RZ, 0x1f ;  /* 0x00001fff000e7589 */ /* 0x0000e400000e0000 */
.L_x_2633:
[----:B---3--:R-:W-:-:S13]  /*180b0*/  ISETP.NE.AND P0, PT, R14, RZ, PT ;  /* 0x000000ff0e00720c */ /* 0x008fda0003f05270 */
[----:B------:R-:W-:Y:S05]  /*180c0*/  @P0 BRA `(.L_x_2240) ;  /* 0x0000000000880947 */ /* 0x000fea0003800000 */
[----:B------:R-:W-:-:S03]  /*180d0*/  UMOV UR4, 0xffffffff ;  /* 0xffffffff00047882 */ /* 0x000fc60000000000 */
[----:B------:R-:W-:Y:S05]  /*180e0*/  BRA.DIV UR4, `(.L_x_2509) ;  /* 0x0000003604447947 */ /* 0x000fea000b800000 */
[----:B------:R-:W-:-:S13]  /*180f0*/  ELECT P6, URZ, PT ;  /* 0x00000000003f782f */ /* 0x000fda00038c0000 */
.L_x_2636:
[----:B------:R-:W-:Y:S05]  /*18100*/  @!P6 BRA `(.L_x_2240) ;  /* 0x000000000078e947 */ /* 0x000fea0003800000 */
[----:B0-----:R-:W3:Y:S02]  /*18110*/  LDL.LU R0, [R1+0x44] ;  /* 0x0000440001007983 */ /* 0x001ee40000300800 */
[----:B---3--:R-:W-:-:S04]  /*18120*/  LOP3.LUT R0, R0, 0x2, RZ, 0xfc, !PT ;  /* 0x0000000200007812 */ /* 0x008fc800078efcff */
[----:B------:R-:W-:-:S13]  /*18130*/  ISETP.NE.AND P2, PT, R0, 0x3, PT ;  /* 0x000000030000780c */ /* 0x000fda0003f45270 */
[----:B------:R-:W-:Y:S05]  /*18140*/  @!P2 BRA `(.L_x_2510) ;  /* 0x000000000004a947 */ /* 0x000fea0003800000 */
[----:B------:R-:W-:Y:S01]  /*18150*/  BPT.TRAP 0x1 ;  /* 0x000000040000795c */ /* 0x000fe20000300000 */
.L_x_2510:
[----:B------:R-:W-:Y:S01]  /*18160*/  VIADD R0, R9, 0x16840 ;  /* 0x0001684009007836 */ /* 0x000fe20000000000 */
[----:B------:R-:W-:Y:S01]  /*18170*/  SHF.L.U32 R3, R27, 0x1f, RZ ;  /* 0x0000001f1b037819 */ /* 0x000fe200000006ff */
[C---:B------:R-:W-:Y:S02]  /*18180*/  VIADD R2, R23.reuse, 0x1 ;  /* 0x0000000117027836 */ /* 0x040fe40000000000 */
[----:B--2---:R-:W-:-:S03]  /*18190*/  IMAD R6, R23, 0x8, R0 ;  /* 0x0000000817067824 */ /* 0x004fc600078e0200 */
        /* <DEDUP_REMOVED lines=8> */
.L_x_2637:
[----:B------:R-:W2:Y:S02]  /*18220*/  SYNCS.PHASECHK.TRANS64.TRYWAIT P0, [R7+URZ], R2 ;  /* 0x00000002070075a7 */ /* 0x000ea4000800017f */
[----:B--2---:R-:W-:Y:S05]  /*18230*/  @!P0 BRA `(.L_x_2512) ;  /* 0x0000003400248947 */ /* 0x004fea0003800000 */
.L_x_2638:
[----:B------:R-:W-:Y:S05]  /*18240*/  @!P2 BRA `(.L_x_2513) ;  /* 0x000000000004a947 */ /* 0x000fea0003800000 */
[----:B------:R-:W-:Y:S01]  /*18250*/  BPT.TRAP 0x1 ;  /* 0x000000040000795c */ /* 0x000fe20000300000 */
.L_x_2513:
[----:B------:R-:W-:-:S04]  /*18260*/  VIADD R0, R9, 0x16860 ;  /* 0x0001686009007836 */ /* 0x000fc80000000000 */
[----:B------:R-:W-:-:S04]  /*18270*/  IMAD R4, R23, 0x8, R0 ;  /* 0x0000000817047824 */ /* 0x000fc800078e0200 */
[----:B------:R-:W3:Y:S02]  /*18280*/  SYNCS.PHASECHK.TRANS64.TRYWAIT P0, [R4+URZ], R3 ;  /* 0x00000003040075a7 */ /* 0x000ee4000800017f */
[----:B---3--:R-:W-:Y:S05]  /*18290*/  @!P0 BRA `(.L_x_2514) ;  /* 0x0000003400208947 */ /* 0x008fea0003800000 */
.L_x_2639:
[----:B------:R-:W-:-:S07]  /*182a0*/  IMAD R5, R5, 0x8, R0 ;  /* 0x0000000805057824 */ /* 0x000fce00078e0200 */
.L_x_2515:
[----:B------:R0:W0:Y:S02]  /*182b0*/  SYNCS.PHASECHK.TRANS64.TRYWAIT P0, [R5+URZ], R2 ;  /* 0x00000002050075a7 */ /* 0x000024000800017f */
[----:B0-----:R-:W-:Y:S05]  /*182c0*/  @!P0 NANOSLEEP.SYNCS 0x989680 ;  /* 0x009896800000895d */ /* 0x001fea0003900000 */
[----:B------:R-:W0:Y:S02]  /*182d0*/  @!P0 SYNCS.PHASECHK.TRANS64 P0, [R5+URZ], R2 ;  /* 0x00000002050085a7 */ /* 0x000e24000800007f */
[----:B0-----:R-:W-:Y:S05]  /*182e0*/  @!P0 BRA `(.L_x_2515) ;  /* 0xfffffffc00f08947 */ /* 0x001fea000383ffff */
.L_x_2240:
[----:B------:R-:W-:Y:S05]  /*182f0*/  BSYNC B9 ;  /* 0x0000000000097941 */ /* 0x000fea0003800000 */
.L_x_2237:
[----:B------:R-:W-:Y:S05]  /*18300*/  EXIT ;  /* 0x000000000000794d */ /* 0x000fea0003800000 */
.L_x_2258:
[----:B0-----:R0:W1:Y:S02]  /*18310*/  SYNCS.PHASECHK.TRANS64.TRYWAIT P6, [R78+URZ+0x16890], R90 ;  /* 0x0168905a4e0075a7 */ /* 0x00106400080c017f */
[----:B-1----:R-:W-:Y:S05]  /*18320*/  @!P6 NANOSLEEP.SYNCS 0x989680 ;  /* 0x009896800000e95d */ /* 0x002fea0003900000 */
[----:B------:R-:W1:Y:S02]  /*18330*/  @!P6 SYNCS.PHASECHK.TRANS64 P6, [R78+URZ+0x16890], R90 ;  /* 0x0168905a4e00e5a7 */ /* 0x000e6400080c007f */
[----:B-1----:R-:W-:Y:S05]  /*18340*/  @!P6 BRA `(.L_x_2258) ;  /* 0xfffffffc00f0e947 */ /* 0x002fea000383ffff */
[----:B------:R-:W-:Y:S05]  /*18350*/  BRA `(.L_x_2516) ;  /* 0xfffffea800347947 */ /* 0x000fea000383ffff */
.L_x_2278:
[----:B0-----:R0:W1:Y:S02]  /*18360*/  SYNCS.PHASECHK.TRANS64.TRYWAIT P5, [R78+URZ+0x16890], R90 ;  /* 0x0168905a4e0075a7 */ /* 0x00106400080a017f */
[----:B-1----:R-:W-:Y:S05]  /*18370*/  @!P5 NANOSLEEP.SYNCS 0x989680 ;  /* 0x009896800000d95d */ /* 0x002fea0003900000 */
[----:B------:R-:W1:Y:S02]  /*18380*/  @!P5 SYNCS.PHASECHK.TRANS64 P5, [R78+URZ+0x16890], R90 ;  /* 0x0168905a4e00d5a7 */ /* 0x000e6400080a007f */
[----:B-1----:R-:W-:Y:S05]  /*18390*/  @!P5 BRA `(.L_x_2278) ;  /* 0xfffffffc00f0d947 */ /* 0x002fea000383ffff */
[----:B------:R-:W-:Y:S05]  /*183a0*/  BRA `(.L_x_2517) ;  /* 0xfffffebc00007947 */ /* 0x000fea000383ffff */
.L_x_2287:
[----:B-1----:R1:W2:Y:S02]  /*183b0*/  SYNCS.PHASECHK.TRANS64.TRYWAIT P4, [R78+URZ+0x16890], R90 ;  /* 0x0168905a4e0075a7 */ /* 0x0022a4000808017f */
[----:B--2---:R-:W-:Y:S05]  /*183c0*/  @!P4 NANOSLEEP.SYNCS 0x989680 ;  /* 0x009896800000c95d */ /* 0x004fea0003900000 */
[----:B------:R-:W2:Y:S02]  /*183d0*/  @!P4 SYNCS.PHASECHK.TRANS64 P4, [R78+URZ+0x16890], R90 ;  /* 0x0168905a4e00c5a7 */ /* 0x000ea4000808007f */
[----:B--2---:R-:W-:Y:S05]  /*183e0*/  @!P4 BRA `(.L_x_2287) ;  /* 0xfffffffc00f0c947 */ /* 0x004fea000383ffff */
[----:B------:R-:W-:Y:S05]  /*183f0*/  BRA `(.L_x_2518) ;  /* 0xfffffecc00647947 */ /* 0x000fea000383ffff */
.L_x_2293:
[----:B--2---:R2:W3:Y:S02]  /*18400*/  SYNCS.PHASECHK.TRANS64.TRYWAIT P3, [R78+URZ+0x168b0], R90 ;  /* 0x0168b05a4e0075a7 */ /* 0x0044e4000806017f */
[----:B---3--:R-:W-:Y:S05]  /*18410*/  @!P3 NANOSLEEP.SYNCS 0x989680 ;  /* 0x009896800000b95d */ /* 0x008fea0003900000 */
[----:B------:R-:W3:Y:S02]  /*18420*/  @!P3 SYNCS.PHASECHK.TRANS64 P3, [R78+URZ+0x168b0], R90 ;  /* 0x0168b05a4e00b5a7 */ /* 0x000ee4000806007f */
[----:B---3--:R-:W-:Y:S05]  /*18430*/  @!P3 BRA `(.L_x_2293) ;  /* 0xfffffffc00f0b947 */ /* 0x008fea000383ffff */
[----:B------:R-:W-:Y:S05]  /*18440*/  BRA `(.L_x_2519) ;  /* 0xfffffecc00f87947 */ /* 0x000fea000383ffff */
.L_x_2301:
        /* <DEDUP_REMOVED lines=13> */
.L_x_2521:
[----:B------:R-:W-:Y:S05]  /*18520*/  BSYNC B0 ;  /* 0x0000000000007941 */ /* 0x000fea0003800000 */
.L_x_2520:
[----:B------:R-:W-:Y:S01]  /*18530*/  IMAD.MOV.U32 R157, RZ, RZ, R14 ;  /* 0x000000ffff9d7224 */ /* 0x000fe200078e000e */
[----:B------:R-:W-:Y:S06]  /*18540*/  BRA `(.L_x_2522) ;  /* 0xfffffed400787947 */ /* 0x000fec000383ffff */
.L_x_2313:
        /* <DEDUP_REMOVED lines=8> */
.L_x_2524:
[----:B------:R-:W-:Y:S05]  /*185d0*/  BSYNC B1 ;  /* 0x0000000000017941 */ /* 0x000fea0003800000 */
.L_x_2523:
        /* <DEDUP_REMOVED lines=8> */
.L_x_2525:
[----:B------:R-:W-:Y:S02]  /*18660*/  IMAD.MOV.U32 R13, RZ, RZ, R8 ;  /* 0x000000ffff0d7224 */ /* 0x000fe400078e0008 */
[----:B------:R-:W-:-:S07]  /*18670*/  IMAD.MOV.U32 R0, RZ, RZ, R14 ;  /* 0x000000ffff007224 */ /* 0x000fce00078e000e */
[----:B------:R-:W-:Y:S05]  /*18680*/  WARPSYNC.COLLECTIVE R15, `(.L_x_2526) ;  /* 0x000000000f087348 */ /* 0x000fea0003c00000 */
[----:B------:R0:W1:Y:S02]  /*18690*/  SHFL.IDX P6, R14, R13, R12, R11 ;  /* 0x0000000c0d0e7389 */ /* 0x00006400000c000b */
[----:B01----:R-:W-:Y:S01]  /*186a0*/  ENDCOLLECTIVE ;  /* 0x000000000000791b */ /* 0x003fe20003800000 */
.L_x_2526:
[----:B------:R-:W-:Y:S02]  /*186b0*/  IMAD.MOV.U32 R13, RZ, RZ, R7 ;  /* 0x000000ffff0d7224 */ /* 0x000fe400078e0007 */
[----:B------:R-:W-:-:S07]  /*186c0*/  IMAD.MOV.U32 R5, RZ, RZ, R14 ;  /* 0x000000ffff057224 */ /* 0x000fce00078e000e */
[----:B------:R-:W-:Y:S05]  /*186d0*/  WARPSYNC.COLLECTIVE R15, `(.L_x_2527) ;  /* 0x000000000f087348 */ /* 0x000fea0003c00000 */
[----:B------:R0:W1:Y:S02]  /*186e0*/  SHFL.IDX P6, R14, R13, R12, R11 ;  /* 0x0000000c0d0e7389 */ /* 0x00006400000c000b */
[----:B01----:R-:W-:Y:S01]  /*186f0*/  ENDCOLLECTIVE ;  /* 0x000000000000791b */ /* 0x003fe20003800000 */
.L_x_2527:
[----:B------:R-:W-:Y:S05]  /*18700*/  BRA `(.L_x_2528) ;  /* 0xfffffed800fc7947 */ /* 0x000fea000383ffff */
.L_x_2316:
[----:B------:R-:W-:Y:S01]  /*18710*/  BSSY B1, `(.L_x_2529) ;  /* 0x0000008000017945 */ /* 0x000fe20003800000 */
[----:B------:R-:W-:Y:S02]  /*18720*/  IMAD.MOV.U32 R13, RZ, RZ, R6 ;  /* 0x000000ffff0d7224 */ /* 0x000fe400078e0006 */
[----:B------:R-:W-:Y:S02]  /*18730*/  IMAD.MOV.U32 R12, RZ, RZ, 0x1 ;  /* 0x00000001ff0c7424 */ /* 0x000fe400078e00ff */
[----:B------:R-:W-:Y:S02]  /*18740*/  IMAD.MOV.U32 R11, RZ, RZ, 0x1c1f ;  /* 0x00001c1fff0b7424 */ /* 0x000fe400078e00ff */
[----:B------:R-:W-:-:S07]  /*18750*/  IMAD.MOV.U32 R15, RZ, RZ, -0x1 ;  /* 0xffffffffff0f7424 */ /* 0x000fce00078e00ff */
[----:B0---4-:R-:W-:Y:S05]  /*18760*/  WARPSYNC.COLLECTIVE R15, `(.L_x_2530) ;  /* 0x000000000f087348 */ /* 0x011fea0003c00000 */
[----:B----4-:R1:W2:Y:S02]  /*18770*/  SHFL.IDX P6, R14, R13, R12, R11 ;  /* 0x0000000c0d0e7389 */ /* 0x0102a400000c000b */
[----:B012---:R-:W-:Y:S01]  /*18780*/  ENDCOLLECTIVE ;  /* 0x000000000000791b */ /* 0x007fe20003800000 */
.L_x_2530:
[----:B------:R-:W-:Y:S05]  /*18790*/  BSYNC B1 ;  /* 0x0000000000017941 */ /* 0x000fea0003800000 */
.L_x_2529:
        /* <DEDUP_REMOVED lines=8> */
.L_x_2531:
[----:B------:R-:W-:Y:S02]  /*18820*/  IMAD.MOV.U32 R13, RZ, RZ, R8 ;  /* 0x000000ffff0d7224 */ /* 0x000fe400078e0008 */
[----:B------:R-:W-:-:S07]  /*18830*/  IMAD.MOV.U32 R0, RZ, RZ, R14 ;  /* 0x000000ffff007224 */ /* 0x000fce00078e000e */
[----:B------:R-:W-:Y:S05]  /*18840*/  WARPSYNC.COLLECTIVE R15, `(.L_x_2532) ;  /* 0x000000000f087348 */ /* 0x000fea0003c00000 */
[----:B------:R0:W1:Y:S02]  /*18850*/  SHFL.IDX P6, R14, R13, R12, R11 ;  /* 0x0000000c0d0e7389 */ /* 0x00006400000c000b */
[----:B01----:R-:W-:Y:S01]  /*18860*/  ENDCOLLECTIVE ;  /* 0x000000000000791b */ /* 0x003fe20003800000 */
.L_x_2532:
[----:B------:R-:W-:Y:S02]  /*18870*/  IMAD.MOV.U32 R13, RZ, RZ, R7 ;  /* 0x000000ffff0d7224 */ /* 0x000fe400078e0007 */
[----:B------:R-:W-:-:S07]  /*18880*/  IMAD.MOV.U32 R5, RZ, RZ, R14 ;  /* 0x000000ffff057224 */ /* 0x000fce00078e000e */
[----:B------:R-:W-:Y:S05]  /*18890*/  WARPSYNC.COLLECTIVE R15, `(.L_x_2533) ;  /* 0x000000000f087348 */ /* 0x000fea0003c00000 */
[----:B------:R0:W1:Y:S02]  /*188a0*/  SHFL.IDX P6, R14, R13, R12, R11 ;  /* 0x0000000c0d0e7389 */ /* 0x00006400000c000b */
[----:B01----:R-:W-:Y:S01]  /*188b0*/  ENDCOLLECTIVE ;  /* 0x000000000000791b */ /* 0x003fe20003800000 */
.L_x_2533:
[----:B------:R-:W-:Y:S05]  /*188c0*/  BRA `(.L_x_2534) ;  /* 0xfffffedc00607947 */ /* 0x000fea000383ffff */
.L_x_2320:
[----:B0-----:R0:W1:Y:S02]  /*188d0*/  SYNCS.PHASECHK.TRANS64.TRYWAIT P0, [R2+URZ+0x16800], R43 ;  /* 0x0168002b020075a7 */ /* 0x001064000800017f */
[----:B-1----:R-:W-:Y:S05]  /*188e0*/  @!P0 NANOSLEEP.SYNCS 0x989680 ;  /* 0x009896800000895d */ /* 0x002fea0003900000 */
[----:B------:R-:W1:Y:S02]  /*188f0*/  @!P0 SYNCS.PHASECHK.TRANS64 P0, [R2+URZ+0x16800], R43 ;  /* 0x0168002b020085a7 */ /* 0x000e64000800007f */
[----:B-1----:R-:W-:Y:S05]  /*18900*/  @!P0 BRA `(.L_x_2320) ;  /* 0xfffffffc00f08947 */ /* 0x002fea000383ffff */
[----:B------:R-:W-:Y:S05]  /*18910*/  BRA `(.L_x_2535) ;  /* 0xfffffee0006c7947 */ /* 0x000fea000383ffff */
.L_x_2328:
[----:B------:R-:W0:Y:S01]  /*18920*/  LDC R35, c[0x0][0x3f4] ;  /* 0x0000fd00ff237b82 */ /* 0x000e220000000800 */
        /* <DEDUP_REMOVED lines=8> */
.L_x_2537:
[----:B------:R-:W-:Y:S05]  /*189b0*/  BSYNC B1 ;  /* 0x0000000000017941 */ /* 0x000fea0003800000 */
.L_x_2536:
        /* <DEDUP_REMOVED lines=10> */
.L_x_2538:
[----:B------:R-:W-:Y:S02]  /*18a60*/  IMAD.MOV.U32 R13, RZ, RZ, R24 ;  /* 0x000000ffff0d7224 */ /* 0x000fe400078e0018 */
[----:B------:R-:W-:-:S07]  /*18a70*/  IMAD.MOV.U32 R3, RZ, RZ, R14 ;  /* 0x000000ffff037224 */ /* 0x000fce00078e000e */
[----:B------:R-:W-:Y:S05]  /*18a80*/  WARPSYNC.COLLECTIVE R15, `(.L_x_2539) ;  /* 0x000000000f087348 */ /* 0x000fea0003c00000 */
[----:B------:R0:W1:Y:S02]  /*18a90*/  SHFL.IDX P6, R14, R13, R12, R11 ;  /* 0x0000000c0d0e7389 */ /* 0x00006400000c000b */
[----:B01----:R-:W-:Y:S01]  /*18aa0*/  ENDCOLLECTIVE ;  /* 0x000000000000791b */ /* 0x003fe20003800000 */
.L_x_2539:
[----:B------:R-:W-:Y:S02]  /*18ab0*/  IMAD.MOV.U32 R13, RZ, RZ, R27 ;  /* 0x000000ffff0d7224 */ /* 0x000fe400078e001b */
[----:B------:R-:W-:-:S07]  /*18ac0*/  IMAD.MOV.U32 R4, RZ, RZ, R14 ;  /* 0x000000ffff047224 */ /* 0x000fce00078e000e */
[----:B------:R-:W-:Y:S05]  /*18ad0*/  WARPSYNC.COLLECTIVE R15, `(.L_x_2540) ;  /* 0x000000000f087348 */ /* 0x000fea0003c00000 */
[----:B------:R0:W1:Y:S02]  /*18ae0*/  SHFL.IDX P6, R14, R13, R12, R11 ;  /* 0x0000000c0d0e7389 */ /* 0x00006400000c000b */
[----:B01----:R-:W-:Y:S01]  /*18af0*/  ENDCOLLECTIVE ;  /* 0x000000000000791b */ /* 0x003fe20003800000 */
.L_x_2540:
        /* <DEDUP_REMOVED lines=25> */
.L_x_2541:
        /* <DEDUP_REMOVED lines=21> */
.L_x_2542:
        /* <DEDUP_REMOVED lines=11> */
.L_x_2543:
[----:B------:R-:W-:Y:S02]  /*18e90*/  IMAD.MOV.U32 R13, RZ, RZ, R27 ;  /* 0x000000ffff0d7224 */ /* 0x000fe400078e001b */
[----:B------:R-:W-:-:S07]  /*18ea0*/  IMAD.MOV.U32 R24, RZ, RZ, R14 ;  /* 0x000000ffff187224 */ /* 0x000fce00078e000e */
[----:B------:R-:W-:Y:S05]  /*18eb0*/  WARPSYNC.COLLECTIVE R15, `(.L_x_2544) ;  /* 0x000000000f087348 */ /* 0x000fea0003c00000 */
[----:B------:R0:W1:Y:S02]  /*18ec0*/  SHFL.IDX P6, R14, R13, R12, R11 ;  /* 0x0000000c0d0e7389 */ /* 0x00006400000c000b */
[----:B01----:R-:W-:Y:S01]  /*18ed0*/  ENDCOLLECTIVE ;  /* 0x000000000000791b */ /* 0x003fe20003800000 */
.L_x_2544:
[----:B------:R-:W-:Y:S05]  /*18ee0*/  BRA `(.L_x_2545) ;  /* 0xfffffeec00947947 */ /* 0x000fea000383ffff */
.L_x_2332:
[----:B0-----:R0:W1:Y:S02]  /*18ef0*/  SYNCS.PHASECHK.TRANS64.TRYWAIT P1, [R2+URZ+0x16800], R13 ;  /* 0x0168000d020075a7 */ /* 0x001064000802017f */
[----:B-1----:R-:W-:Y:S05]  /*18f00*/  @!P1 NANOSLEEP.SYNCS 0x989680 ;  /* 0x009896800000995d */ /* 0x002fea0003900000 */
[----:B------:R-:W1:Y:S02]  /*18f10*/  @!P1 SYNCS.PHASECHK.TRANS64 P1, [R2+URZ+0x16800], R13 ;  /* 0x0168000d020095a7 */ /* 0x000e64000802007f */
[----:B-1----:R-:W-:Y:S05]  /*18f20*/  @!P1 BRA `(.L_x_2332) ;  /* 0xfffffffc00f09947 */ /* 0x002fea000383ffff */
[----:B------:R-:W-:Y:S05]  /*18f30*/  BRA `(.L_x_2546) ;  /* 0xfffffef0003c7947 */ /* 0x000fea000383ffff */
.L_x_2338:
[----:B-1----:R1:W2:Y:S02]  /*18f40*/  SYNCS.PHASECHK.TRANS64.TRYWAIT P2, [R4+URZ+0x16830], R3 ;  /* 0x01683003040075a7 */ /* 0x0022a4000804017f */
[----:B--2---:R-:W-:Y:S05]  /*18f50*/  @!P2 NANOSLEEP.SYNCS 0x989680 ;  /* 0x009896800000a95d */ /* 0x004fea0003900000 */
[----:B------:R-:W2:Y:S02]  /*18f60*/  @!P2 SYNCS.PHASECHK.TRANS64 P2, [R4+URZ+0x16830], R3 ;  /* 0x016830030400a5a7 */ /* 0x000ea4000804007f */
[----:B--2---:R-:W-:Y:S05]  /*18f70*/  @!P2 BRA `(.L_x_2338) ;  /* 0xfffffffc00f0a947 */ /* 0x004fea000383ffff */
[----:B------:R-:W-:Y:S05]  /*18f80*/  BRA `(.L_x_2337) ;  /* 0xffffff0000007947 */ /* 0x000fea000383ffff */
.L_x_2344:
[----:B-1----:R1:W2:Y:S02]  /*18f90*/  SYNCS.PHASECHK.TRANS64.TRYWAIT P4, [R0+URZ+0x16830], R3 ;  /* 0x01683003000075a7 */ /* 0x0022a4000808017f */
[----:B--2---:R-:W-:Y:S05]  /*18fa0*/  @!P4 NANOSLEEP.SYNCS 0x989680 ;  /* 0x009896800000c95d */ /* 0x004fea0003900000 */
[----:B------:R-:W2:Y:S02]  /*18fb0*/  @!P4 SYNCS.PHASECHK.TRANS64 P4, [R0+URZ+0x16830], R3 ;  /* 0x016830030000c5a7 */ /* 0x000ea4000808007f */
[----:B--2---:R-:W-:Y:S05]  /*18fc0*/  @!P4 BRA `(.L_x_2344) ;  /* 0xfffffffc00f0c947 */ /* 0x004fea000383ffff */
[----:B------:R-:W-:Y:S05]  /*18fd0*/  BRA `(.L_x_2343) ;  /* 0xffffff2000b87947 */ /* 0x000fea000383ffff */
.L_x_2348:
[----:B-1----:R1:W2:Y:S02]  /*18fe0*/  SYNCS.PHASECHK.TRANS64.TRYWAIT P3, [R3+URZ+0x16850], R0 ;  /* 0x01685000030075a7 */ /* 0x0022a4000806017f */
[----:B--2---:R-:W-:Y:S05]  /*18ff0*/  @!P3 NANOSLEEP.SYNCS 0x989680 ;  /* 0x009896800000b95d */ /* 0x004fea0003900000 */
[----:B------:R-:W2:Y:S02]  /*19000*/  @!P3 SYNCS.PHASECHK.TRANS64 P3, [R3+URZ+0x16850], R0 ;  /* 0x016850000300b5a7 */ /* 0x000ea4000806007f */
[----:B--2---:R-:W-:Y:S05]  /*19010*/  @!P3 BRA `(.L_x_2348) ;  /* 0xfffffffc00f0b947 */ /* 0x004fea000383ffff */
[----:B------:R-:W-:Y:S05]  /*19020*/  BRA `(.L_x_2345) ;  /* 0xffffff24008c7947 */ /* 0x000fea000383ffff */
.L_x_2355:
[----:B-1----:R1:W2:Y:S02]  /*19030*/  SYNCS.PHASECHK.TRANS64.TRYWAIT P3, [R0+URZ+0x16830], R3 ;  /* 0x01683003000075a7 */ /* 0x0022a4000806017f */
[----:B--2---:R-:W-:Y:S05]  /*19040*/  @!P3 NANOSLEEP.SYNCS 0x989680 ;  /* 0x009896800000b95d */ /* 0x004fea0003900000 */
[----:B------:R-:W2:Y:S02]  /*19050*/  @!P3 SYNCS.PHASECHK.TRANS64 P3, [R0+URZ+0x16830], R3 ;  /* 0x016830030000b5a7 */ /* 0x000ea4000806007f */
[----:B--2---:R-:W-:Y:S05]  /*19060*/  @!P3 BRA `(.L_x_2355) ;  /* 0xfffffffc00f0b947 */ /* 0x004fea000383ffff */
[----:B------:R-:W-:Y:S05]  /*19070*/  BRA `(.L_x_2354) ;  /* 0xffffff4800cc7947 */ /* 0x000fea000383ffff */
.L_x_2359:
[----:B-1----:R1:W2:Y:S02]  /*19080*/  SYNCS.PHASECHK.TRANS64.TRYWAIT P2, [R3+URZ+0x16850], R0 ;  /* 0x01685000030075a7 */ /* 0x0022a4000804017f */
[----:B--2---:R-:W-:Y:S05]  /*19090*/  @!P2 NANOSLEEP.SYNCS 0x989680 ;  /* 0x009896800000a95d */ /* 0x004fea0003900000 */
[----:B------:R-:W2:Y:S02]  /*190a0*/  @!P2 SYNCS.PHASECHK.TRANS64 P2, [R3+URZ+0x16850], R0 ;  /* 0x016850000300a5a7 */ /* 0x000ea4000804007f */
[----:B--2---:R-:W-:Y:S05]  /*190b0*/  @!P2 BRA `(.L_x_2359) ;  /* 0xfffffffc00f0a947 */ /* 0x004fea000383ffff */
[----:B------:R-:W-:Y:S05]  /*190c0*/  BRA `(.L_x_2356) ;  /* 0xffffff4c00a07947 */ /* 0x000fea000383ffff */
.L_x_2364:
[----:B-1----:R1:W2:Y:S02]  /*190d0*/  SYNCS.PHASECHK.TRANS64.TRYWAIT P0, [R13+URZ+0x16850], R6 ;  /* 0x016850060d0075a7 */ /* 0x0022a4000800017f */
[----:B--2---:R-:W-:Y:S05]  /*190e0*/  @!P0 NANOSLEEP.SYNCS 0x989680 ;  /* 0x009896800000895d */ /* 0x004fea0003900000 */
[----:B------:R-:W2:Y:S02]  /*190f0*/  @!P0 SYNCS.PHASECHK.TRANS64 P0, [R13+URZ+0x16850], R6 ;  /* 0x016850060d0085a7 */ /* 0x000ea4000800007f */
[----:B--2---:R-:W-:Y:S05]  /*19100*/  @!P0 BRA `(.L_x_2364) ;  /* 0xfffffffc00f08947 */ /* 0x004fea000383ffff */
[----:B------:R-:W-:Y:S05]  /*19110*/  BRA `(.L_x_2363) ;  /* 0xffffff6800507947 */ /* 0x000fea000383ffff */
.L_x_2372:
[----:B------:R-:W-:Y:S02]  /*19120*/  IMAD.MOV.U32 R13, RZ, RZ, R20 ;  /* 0x000000ffff0d7224 */ /* 0x000fe400078e0014 */
[----:B------:R-:W-:Y:S02]  /*19130*/  IMAD.MOV.U32 R12, RZ, RZ, RZ ;  /* 0x000000ffff0c7224 */ /* 0x000fe400078e00ff */
[----:B------:R-:W-:Y:S02]  /*19140*/  IMAD.MOV.U32 R11, RZ, RZ, 0x181f ;  /* 0x0000181fff0b7424 */ /* 0x000fe400078e00ff */
[----:B------:R-:W-:Y:S02]  /*19150*/  IMAD.MOV.U32 R15, RZ, RZ, -0x1 ;  /* 0xffffffffff0f7424 */ /* 0x000fe400078e00ff */
[----:B------:R-:W-:Y:S02]  /*19160*/  IMAD R21, R8, R25, RZ ;  /* 0x0000001908157224 */ /* 0x000fe400078e02ff */
[----:B------:R-:W-:-:S07]  /*19170*/  IMAD.IADD R24, R34, 0x1, R26 ;  /* 0x0000000122187824 */ /* 0x000fce00078e021a */
[----:B------:R-:W-:Y:S05]  /*19180*/  WARPSYNC.COLLECTIVE R15, `(.L_x_2547) ;  /* 0x000000000f087348 */ /* 0x000fea0003c00000 */
[----:B------:R0:W1:Y:S02]  /*19190*/  SHFL.IDX P6, R14, R13, R12, R11 ;  /* 0x0000000c0d0e7389 */ /* 0x00006400000c000b */
[----:B01----:R-:W-:Y:S01]  /*191a0*/  ENDCOLLECTIVE ;  /* 0x000000000000791b */ /* 0x003fe20003800000 */
.L_x_2547:
        /* <DEDUP_REMOVED lines=10> */
.L_x_2548:
[----:B------:R-:W-:Y:S02]  /*19250*/  IMAD.MOV.U32 R13, RZ, RZ, R20 ;  /* 0x000000ffff0d7224 */ /* 0x000fe400078e0014 */
[----:B------:R-:W-:Y:S02]  /*19260*/  IMAD.MOV.U32 R12, RZ, RZ, 0x1 ;  /* 0x00000001ff0c7424 */ /* 0x000fe400078e00ff */
[----:B------:R-:W-:-:S07]  /*19270*/  IMAD.MOV.U32 R3, RZ, RZ, R14 ;  /* 0x000000ffff037224 */ /* 0x000fce00078e000e */
[----:B------:R-:W-:Y:S05]  /*19280*/  WARPSYNC.COLLECTIVE R15, `(.L_x_2549) ;  /* 0x000000000f087348 */ /* 0x000fea0003c00000 */
[----:B------:R0:W1:Y:S02]  /*19290*/  SHFL.IDX P6, R14, R13, R12, R11 ;  /* 0x0000000c0d0e7389 */ /* 0x00006400000c000b */
[----:B01----:R-:W-:Y:S01]  /*192a0*/  ENDCOLLECTIVE ;  /* 0x000000000000791b */ /* 0x003fe20003800000 */
.L_x_2549:
[----:B------:R-:W-:-:S04]  /*192b0*/  @!P3 LEA R10, P5, R33, R3, 0x1 ;  /* 0x00000003210ab211 */ /* 0x000fc800078a08ff */
[----:B------:R-:W-:Y:S01]  /*192c0*/  @!P3 LEA.HI.X R3, R33, R0, R32, 0x1, P5 ;  /* 0x000000002103b211 */ /* 0x000fe200028f0c20 */
[----:B------:R-:W-:Y:S02]  /*192d0*/  IMAD.MOV.U32 R13, RZ, RZ, R7 ;  /* 0x000000ffff0d7224 */ /* 0x000fe400078e0007 */
[----:B------:R-:W-:-:S07]  /*192e0*/  IMAD.MOV.U32 R4, RZ, RZ, R14 ;  /* 0x000000ffff047224 */ /* 0x000fce00078e000e */
[----:B------:R-:W-:Y:S05]  /*192f0*/  WARPSYNC.COLLECTIVE R15, `(.L_x_2550) ;  /* 0x000000000f087348 */ /* 0x000fea0003c00000 */
[----:B------:R0:W1:Y:S02]  /*19300*/  SHFL.IDX P6, R14, R13, R12, R11 ;  /* 0x0000000c0d0e7389 */ /* 0x00006400000c000b */
[----:B01----:R-:W-:Y:S01]  /*19310*/  ENDCOLLECTIVE ;  /* 0x000000000000791b */ /* 0x003fe20003800000 */
.L_x_2550:
[----:B------:R-:W-:Y:S02]  /*19320*/  IMAD.MOV.U32 R13, RZ, RZ, R20 ;  /* 0x000000ffff0d7224 */ /* 0x000fe400078e0014 */
[----:B------:R-:W-:Y:S02]  /*19330*/  IMAD.MOV.U32 R12, RZ, RZ, 0x2 ;  /* 0x00000002ff0c7424 */ /* 0x000fe400078e00ff */
[----:B------:R-:W-:-:S07]  /*19340*/  IMAD.MOV.U32 R5, RZ, RZ, R14 ;  /* 0x000000ffff057224 */ /* 0x000fce00078e000e */
[----:B------:R-:W-:Y:S05]  /*19350*/  WARPSYNC.COLLECTIVE R15, `(.L_x_2551) ;  /* 0x000000000f087348 */ /* 0x000fea0003c00000 */
[----:B------:R0:W1:Y:S02]  /*19360*/  SHFL.IDX P6, R14, R13, R12, R11 ;  /* 0x0000000c0d0e7389 */ /* 0x00006400000c000b */
[----:B01----:R-:W-:Y:S01]  /*19370*/  ENDCOLLECTIVE ;  /* 0x000000000000791b */ /* 0x003fe20003800000 */
.L_x_2551:
[----:B------:R-:W-:-:S04]  /*19380*/  @!P4 LEA R8, P1, R33, R5, 0x1 ;  /* 0x000000052108c211 */ /* 0x000fc800078208ff */
[----:B------:R-:W-:Y:S01]  /*19390*/  @!P4 LEA.HI.X R9, R33, R4, R32, 0x1, P1 ;  /* 0x000000042109c211 */ /* 0x000fe200008f0c20 */
[----:B------:R-:W-:Y:S02]  /*193a0*/  IMAD.MOV.U32 R13, RZ, RZ, R7 ;  /* 0x000000ffff0d7224 */ /* 0x000fe400078e0007 */
[----:B------:R-:W-:-:S07]  /*193b0*/  IMAD.MOV.U32 R6, RZ, RZ, R14 ;  /* 0x000000ffff067224 */ /* 0x000fce00078e000e */
[----:B------:R-:W-:Y:S05]  /*193c0*/  WARPSYNC.COLLECTIVE R15, `(.L_x_2552) ;  /* 0x000000000f087348 */ /* 0x000fea0003c00000 */
[----:B------:R0:W1:Y:S02]  /*193d0*/  SHFL.IDX P6, R14, R13, R12, R11 ;  /* 0x0000000c0d0e7389 */ /* 0x00006400000c000b */
[----:B01----:R-:W-:Y:S01]  /*193e0*/  ENDCOLLECTIVE ;  /* 0x000000000000791b */ /* 0x003fe20003800000 */
.L_x_2552:
        /* <DEDUP_REMOVED lines=12> */
.L_x_2553:
[----:B------:R0:W-:Y:S01]  /*194b0*/  @!P2 ST.E.128 desc[UR40][R4.64], RZ ;  /* 0x000000ff0400a985 */ /* 0x0001e2000c101d28 */
[----:B------:R-:W-:Y:S02]  /*194c0*/  IMAD.MOV.U32 R13, RZ, RZ, R7 ;  /* 0x000000ffff0d7224 */ /* 0x000fe400078e0007 */
[----:B------:R-:W-:-:S07]  /*194d0*/  IMAD.MOV.U32 R0, RZ, RZ, R14 ;  /* 0x000000ffff007224 */ /* 0x000fce00078e000e */
[----:B0-----:R-:W-:Y:S05]  /*194e0*/  WARPSYNC.COLLECTIVE R15, `(.L_x_2554) ;  /* 0x000000000f087348 */ /* 0x001fea0003c00000 */
[----:B------:R1:W2:Y:S02]  /*194f0*/  SHFL.IDX P6, R14, R13, R12, R11 ;  /* 0x0000000c0d0e7389 */ /* 0x0002a400000c000b */
[----:B012---:R-:W-:Y:S01]  /*19500*/  ENDCOLLECTIVE ;  /* 0x000000000000791b */ /* 0x007fe20003800000 */
.L_x_2554:
[----:B------:R-:W-:Y:S05]  /*19510*/  BRA `(.L_x_2555) ;  /* 0xffffff8400787947 */ /* 0x000fea000383ffff */
.L_x_2389:
        /* <DEDUP_REMOVED lines=11> */
.L_x_2557:
[----:B------:R-:W-:Y:S05]  /*195d0*/  BSYNC B1 ;  /* 0x0000000000017941 */ /* 0x000fea0003800000 */
.L_x_2556:
[----:B------:R-:W-:Y:S05]  /*195e0*/  BRA `(.L_x_2558) ;  /* 0xffffff9800a07947 */ /* 0x000fea000383ffff */
.L_x_2391:
[----:B------:R-:W-:Y:S01]  /*195f0*/  BSSY B1, `(.L_x_2559) ;  /* 0x0000006000017945 */ /* 0x000fe20003800000 */
[----:B------:R-:W-:-:S07]  /*19600*/  IMAD.MOV.U32 R15, RZ, RZ, -0x1 ;  /* 0xffffffffff0f7424 */ /* 0x000fce00078e00ff */
[----:B01----:R-:W-:Y:S05]  /*19610*/  WARPSYNC.COLLECTIVE R15, `(.L_x_2560) ;  /* 0x000000000f0c7348 */ /* 0x003fea0003c00000 */
[----:B------:R-:W-:Y:S02]  /*19620*/  ELECT P6, UR62, PT ;  /* 0x00000000003e782f */ /* 0x000fe400038c0000 */
[----:B------:R-:W-:Y:S01]  /*19630*/  MOV R14, UR62 ;  /* 0x0000003e000e7c02 */ /* 0x000fe20008000f00 */
[----:B01----:R-:W-:Y:S10]  /*19640*/  ENDCOLLECTIVE ;  /* 0x000000000000791b */ /* 0x003ff40003800000 */
.L_x_2560:
[----:B------:R-:W-:Y:S05]  /*19650*/  BSYNC B1 ;  /* 0x0000000000017941 */ /* 0x000fea0003800000 */
.L_x_2559:
[----:B------:R-:W-:Y:S05]  /*19660*/  BRA `(.L_x_2390) ;  /* 0xffffff9800987947 */ /* 0x000fea000383ffff */
.L_x_2393:
[----:B-1----:R1:W2:Y:S02]  /*19670*/  SYNCS.PHASECHK.TRANS64.TRYWAIT P0, [R22+URZ+0x16820], R5 ;  /* 0x01682005160075a7 */ /* 0x0022a4000800017f */
[----:B--2---:R-:W-:Y:S05]  /*19680*/  @!P0 NANOSLEEP.SYNCS 0x989680 ;  /* 0x009896800000895d */ /* 0x004fea0003900000 */
[----:B------:R-:W2:Y:S02]  /*19690*/  @!P0 SYNCS.PHASECHK.TRANS64 P0, [R22+URZ+0x16820], R5 ;  /* 0x01682005160085a7 */ /* 0x000ea4000800007f */
[----:B--2---:R-:W-:Y:S05]  /*196a0*/  @!P0 BRA `(.L_x_2393) ;  /* 0xfffffffc00f08947 */ /* 0x004fea000383ffff */
[----:B------:R-:W-:Y:S05]  /*196b0*/  BRA `(.L_x_2561) ;  /* 0xffffff9800a87947 */ /* 0x000fea000383ffff */
.L_x_2397:
[----:B-1----:R1:W2:Y:S02]  /*196c0*/  SYNCS.PHASECHK.TRANS64.TRYWAIT P0, [R5+URZ+0x168a0], R6 ;  /* 0x0168a006050075a7 */ /* 0x0022a4000800017f */
[----:B--2---:R-:W-:Y:S05]  /*196d0*/  @!P0 NANOSLEEP.SYNCS 0x989680 ;  /* 0x009896800000895d */ /* 0x004fea0003900000 */
[----:B------:R-:W2:Y:S02]  /*196e0*/  @!P0 SYNCS.PHASECHK.TRANS64 P0, [R5+URZ+0x168a0], R6 ;  /* 0x0168a006050085a7 */ /* 0x000ea4000800007f */
[----:B--2---:R-:W-:Y:S05]  /*196f0*/  @!P0 BRA `(.L_x_2397) ;  /* 0xfffffffc00f08947 */ /* 0x004fea000383ffff */
[----:B------:R-:W-:Y:S05]  /*19700*/  BRA `(.L_x_2562) ;  /* 0xffffff9800c47947 */ /* 0x000fea000383ffff */
.L_x_2402:
[----:B--2---:R2:W3:Y:S02]  /*19710*/  SYNCS.PHASECHK.TRANS64.TRYWAIT P0, [R5+URZ+0x168c0], R6 ;  /* 0x0168c006050075a7 */ /* 0x0044e4000800017f */
[----:B---3--:R-:W-:Y:S05]  /*19720*/  @!P0 NANOSLEEP.SYNCS 0x989680 ;  /* 0x009896800000895d */ /* 0x008fea0003900000 */
[----:B------:R-:W3:Y:S02]  /*19730*/  @!P0 SYNCS.PHASECHK.TRANS64 P0, [R5+URZ+0x168c0], R6 ;  /* 0x0168c006050085a7 */ /* 0x000ee4000800007f */
[----:B---3--:R-:W-:Y:S05]  /*19740*/  @!P0 BRA `(.L_x_2402) ;  /* 0xfffffffc00f08947 */ /* 0x008fea000383ffff */
[----:B------:R-:W-:Y:S05]  /*19750*/  BRA `(.L_x_2563) ;  /* 0xffffff9c00447947 */ /* 0x000fea000383ffff */
.L_x_2409:
[----:B--2---:R2:W3:Y:S02]  /*19760*/  SYNCS.PHASECHK.TRANS64.TRYWAIT P1, [R5+URZ+0x168a0], R6 ;  /* 0x0168a006050075a7 */ /* 0x0044e4000802017f */
[----:B---3--:R-:W-:Y:S05]  /*19770*/  @!P1 NANOSLEEP.SYNCS 0x989680 ;  /* 0x009896800000995d */ /* 0x008fea0003900000 */
[----:B------:R-:W3:Y:S02]  /*19780*/  @!P1 SYNCS.PHASECHK.TRANS64 P1, [R5+URZ+0x168a0], R6 ;  /* 0x0168a006050095a7 */ /* 0x000ee4000802007f */
[----:B---3--:R-:W-:Y:S05]  /*19790*/  @!P1 BRA `(.L_x_2409) ;  /* 0xfffffffc00f09947 */ /* 0x008fea000383ffff */
[----:B------:R-:W-:Y:S05]  /*197a0*/  BRA `(.L_x_2564) ;  /* 0xffffffa000107947 */ /* 0x000fea000383ffff */
.L_x_2414:
[----:B-1----:R1:W3:Y:S02]  /*197b0*/  SYNCS.PHASECHK.TRANS64.TRYWAIT P1, [R5+URZ+0x168c0], R6 ;  /* 0x0168c006050075a7 */ /* 0x0022e4000802017f */
[----:B---3--:R-:W-:Y:S05]  /*197c0*/  @!P1 NANOSLEEP.SYNCS 0x989680 ;  /* 0x009896800000995d */ /* 0x008fea0003900000 */
[----:B------:R-:W3:Y:S02]  /*197d0*/  @!P1 SYNCS.PHASECHK.TRANS64 P1, [R5+URZ+0x168c0], R6 ;  /* 0x0168c006050095a7 */ /* 0x000ee4000802007f */
[----:B---3--:R-:W-:Y:S05]  /*197e0*/  @!P1 BRA `(.L_x_2414) ;  /* 0xfffffffc00f09947 */ /* 0x008fea000383ffff */
[----:B------:R-:W-:Y:S05]  /*197f0*/  BRA `(.L_x_2565) ;  /* 0xffffffa000887947 */ /* 0x000fea000383ffff */
.L_x_2427:
[----:B------:R-:W4:Y:S01]  /*19800*/  S2R R20, SR_TID.X ;  /* 0x0000000000147919 */ /* 0x000f220000002100 */
[----:B------:R-:W-:Y:S01]  /*19810*/  BSSY B0, `(.L_x_2566) ;  /* 0x000000a000007945 */ /* 0x000fe20003800000 */
[----:B0-----:R-:W-:Y:S02]  /*19820*/  IMAD.MOV.U32 R12, RZ, RZ, RZ ;  /* 0x000000ffff0c7224 */ /* 0x001fe400078e00ff */
[----:B------:R-:W-:Y:S02]  /*19830*/  IMAD.MOV.U32 R11, RZ, RZ, 0x1f ;  /* 0x0000001fff0b7424 */ /* 0x000fe400078e00ff */
[----:B------:R-:W-:Y:S01]  /*19840*/  IMAD.MOV.U32 R15, RZ, RZ, -0x1 ;  /* 0xffffffffff0f7424 */ /* 0x000fe200078e00ff */
[----:B----4-:R-:W-:-:S04]  /*19850*/  SHF.R.U32.HI R20, RZ, 0x5, R20 ;  /* 0x00000005ff147819 */ /* 0x010fc80000011614 */
[----:B------:R-:W-:-:S05]  /*19860*/  LOP3.LUT R20, R20, 0x3, RZ, 0xc0, !PT ;  /* 0x0000000314147812 */ /* 0x000fca00078ec0ff */
[----:B------:R-:W-:-:S07]  /*19870*/  IMAD.MOV.U32 R13, RZ, RZ, R20 ;  /* 0x000000ffff0d7224 */ /* 0x000fce00078e0014 */
[----:B-123--:R-:W-:Y:S05]  /*19880*/  WARPSYNC.COLLECTIVE R15, `(.L_x_2567) ;  /* 0x000000000f087348 */ /* 0x00efea0003c00000 */
[----:B------:R0:W4:Y:S02]  /*19890*/  SHFL.IDX P6, R14, R13, R12, R11 ;  /* 0x0000000c0d0e7389 */ /* 0x00012400000c000b */
[----:B01234-:R-:W-:Y:S01]  /*198a0*/  ENDCOLLECTIVE ;  /* 0x000000000000791b */ /* 0x01ffe20003800000 */
.L_x_2567:
[----:B------:R-:W-:Y:S05]  /*198b0*/  BSYNC B0 ;  /* 0x0000000000007941 */ /* 0x000fea0003800000 */
.L_x_2566:
[----:B------:R-:W-:Y:S05]  /*198c0*/  BRA `(.L_x_2568) ;  /* 0xffffffa800cc7947 */ /* 0x000fea000383ffff */
.L_x_2429:
[----:B------:R-:W-:Y:S01]  /*198d0*/  BSSY B0, `(.L_x_2569) ;  /* 0x0000006000007945 */ /* 0x000fe20003800000 */
[----:B------:R-:W-:-:S07]  /*198e0*/  IMAD.MOV.U32 R15, RZ, RZ, -0x1 ;  /* 0xffffffffff0f7424 */ /* 0x000fce00078e00ff */
[----:B0123--:R-:W-:Y:S05]  /*198f0*/  WARPSYNC.COLLECTIVE R15, `(.L_x_2570) ;  /* 0x000000000f0c7348 */ /* 0x00ffea0003c00000 */
[----:B------:R-:W-:Y:S02]  /*19900*/  ELECT P6, UR62, PT ;  /* 0x00000000003e782f */ /* 0x000fe400038c0000 */
[----:B------:R-:W-:Y:S01]  /*19910*/  MOV R14, UR62 ;  /* 0x0000003e000e7c02 */ /* 0x000fe20008000f00 */
[----:B0123--:R-:W-:Y:S10]  /*19920*/  ENDCOLLECTIVE ;  /* 0x000000000000791b */ /* 0x00fff40003800000 */
.L_x_2570:
[----:B------:R-:W-:Y:S05]  /*19930*/  BSYNC B0 ;  /* 0x0000000000007941 */ /* 0x000fea0003800000 */
.L_x_2569:
[----:B------:R-:W-:Y:S05]  /*19940*/  BRA `(.L_x_2571) ;  /* 0xffffffa800d47947 */ /* 0x000fea000383ffff */
.L_x_2431:
[----:B0-----:R0:W4:Y:S02]  /*19950*/  SYNCS.PHASECHK.TRANS64.TRYWAIT P0, [R0+URZ+0x16840], R2 ;  /* 0x01684002000075a7 */ /* 0x001124000800017f */
[----:B----4-:R-:W-:Y:S05]  /*19960*/  @!P0 NANOSLEEP.SYNCS 0x989680 ;  /* 0x009896800000895d */ /* 0x010fea0003900000 */
[----:B------:R-:W4:Y:S02]  /*19970*/  @!P0 SYNCS.PHASECHK.TRANS64 P0, [R0+URZ+0x16840], R2 ;  /* 0x01684002000085a7 */ /* 0x000f24000800007f */
[----:B----4-:R-:W-:Y:S05]  /*19980*/  @!P0 BRA `(.L_x_2431) ;  /* 0xfffffffc00f08947 */ /* 0x010fea000383ffff */
[----:B------:R-:W-:Y:S05]  /*19990*/  BRA `(.L_x_2572) ;  /* 0xffffffac00247947 */ /* 0x000fea000383ffff */
.L_x_2435:
        /* <DEDUP_REMOVED lines=12> */
.L_x_2573:
[----:B------:R-:W-:Y:S02]  /*19a60*/  IMAD.MOV.U32 R13, RZ, RZ, R0 ;  /* 0x000000ffff0d7224 */ /* 0x000fe400078e0000 */
[----:B------:R-:W-:-:S07]  /*19a70*/  IMAD.MOV.U32 R6, RZ, RZ, R14 ;  /* 0x000000ffff067224 */ /* 0x000fce00078e000e */
[----:B------:R-:W-:Y:S05]  /*19a80*/  WARPSYNC.COLLECTIVE R15, `(.L_x_2574) ;  /* 0x000000000f087348 */ /* 0x000fea0003c00000 */
[----:B------:R0:W1:Y:S02]  /*19a90*/  SHFL.IDX P6, R14, R13, R12, R11 ;  /* 0x0000000c0d0e7389 */ /* 0x00006400000c000b */
[----:B01----:R-:W-:Y:S01]  /*19aa0*/  ENDCOLLECTIVE ;  /* 0x000000000000791b */ /* 0x003fe20003800000 */
.L_x_2574:
[----:B------:R-:W-:Y:S02]  /*19ab0*/  IMAD.MOV.U32 R13, RZ, RZ, R4 ;  /* 0x000000ffff0d7224 */ /* 0x000fe400078e0004 */
[----:B------:R-:W-:Y:S02]  /*19ac0*/  IMAD.MOV.U32 R12, RZ, RZ, 0x1 ;  /* 0x00000001ff0c7424 */ /* 0x000fe400078e00ff */
[----:B------:R-:W-:-:S07]  /*19ad0*/  IMAD.MOV.U32 R7, RZ, RZ, R14 ;  /* 0x000000ffff077224 */ /* 0x000fce00078e000e */
[----:B------:R-:W-:Y:S05]  /*19ae0*/  WARPSYNC.COLLECTIVE R15, `(.L_x_2575) ;  /* 0x000000000f087348 */ /* 0x000fea0003c00000 */
[----:B------:R0:W1:Y:S02]  /*19af0*/  SHFL.IDX P6, R14, R13, R12, R11 ;  /* 0x0000000c0d0e7389 */ /* 0x00006400000c000b */
[----:B01----:R-:W-:Y:S01]  /*19b00*/  ENDCOLLECTIVE ;  /* 0x000000000000791b */ /* 0x003fe20003800000 */
.L_x_2575:
        /* <DEDUP_REMOVED lines=15> */
.L_x_2576:
[----:B------:R-:W-:Y:S02]  /*19c00*/  IMAD.MOV.U32 R13, RZ, RZ, R4 ;  /* 0x000000ffff0d7224 */ /* 0x000fe400078e0004 */
[----:B------:R-:W-:Y:S02]  /*19c10*/  IMAD.MOV.U32 R12, RZ, RZ, 0x2 ;  /* 0x00000002ff0c7424 */ /* 0x000fe400078e00ff */
[----:B------:R-:W-:-:S07]  /*19c20*/  IMAD.MOV.U32 R7, RZ, RZ, R14 ;  /* 0x000000ffff077224 */ /* 0x000fce00078e000e */
[----:B------:R-:W-:Y:S05]  /*19c30*/  WARPSYNC.COLLECTIVE R15, `(.L_x_2577) ;  /* 0x000000000f087348 */ /* 0x000fea0003c00000 */
[----:B------:R0:W1:Y:S02]  /*19c40*/  SHFL.IDX P6, R14, R13, R12, R11 ;  /* 0x0000000c0d0e7389 */ /* 0x00006400000c000b */
[----:B01----:R-:W-:Y:S01]  /*19c50*/  ENDCOLLECTIVE ;  /* 0x000000000000791b */ /* 0x003fe20003800000 */
.L_x_2577:
        /* <DEDUP_REMOVED lines=16> */
.L_x_2578:
[----:B------:R-:W-:Y:S02]  /*19d60*/  IMAD.MOV.U32 R13, RZ, RZ, R4 ;  /* 0x000000ffff0d7224 */ /* 0x000fe400078e0004 */
[----:B------:R-:W-:Y:S02]  /*19d70*/  IMAD.MOV.U32 R12, RZ, RZ, 0x3 ;  /* 0x00000003ff0c7424 */ /* 0x000fe400078e00ff */
[----:B------:R-:W-:-:S07]  /*19d80*/  IMAD.MOV.U32 R7, RZ, RZ, R14 ;  /* 0x000000ffff077224 */ /* 0x000fce00078e000e */
[----:B------:R-:W-:Y:S05]  /*19d90*/  WARPSYNC.COLLECTIVE R15, `(.L_x_2579) ;  /* 0x000000000f087348 */ /* 0x000fea0003c00000 */
[----:B------:R0:W1:Y:S02]  /*19da0*/  SHFL.IDX P6, R14, R13, R12, R11 ;  /* 0x0000000c0d0e7389 */ /* 0x00006400000c000b */
[----:B01----:R-:W-:Y:S01]  /*19db0*/  ENDCOLLECTIVE ;  /* 0x000000000000791b */ /* 0x003fe20003800000 */
.L_x_2579:
        /* <DEDUP_REMOVED lines=16> */
.L_x_2580:
[----:B------:R-:W-:Y:S02]  /*19ec0*/  IMAD.MOV.U32 R13, RZ, RZ, R4 ;  /* 0x000000ffff0d7224 */ /* 0x000fe400078e0004 */
[----:B------:R-:W-:Y:S02]  /*19ed0*/  IMAD.MOV.U32 R12, RZ, RZ, 0x4 ;  /* 0x00000004ff0c7424 */ /* 0x000fe400078e00ff */
[----:B------:R-:W-:-:S07]  /*19ee0*/  IMAD.MOV.U32 R7, RZ, RZ, R14 ;  /* 0x000000ffff077224 */ /* 0x000fce00078e000e */
[----:B------:R-:W-:Y:S05]  /*19ef0*/  WARPSYNC.COLLECTIVE R15, `(.L_x_2581) ;  /* 0x000000000f087348 */ /* 0x000fea0003c00000 */
[----:B------:R0:W1:Y:S02]  /*19f00*/  SHFL.IDX P6, R14, R13, R12, R11 ;  /* 0x0000000c0d0e7389 */ /* 0x00006400000c000b */
[----:B01----:R-:W-:Y:S01]  /*19f10*/  ENDCOLLECTIVE ;  /* 0x000000000000791b */ /* 0x003fe20003800000 */
.L_x_2581:
        /* <DEDUP_REMOVED lines=16> */
.L_x_2582:
[----:B------:R-:W-:Y:S02]  /*1a020*/  IMAD.MOV.U32 R13, RZ, RZ, R4 ;  /* 0x000000ffff0d7224 */ /* 0x000fe400078e0004 */
[----:B------:R-:W-:Y:S02]  /*1a030*/  IMAD.MOV.U32 R12, RZ, RZ, 0x5 ;  /* 0x00000005ff0c7424 */ /* 0x000fe400078e00ff */
[----:B------:R-:W-:-:S07]  /*1a040*/  IMAD.MOV.U32 R7, RZ, RZ, R14 ;  /* 0x000000ffff077224 */ /* 0x000fce00078e000e */
[----:B------:R-:W-:Y:S05]  /*1a050*/  WARPSYNC.COLLECTIVE R15, `(.L_x_2583) ;  /* 0x000000000f087348 */ /* 0x000fea0003c00000 */
[----:B------:R0:W1:Y:S02]  /*1a060*/  SHFL.IDX P6, R14, R13, R12, R11 ;  /* 0x0000000c0d0e7389 */ /* 0x00006400000c000b */
[----:B01----:R-:W-:Y:S01]  /*1a070*/  ENDCOLLECTIVE ;  /* 0x000000000000791b */ /* 0x003fe20003800000 */
.L_x_2583:
        /* <DEDUP_REMOVED lines=16> */
.L_x_2584:
[----:B------:R-:W-:Y:S02]  /*1a180*/  IMAD.MOV.U32 R13, RZ, RZ, R4 ;  /* 0x000000ffff0d7224 */ /* 0x000fe400078e0004 */
[----:B------:R-:W-:Y:S02]  /*1a190*/  IMAD.MOV.U32 R12, RZ, RZ, 0x6 ;  /* 0x00000006ff0c7424 */ /* 0x000fe400078e00ff */
[----:B------:R-:W-:-:S07]  /*1a1a0*/  IMAD.MOV.U32 R7, RZ, RZ, R14 ;  /* 0x000000ffff077224 */ /* 0x000fce00078e000e */
[----:B------:R-:W-:Y:S05]  /*1a1b0*/  WARPSYNC.COLLECTIVE R15, `(.L_x_2585) ;  /* 0x000000000f087348 */ /* 0x000fea0003c00000 */
[----:B------:R0:W1:Y:S02]  /*1a1c0*/  SHFL.IDX P6, R14, R13, R12, R11 ;  /* 0x0000000c0d0e7389 */ /* 0x00006400000c000b */
[----:B01----:R-:W-:Y:S01]  /*1a1d0*/  ENDCOLLECTIVE ;  /* 0x000000000000791b */ /* 0x003fe20003800000 */
.L_x_2585:
        /* <DEDUP_REMOVED lines=16> */
.L_x_2586:
[----:B------:R-:W-:Y:S02]  /*1a2e0*/  IMAD.MOV.U32 R13, RZ, RZ, R4 ;  /* 0x000000ffff0d7224 */ /* 0x000fe400078e0004 */
[----:B------:R-:W-:Y:S02]  /*1a2f0*/  IMAD.MOV.U32 R12, RZ, RZ, 0x7 ;  /* 0x00000007ff0c7424 */ /* 0x000fe400078e00ff */
[----:B------:R-:W-:-:S07]  /*1a300*/  IMAD.MOV.U32 R7, RZ, RZ, R14 ;  /* 0x000000ffff077224 */ /* 0x000fce00078e000e */
[----:B------:R-:W-:Y:S05]  /*1a310*/  WARPSYNC.COLLECTIVE R15, `(.L_x_2587) ;  /* 0x000000000f087348 */ /* 0x000fea0003c00000 */
[----:B------:R0:W1:Y:S02]  /*1a320*/  SHFL.IDX P6, R14, R13, R12, R11 ;  /* 0x0000000c0d0e7389 */ /* 0x00006400000c000b */
[----:B01----:R-:W-:Y:S01]  /*1a330*/  ENDCOLLECTIVE ;  /* 0x000000000000791b */ /* 0x003fe20003800000 */
.L_x_2587:
        /* <DEDUP_REMOVED lines=11> */
.L_x_2588:
        /* <DEDUP_REMOVED lines=13> */
.L_x_2589:
        /* <DEDUP_REMOVED lines=13> */
.L_x_2590:
[----:B------:R-:W-:Y:S02]  /*1a590*/  IMAD.MOV.U32 R13, RZ, RZ, R2 ;  /* 0x000000ffff0d7224 */ /* 0x000fe400078e0002 */
[----:B------:R-:W-:Y:S02]  /*1a5a0*/  IMAD.MOV.U32 R12, RZ, RZ, 0x1 ;  /* 0x00000001ff0c7424 */ /* 0x000fe400078e00ff */
[----:B------:R-:W-:-:S07]  /*1a5b0*/  IMAD.MOV.U32 R8, RZ, RZ, R14 ;  /* 0x000000ffff087224 */ /* 0x000fce00078e000e */
[----:B------:R-:W-:Y:S05]  /*1a5c0*/  WARPSYNC.COLLECTIVE R15, `(.L_x_2591) ;  /* 0x000000000f087348 */ /* 0x000fea0003c00000 */
[----:B------:R0:W1:Y:S02]  /*1a5d0*/  SHFL.IDX P6, R14, R13, R12, R11 ;  /* 0x0000000c0d0e7389 */ /* 0x00006400000c000b */
[----:B01----:R-:W-:Y:S01]  /*1a5e0*/  ENDCOLLECTIVE ;  /* 0x000000000000791b */ /* 0x003fe20003800000 */
.L_x_2591:
        /* <DEDUP_REMOVED lines=14> */
.L_x_2592:
[----:B------:R-:W-:Y:S02]  /*1a6d0*/  IMAD.MOV.U32 R13, RZ, RZ, R2 ;  /* 0x000000ffff0d7224 */ /* 0x000fe400078e0002 */
[----:B------:R-:W-:Y:S02]  /*1a6e0*/  IMAD.MOV.U32 R12, RZ, RZ, 0x2 ;  /* 0x00000002ff0c7424 */ /* 0x000fe400078e00ff */
[----:B------:R-:W-:-:S07]  /*1a6f0*/  IMAD.MOV.U32 R6, RZ, RZ, R14 ;  /* 0x000000ffff067224 */ /* 0x000fce00078e000e */
[----:B------:R-:W-:Y:S05]  /*1a700*/  WARPSYNC.COLLECTIVE R15, `(.L_x_2593) ;  /* 0x000000000f087348 */ /* 0x000fea0003c00000 */
[----:B------:R0:W1:Y:S02]  /*1a710*/  SHFL.IDX P6, R14, R13, R12, R11 ;  /* 0x0000000c0d0e7389 */ /* 0x00006400000c000b */
[----:B01----:R-:W-:Y:S01]  /*1a720*/  ENDCOLLECTIVE ;  /* 0x000000000000791b */ /* 0x003fe20003800000 */
.L_x_2593:
        /* <DEDUP_REMOVED lines=13> */
.L_x_2594:
[----:B------:R-:W-:Y:S02]  /*1a800*/  IMAD.MOV.U32 R13, RZ, RZ, R2 ;  /* 0x000000ffff0d7224 */ /* 0x000fe400078e0002 */
[----:B------:R-:W-:Y:S02]  /*1a810*/  IMAD.MOV.U32 R12, RZ, RZ, 0x3 ;  /* 0x00000003ff0c7424 */ /* 0x000fe400078e00ff */
[----:B------:R-:W-:-:S07]  /*1a820*/  IMAD.MOV.U32 R6, RZ, RZ, R14 ;  /* 0x000000ffff067224 */ /* 0x000fce00078e000e */
[----:B------:R-:W-:Y:S05]  /*1a830*/  WARPSYNC.COLLECTIVE R15, `(.L_x_2595) ;  /* 0x000000000f087348 */ /* 0x000fea0003c00000 */
[----:B------:R0:W1:Y:S02]  /*1a840*/  SHFL.IDX P6, R14, R13, R12, R11 ;  /* 0x0000000c0d0e7389 */ /* 0x00006400000c000b */
[----:B01----:R-:W-:Y:S01]  /*1a850*/  ENDCOLLECTIVE ;  /* 0x000000000000791b */ /* 0x003fe20003800000 */
.L_x_2595:
        /* <DEDUP_REMOVED lines=12> */
.L_x_2596:
[----:B------:R-:W-:Y:S05]  /*1a920*/  BRA `(.L_x_2597) ;  /* 0xffffffac004c7947 */ /* 0x000fea000383ffff */
.L_x_2438:
[----:B0-----:R0:W1:Y:S02]  /*1a930*/  SYNCS.PHASECHK.TRANS64.TRYWAIT P0, [R22+URZ+0x16820], R3 ;  /* 0x01682003160075a7 */ /* 0x001064000800017f */
[----:B-1----:R-:W-:Y:S05]  /*1a940*/  @!P0 NANOSLEEP.SYNCS 0x989680 ;  /* 0x009896800000895d */ /* 0x002fea0003900000 */
[----:B------:R-:W1:Y:S02]  /*1a950*/  @!P0 SYNCS.PHASECHK.TRANS64 P0, [R22+URZ+0x16820], R3 ;  /* 0x01682003160085a7 */ /* 0x000e64000800007f */
[----:B-1----:R-:W-:Y:S05]  /*1a960*/  @!P0 BRA `(.L_x_2438) ;  /* 0xfffffffc00f08947 */ /* 0x002fea000383ffff */
[----:B------:R-:W-:Y:S05]  /*1a970*/  BRA `(.L_x_2598) ;  /* 0xffffffac00b47947 */ /* 0x000fea000383ffff */
.L_x_2447:
[----:B0-----:R0:W2:Y:S02]  /*1a980*/  SYNCS.PHASECHK.TRANS64.TRYWAIT P0, [R2+URZ+0x16840], R3 ;  /* 0x01684003020075a7 */ /* 0x0010a4000800017f */
[----:B--2---:R-:W-:Y:S05]  /*1a990*/  @!P0 NANOSLEEP.SYNCS 0x989680 ;  /* 0x009896800000895d */ /* 0x004fea0003900000 */
[----:B------:R-:W2:Y:S02]  /*1a9a0*/  @!P0 SYNCS.PHASECHK.TRANS64 P0, [R2+URZ+0x16840], R3 ;  /* 0x01684003020085a7 */ /* 0x000ea4000800007f */
[----:B--2---:R-:W-:Y:S05]  /*1a9b0*/  @!P0 BRA `(.L_x_2447) ;  /* 0xfffffffc00f08947 */ /* 0x004fea000383ffff */
[----:B------:R-:W-:Y:S05]  /*1a9c0*/  BRA `(.L_x_2599) ;  /* 0xffffffb000607947 */ /* 0x000fea000383ffff */
.L_x_2452:
[----:B0-----:R0:W1:Y:S02]  /*1a9d0*/  SYNCS.PHASECHK.TRANS64.TRYWAIT P0, [R3+URZ+0x60], R2 ;  /* 0x00006002030075a7 */ /* 0x001064000800017f */
[----:B-1----:R-:W-:Y:S05]  /*1a9e0*/  @!P0 NANOSLEEP.SYNCS 0x989680 ;  /* 0x009896800000895d */ /* 0x002fea0003900000 */
[----:B------:R-:W1:Y:S02]  /*1a9f0*/  @!P0 SYNCS.PHASECHK.TRANS64 P0, [R3+URZ+0x60], R2 ;  /* 0x00006002030085a7 */ /* 0x000e64000800007f */
[----:B-1----:R-:W-:Y:S05]  /*1aa00*/  @!P0 BRA `(.L_x_2452) ;  /* 0xfffffffc00f08947 */ /* 0x002fea000383ffff */
[----:B------:R-:W-:Y:S05]  /*1aa10*/  BRA `(.L_x_2600) ;  /* 0xffffffb000ec7947 */ /* 0x000fea000383ffff */
.L_x_2460:
[----:B0-----:R0:W2:Y:S02]  /*1aa20*/  SYNCS.PHASECHK.TRANS64.TRYWAIT P0, [R2+URZ+0x16840], R3 ;  /* 0x01684003020075a7 */ /* 0x0010a4000800017f */
[----:B--2---:R-:W-:Y:S05]  /*1aa30*/  @!P0 NANOSLEEP.SYNCS 0x989680 ;  /* 0x009896800000895d */ /* 0x004fea0003900000 */
[----:B------:R-:W2:Y:S02]  /*1aa40*/  @!P0 SYNCS.PHASECHK.TRANS64 P0, [R2+URZ+0x16840], R3 ;  /* 0x01684003020085a7 */ /* 0x000ea4000800007f */
[----:B--2---:R-:W-:Y:S05]  /*1aa50*/  @!P0 BRA `(.L_x_2460) ;  /* 0xfffffffc00f08947 */ /* 0x004fea000383ffff */
[----:B------:R-:W-:Y:S05]  /*1aa60*/  BRA `(.L_x_2601) ;  /* 0xffffffb800287947 */ /* 0x000fea000383ffff */
.L_x_2465:
[----:B0-----:R0:W1:Y:S02]  /*1aa70*/  SYNCS.PHASECHK.TRANS64.TRYWAIT P0, [R10+URZ+0x60], R27 ;  /* 0x0000601b0a0075a7 */ /* 0x001064000800017f */
[----:B-1----:R-:W-:Y:S05]  /*1aa80*/  @!P0 NANOSLEEP.SYNCS 0x989680 ;  /* 0x009896800000895d */ /* 0x002fea0003900000 */
[----:B------:R-:W1:Y:S02]  /*1aa90*/  @!P0 SYNCS.PHASECHK.TRANS64 P0, [R10+URZ+0x60], R27 ;  /* 0x0000601b0a0085a7 */ /* 0x000e64000800007f */
[----:B-1----:R-:W-:Y:S05]  /*1aaa0*/  @!P0 BRA `(.L_x_2465) ;  /* 0xfffffffc00f08947 */ /* 0x002fea000383ffff */
[----:B------:R-:W-:Y:S05]  /*1aab0*/  BRA `(.L_x_2602) ;  /* 0xffffffb800b47947 */ /* 0x000fea000383ffff */
.L_x_2473:
[----:B0-----:R0:W2:Y:S02]  /*1aac0*/  SYNCS.PHASECHK.TRANS64.TRYWAIT P0, [R2+URZ+0x16840], R3 ;  /* 0x01684003020075a7 */ /* 0x0010a4000800017f */
[----:B--2---:R-:W-:Y:S05]  /*1aad0*/  @!P0 NANOSLEEP.SYNCS 0x989680 ;  /* 0x009896800000895d */ /* 0x004fea0003900000 */
[----:B------:R-:W2:Y:S02]  /*1aae0*/  @!P0 SYNCS.PHASECHK.TRANS64 P0, [R2+URZ+0x16840], R3 ;  /* 0x01684003020085a7 */ /* 0x000ea4000800007f */
[----:B--2---:R-:W-:Y:S05]  /*1aaf0*/  @!P0 BRA `(.L_x_2473) ;  /* 0xfffffffc00f08947 */ /* 0x004fea000383ffff */
[----:B------:R-:W-:Y:S05]  /*1ab00*/  BRA `(.L_x_2603) ;  /* 0xffffffbc00c47947 */ /* 0x000fea000383ffff */
.L_x_2478:
[----:B0-----:R0:W1:Y:S02]  /*1ab10*/  SYNCS.PHASECHK.TRANS64.TRYWAIT P0, [R7+URZ+0x60], R2 ;  /* 0x00006002070075a7 */ /* 0x001064000800017f */
[----:B-1----:R-:W-:Y:S05]  /*1ab20*/  @!P0 NANOSLEEP.SYNCS 0x989680 ;  /* 0x009896800000895d */ /* 0x002fea0003900000 */
[----:B------:R-:W1:Y:S02]  /*1ab30*/  @!P0 SYNCS.PHASECHK.TRANS64 P0, [R7+URZ+0x60], R2 ;  /* 0x00006002070085a7 */ /* 0x000e64000800007f */
[----:B-1----:R-:W-:Y:S05]  /*1ab40*/  @!P0 BRA `(.L_x_2478) ;  /* 0xfffffffc00f08947 */ /* 0x002fea000383ffff */
[----:B------:R-:W-:Y:S05]  /*1ab50*/  BRA `(.L_x_2604) ;  /* 0xffffffc000547947 */ /* 0x000fea000383ffff */
.L_x_2488:
[----:B0-----:R0:W1:Y:S02]  /*1ab60*/  SYNCS.PHASECHK.TRANS64.TRYWAIT P0, [R3+URZ+0x16860], R0 ;  /* 0x01686000030075a7 */ /* 0x001064000800017f */
[----:B-1----:R-:W-:Y:S05]  /*1ab70*/  @!P0 NANOSLEEP.SYNCS 0x989680 ;  /* 0x009896800000895d */ /* 0x002fea0003900000 */
[----:B------:R-:W1:Y:S02]  /*1ab80*/  @!P0 SYNCS.PHASECHK.TRANS64 P0, [R3+URZ+0x16860], R0 ;  /* 0x01686000030085a7 */ /* 0x000e64000800007f */
[----:B-1----:R-:W-:Y:S05]  /*1ab90*/  @!P0 BRA `(.L_x_2488) ;  /* 0xfffffffc00f08947 */ /* 0x002fea000383ffff */
[----:B------:R-:W-:Y:S05]  /*1aba0*/  BRA `(.L_x_2605) ;  /* 0xffffffc400507947 */ /* 0x000fea000383ffff */
.L_x_2494:
[----:B------:R-:W-:Y:S01]  /*1abb0*/  BSSY B0, `(.L_x_2606) ;  /* 0x0000008000007945 */ /* 0x000fe20003800000 */
[----:B------:R-:W-:Y:S02]  /*1abc0*/  IMAD.MOV.U32 R13, RZ, RZ, R16 ;  /* 0x000000ffff0d7224 */ /* 0x000fe400078e0010 */
[----:B0-----:R-:W-:Y:S02]  /*1abd0*/  IMAD.MOV.U32 R12, RZ, RZ, RZ ;  /* 0x000000ffff0c7224 */ /* 0x001fe400078e00ff */
[----:B------:R-:W-:Y:S02]  /*1abe0*/  IMAD.MOV.U32 R11, RZ, RZ, 0x1f ;  /* 0x0000001fff0b7424 */ /* 0x000fe400078e00ff */
[----:B------:R-:W-:-:S07]  /*1abf0*/  IMAD.MOV.U32 R15, RZ, RZ, -0x1 ;  /* 0xffffffffff0f7424 */ /* 0x000fce00078e00ff */
[----:B--2---:R-:W-:Y:S05]  /*1ac00*/  WARPSYNC.COLLECTIVE R15, `(.L_x_2607) ;  /* 0x000000000f087348 */ /* 0x004fea0003c00000 */
[----:B------:R0:W1:Y:S02]  /*1ac10*/  SHFL.IDX P6, R14, R13, R12, R11 ;  /* 0x0000000c0d0e7389 */ /* 0x00006400000c000b */
[----:B012---:R-:W-:Y:S01]  /*1ac20*/  ENDCOLLECTIVE ;  /* 0x000000000000791b */ /* 0x007fe20003800000 */
.L_x_2607:
[----:B------:R-:W-:Y:S05]  /*1ac30*/  BSYNC B0 ;  /* 0x0000000000007941 */ /* 0x000fea0003800000 */
.L_x_2606:
        /* <DEDUP_REMOVED lines=9> */
.L_x_2608:
        /* <DEDUP_REMOVED lines=18> */
.L_x_2609:
[----:B------:R-:W-:Y:S01]  /*1adf0*/  IMAD.MOV.U32 R12, RZ, RZ, 0x2 ;  /* 0x00000002ff0c7424 */ /* 0x000fe200078e00ff */
[----:B------:R-:W-:-:S05]  /*1ae00*/  SEL R4, R14, RZ, P1 ;  /* 0x000000ff0e047207 */ /* 0x000fca0000800000 */
[----:B------:R-:W-:-:S04]  /*1ae10*/  IMAD.IADD R4, R17, 0x1, R4 ;  /* 0x0000000111047824 */ /* 0x000fc800078e0204 */
[----:B------:R-:W-:-:S07]  /*1ae20*/  IMAD.MOV.U32 R13, RZ, RZ, R4 ;  /* 0x000000ffff0d7224 */ /* 0x000fce00078e0004 */
[----:B------:R-:W-:Y:S05]  /*1ae30*/  WARPSYNC.COLLECTIVE R15, `(.L_x_2610) ;  /* 0x000000000f087348 */ /* 0x000fea0003c00000 */
[----:B------:R0:W1:Y:S02]  /*1ae40*/  SHFL.UP P6, R14, R13, R12, R11 ;  /* 0x0400000c0d0e7389 */ /* 0x00006400000c000b */
[----:B01----:R-:W-:Y:S01]  /*1ae50*/  ENDCOLLECTIVE ;  /* 0x000000000000791b */ /* 0x003fe20003800000 */
.L_x_2610:
[----:B------:R-:W-:Y:S01]  /*1ae60*/  IMAD.MOV.U32 R12, RZ, RZ, 0x4 ;  /* 0x00000004ff0c7424 */ /* 0x000fe200078e00ff */
[----:B------:R-:W-:-:S05]  /*1ae70*/  SEL R3, R14, RZ, P2 ;  /* 0x000000ff0e037207 */ /* 0x000fca0001000000 */
[----:B------:R-:W-:-:S04]  /*1ae80*/  IMAD.IADD R6, R4, 0x1, R3 ;  /* 0x0000000104067824 */ /* 0x000fc800078e0203 */
[----:B------:R-:W-:-:S07]  /*1ae90*/  IMAD.MOV.U32 R13, RZ, RZ, R6 ;  /* 0x000000ffff0d7224 */ /* 0x000fce00078e0006 */
[----:B------:R-:W-:Y:S05]  /*1aea0*/  WARPSYNC.COLLECTIVE R15, `(.L_x_2611) ;  /* 0x000000000f087348 */ /* 0x000fea0003c00000 */
[----:B------:R0:W1:Y:S02]  /*1aeb0*/  SHFL.UP P6, R14, R13, R12, R11 ;  /* 0x0400000c0d0e7389 */ /* 0x00006400000c000b */
[----:B01----:R-:W-:Y:S01]  /*1aec0*/  ENDCOLLECTIVE ;  /* 0x000000000000791b */ /* 0x003fe20003800000 */
.L_x_2611:
[----:B------:R-:W-:Y:S01]  /*1aed0*/  IMAD.MOV.U32 R12, RZ, RZ, 0x8 ;  /* 0x00000008ff0c7424 */ /* 0x000fe200078e00ff */
[----:B------:R-:W-:-:S05]  /*1aee0*/  SEL R3, R14, RZ, P3 ;  /* 0x000000ff0e037207 */ /* 0x000fca0001800000 */
[----:B------:R-:W-:-:S04]  /*1aef0*/  IMAD.IADD R2, R6, 0x1, R3 ;  /* 0x0000000106027824 */ /* 0x000fc800078e0203 */
[----:B------:R-:W-:-:S07]  /*1af00*/  IMAD.MOV.U32 R13, RZ, RZ, R2 ;  /* 0x000000ffff0d7224 */ /* 0x000fce00078e0002 */
[----:B------:R-:W-:Y:S05]  /*1af10*/  WARPSYNC.COLLECTIVE R15, `(.L_x_2612) ;  /* 0x000000000f087348 */ /* 0x000fea0003c00000 */
[----:B------:R0:W1:Y:S02]  /*1af20*/  SHFL.UP P6, R14, R13, R12, R11 ;  /* 0x0400000c0d0e7389 */ /* 0x00006400000c000b */
[----:B01----:R-:W-:Y:S01]  /*1af30*/  ENDCOLLECTIVE ;  /* 0x000000000000791b */ /* 0x003fe20003800000 */
.L_x_2612:
[----:B------:R-:W-:Y:S01]  /*1af40*/  IMAD.MOV.U32 R12, RZ, RZ, 0x10 ;  /* 0x00000010ff0c7424 */ /* 0x000fe200078e00ff */
[----:B------:R-:W-:-:S05]  /*1af50*/  SEL R3, R14, RZ, P4 ;  /* 0x000000ff0e037207 */ /* 0x000fca0002000000 */
[----:B------:R-:W-:-:S04]  /*1af60*/  IMAD.IADD R3, R2, 0x1, R3 ;  /* 0x0000000102037824 */ /* 0x000fc800078e0203 */
[----:B------:R-:W-:-:S07]  /*1af70*/  IMAD.MOV.U32 R13, RZ, RZ, R3 ;  /* 0x000000ffff0d7224 */ /* 0x000fce00078e0003 */
[----:B------:R-:W-:Y:S05]  /*1af80*/  WARPSYNC.COLLECTIVE R15, `(.L_x_2613) ;  /* 0x000000000f087348 */ /* 0x000fea0003c00000 */
[----:B------:R0:W1:Y:S02]  /*1af90*/  SHFL.UP P6, R14, R13, R12, R11 ;  /* 0x0400000c0d0e7389 */ /* 0x00006400000c000b */
[----:B01----:R-:W-:Y:S01]  /*1afa0*/  ENDCOLLECTIVE ;  /* 0x000000000000791b */ /* 0x003fe20003800000 */
.L_x_2613:
        /* <DEDUP_REMOVED lines=8> */
.L_x_2614:
[----:B------:R-:W-:Y:S05]  /*1b030*/  BRA `(.L_x_2615) ;  /* 0xffffffc400847947 */ /* 0x000fea000383ffff */
.L_x_2499:
        /* <DEDUP_REMOVED lines=8> */
.L_x_2617:
[----:B------:R-:W-:Y:S05]  /*1b0c0*/  BSYNC B0 ;  /* 0x0000000000007941 */ /* 0x000fea0003800000 */
.L_x_2616:
        /* <DEDUP_REMOVED lines=8> */
.L_x_2618:
[----:B------:R-:W-:Y:S01]  /*1b150*/  IMAD.MOV.U32 R12, RZ, RZ, 0x4 ;  /* 0x00000004ff0c7424 */ /* 0x000fe200078e00ff */
[----:B------:R-:W-:-:S05]  /*1b160*/  SEL R2, R14, RZ, P2 ;  /* 0x000000ff0e027207 */ /* 0x000fca0001000000 */
[----:B------:R-:W-:-:S04]  /*1b170*/  IMAD.IADD R2, R13, 0x1, R2 ;  /* 0x000000010d027824 */ /* 0x000fc800078e0202 */
[----:B------:R-:W-:-:S07]  /*1b180*/  IMAD.MOV.U32 R13, RZ, RZ, R2 ;  /* 0x000000ffff0d7224 */ /* 0x000fce00078e0002 */
[----:B------:R-:W-:Y:S05]  /*1b190*/  WARPSYNC.COLLECTIVE R15, `(.L_x_2619) ;  /* 0x000000000f087348 */ /* 0x000fea0003c00000 */
[----:B------:R0:W1:Y:S02]  /*1b1a0*/  SHFL.UP P6, R14, R13, R12, R11 ;  /* 0x0400000c0d0e7389 */ /* 0x00006400000c000b */
[----:B01----:R-:W-:Y:S01]  /*1b1b0*/  ENDCOLLECTIVE ;  /* 0x000000000000791b */ /* 0x003fe20003800000 */
.L_x_2619:
[----:B------:R-:W-:Y:S01]  /*1b1c0*/  IMAD.MOV.U32 R12, RZ, RZ, 0x8 ;  /* 0x00000008ff0c7424 */ /* 0x000fe200078e00ff */
[----:B------:R-:W-:-:S05]  /*1b1d0*/  SEL R3, R14, RZ, P3 ;  /* 0x000000ff0e037207 */ /* 0x000fca0001800000 */
[----:B------:R-:W-:-:S04]  /*1b1e0*/  IMAD.IADD R3, R2, 0x1, R3 ;  /* 0x0000000102037824 */ /* 0x000fc800078e0203 */
[----:B------:R-:W-:-:S07]  /*1b1f0*/  IMAD.MOV.U32 R13, RZ, RZ, R3 ;  /* 0x000000ffff0d7224 */ /* 0x000fce00078e0003 */
[----:B------:R-:W-:Y:S05]  /*1b200*/  WARPSYNC.COLLECTIVE R15, `(.L_x_2620) ;  /* 0x000000000f087348 */ /* 0x000fea0003c00000 */
[----:B------:R0:W1:Y:S02]  /*1b210*/  SHFL.UP P6, R14, R13, R12, R11 ;  /* 0x0400000c0d0e7389 */ /* 0x00006400000c000b */
[----:B01----:R-:W-:Y:S01]  /*1b220*/  ENDCOLLECTIVE ;  /* 0x000000000000791b */ /* 0x003fe20003800000 */
.L_x_2620:
[----:B------:R-:W-:Y:S01]  /*1b230*/  IMAD.MOV.U32 R12, RZ, RZ, 0x10 ;  /* 0x00000010ff0c7424 */ /* 0x000fe200078e00ff */
[----:B------:R-:W-:-:S05]  /*1b240*/  SEL R4, R14, RZ, P4 ;  /* 0x000000ff0e047207 */ /* 0x000fca0002000000 */
[----:B------:R-:W-:-:S04]  /*1b250*/  IMAD.IADD R4, R3, 0x1, R4 ;  /* 0x0000000103047824 */ /* 0x000fc800078e0204 */
[----:B------:R-:W-:-:S07]  /*1b260*/  IMAD.MOV.U32 R13, RZ, RZ, R4 ;  /* 0x000000ffff0d7224 */ /* 0x000fce00078e0004 */
[----:B------:R-:W-:Y:S05]  /*1b270*/  WARPSYNC.COLLECTIVE R15, `(.L_x_2621) ;  /* 0x000000000f087348 */ /* 0x000fea0003c00000 */
[----:B------:R0:W1:Y:S02]  /*1b280*/  SHFL.UP P6, R14, R13, R12, R11 ;  /* 0x0400000c0d0e7389 */ /* 0x00006400000c000b */
[----:B01----:R-:W-:Y:S01]  /*1b290*/  ENDCOLLECTIVE ;  /* 0x000000000000791b */ /* 0x003fe20003800000 */
.L_x_2621:
        /* <DEDUP_REMOVED lines=8> */
.L_x_2622:
[----:B------:R-:W-:Y:S05]  /*1b320*/  BRA `(.L_x_2623) ;  /* 0xffffffc400647947 */ /* 0x000fea000383ffff */
.L_x_2501:
[----:B------:R-:W-:Y:S01]  /*1b330*/  BSSY B0, `(.L_x_2624) ;  /* 0x0000006000007945 */ /* 0x000fe20003800000 */
[----:B------:R-:W-:Y:S01]  /*1b340*/  PLOP3.LUT P6, PT, P6, PT, PT, 0x8, 0x0 ;  /* 0x000000000000781c */ /* 0x000fe200037ce170 */
[----:B------:R-:W-:-:S12]  /*1b350*/  IMAD.MOV.U32 R15, RZ, RZ, -0x1 ;  /* 0xffffffffff0f7424 */ /* 0x000fd800078e00ff */
[----:B0-----:R-:W-:Y:S05]  /*1b360*/  WARPSYNC.COLLECTIVE R15, `(.L_x_2625) ;  /* 0x000000000f087348 */ /* 0x001fea0003c00000 */
[----:B------:R-:W-:Y:S01]  /*1b370*/  VOTE.ANY R14, PT, P6 ;  /* 0x00000000000e7806 */ /* 0x000fe200030e0100 */
[----:B0-----:R-:W-:Y:S06]  /*1b380*/  ENDCOLLECTIVE ;  /* 0x000000000000791b */ /* 0x001fec0003800000 */
.L_x_2625:
[----:B------:R-:W-:Y:S05]  /*1b390*/  BSYNC B0 ;  /* 0x0000000000007941 */ /* 0x000fea0003800000 */
.L_x_2624:
        /* <DEDUP_REMOVED lines=9> */
.L_x_2626:
[----:B------:R-:W-:Y:S01]  /*1b430*/  IMAD.MOV.U32 R17, RZ, RZ, R14 ;  /* 0x000000ffff117224 */ /* 0x000fe200078e000e */
[----:B------:R-:W-:Y:S06]  /*1b440*/  BRA `(.L_x_2627) ;  /* 0xffffffc400547947 */ /* 0x000fec000383ffff */
.L_x_2503:
[----:B------:R-:W-:Y:S01]  /*1b450*/  BSSY B0, `(.L_x_2628) ;  /* 0x0000007000007945 */ /* 0x000fe20003800000 */
[----:B------:R-:W-:Y:S02]  /*1b460*/  IMAD.MOV.U32 R13, RZ, RZ, R3 ;  /* 0x000000ffff0d7224 */ /* 0x000fe400078e0003 */
[----:B------:R-:W-:Y:S02]  /*1b470*/  IMAD.MOV.U32 R11, RZ, RZ, 0x1f ;  /* 0x0000001fff0b7424 */ /* 0x000fe400078e00ff */
[----:B------:R-:W-:-:S07]  /*1b480*/  IMAD.MOV.U32 R15, RZ, RZ, -0x1 ;  /* 0xffffffffff0f7424 */ /* 0x000fce00078e00ff */
[----:B012---:R-:W-:Y:S05]  /*1b490*/  WARPSYNC.COLLECTIVE R15, `(.L_x_2629) ;  /* 0x000000000f087348 */ /* 0x007fea0003c00000 */
[----:B------:R3:W4:Y:S02]  /*1b4a0*/  SHFL.IDX P6, R14, R13, R12, R11 ;  /* 0x0000000c0d0e7389 */ /* 0x00072400000c000b */
[----:B01234-:R-:W-:Y:S01]  /*1b4b0*/  ENDCOLLECTIVE ;  /* 0x000000000000791b */ /* 0x01ffe20003800000 */
.L_x_2629:
[----:B------:R-:W-:Y:S05]  /*1b4c0*/  BSYNC B0 ;  /* 0x0000000000007941 */ /* 0x000fea0003800000 */
.L_x_2628:
[----:B------:R-:W-:Y:S05]  /*1b4d0*/  BRA `(.L_x_2502) ;  /* 0xffffffc4004c7947 */ /* 0x000fea000383ffff */
.L_x_2507:
[----:B0-----:R0:W3:Y:S02]  /*1b4e0*/  SYNCS.PHASECHK.TRANS64.TRYWAIT P0, [R9+URZ+0x16820], R0 ;  /* 0x01682000090075a7 */ /* 0x0010e4000800017f */
[----:B---3--:R-:W-:Y:S05]  /*1b4f0*/  @!P0 NANOSLEEP.SYNCS 0x989680 ;  /* 0x009896800000895d */ /* 0x008fea0003900000 */
[----:B------:R-:W3:Y:S02]  /*1b500*/  @!P0 SYNCS.PHASECHK.TRANS64 P0, [R9+URZ+0x16820], R0 ;  /* 0x01682000090085a7 */ /* 0x000ee4000800007f */
[----:B---3--:R-:W-:Y:S05]  /*1b510*/  @!P0 BRA `(.L_x_2507) ;  /* 0xfffffffc00f08947 */ /* 0x008fea000383ffff */
[----:B------:R-:W-:Y:S05]  /*1b520*/  BRA `(.L_x_2630) ;  /* 0xffffffc800c47947 */ /* 0x000fea000383ffff */
.L_x_2508:
        /* <DEDUP_REMOVED lines=8> */
[----:B012-4-:R-:W-:Y:S05]  /*1b5b0*/  WARPSYNC.COLLECTIVE R15, `(.L_x_2632) ;  /* 0x000000000f087348 */ /* 0x017fea0003c00000 */
[----:B------:R3:W0:Y:S02]  /*1b5c0*/  SHFL.IDX P6, R14, R13, R12, R11 ;  /* 0x0000000c0d0e7389 */ /* 0x00062400000c000b */
[----:B01234-:R-:W-:Y:S01]  /*1b5d0*/  ENDCOLLECTIVE ;  /* 0x000000000000791b */ /* 0x01ffe20003800000 */
.L_x_2632:
[----:B------:R-:W-:Y:S05]  /*1b5e0*/  BSYNC B0 ;  /* 0x0000000000007941 */ /* 0x000fea0003800000 */
.L_x_2631:
[----:B------:R-:W-:Y:S05]  /*1b5f0*/  BRA `(.L_x_2633) ;  /* 0xffffffc800ac7947 */ /* 0x000fea000383ffff */
.L_x_2509:
[----:B------:R-:W-:Y:S01]  /*1b600*/  BSSY B0, `(.L_x_2634) ;  /* 0x0000006000007945 */ /* 0x000fe20003800000 */
[----:B------:R-:W-:-:S07]  /*1b610*/  IMAD.MOV.U32 R15, RZ, RZ, -0x1 ;  /* 0xffffffffff0f7424 */ /* 0x000fce00078e00ff */
[----:B012-4-:R-:W-:Y:S05]  /*1b620*/  WARPSYNC.COLLECTIVE R15, `(.L_x_2635) ;  /* 0x000000000f0c7348 */ /* 0x017fea0003c00000 */
[----:B------:R-:W-:Y:S02]  /*1b630*/  ELECT P6, UR62, PT ;  /* 0x00000000003e782f */ /* 0x000fe400038c0000 */
[----:B------:R-:W-:Y:S01]  /*1b640*/  MOV R14, UR62 ;  /* 0x0000003e000e7c02 */ /* 0x000fe20008000f00 */
[----:B012-4-:R-:W-:Y:S10]  /*1b650*/  ENDCOLLECTIVE ;  /* 0x000000000000791b */ /* 0x017ff40003800000 */
.L_x_2635:
[----:B------:R-:W-:Y:S05]  /*1b660*/  BSYNC B0 ;  /* 0x0000000000007941 */ /* 0x000fea0003800000 */
.L_x_2634:
[----:B------:R-:W-:Y:S05]  /*1b670*/  BRA `(.L_x_2636) ;  /* 0xffffffc800a07947 */ /* 0x000fea000383ffff */
.L_x_2511:
[----:B0-----:R0:W2:Y:S02]  /*1b680*/  SYNCS.PHASECHK.TRANS64.TRYWAIT P0, [R6+URZ], R3 ;  /* 0x00000003060075a7 */ /* 0x0010a4000800017f */
[----:B--2---:R-:W-:Y:S05]  /*1b690*/  @!P0 NANOSLEEP.SYNCS 0x989680 ;  /* 0x009896800000895d */ /* 0x004fea0003900000 */
[----:B------:R-:W2:Y:S02]  /*1b6a0*/  @!P0 SYNCS.PHASECHK.TRANS64 P0, [R6+URZ], R3 ;  /* 0x00000003060085a7 */ /* 0x000ea4000800007f */
[----:B--2---:R-:W-:Y:S05]  /*1b6b0*/  @!P0 BRA `(.L_x_2511) ;  /* 0xfffffffc00f08947 */ /* 0x004fea000383ffff */
[----:B------:R-:W-:Y:S05]  /*1b6c0*/  BRA `(.L_x_2637) ;  /* 0xffffffc800d47947 */ /* 0x000fea000383ffff */
.L_x_2512:
[----:B--2---:R2:W3:Y:S02]  /*1b6d0*/  SYNCS.PHASECHK.TRANS64.TRYWAIT P0, [R7+URZ], R2 ;  /* 0x00000002070075a7 */ /* 0x0044e4000800017f */
[----:B---3--:R-:W-:Y:S05]  /*1b6e0*/  @!P0 NANOSLEEP.SYNCS 0x989680 ;  /* 0x009896800000895d */ /* 0x008fea0003900000 */
[----:B------:R-:W3:Y:S02]  /*1b6f0*/  @!P0 SYNCS.PHASECHK.TRANS64 P0, [R7+URZ], R2 ;  /* 0x00000002070085a7 */ /* 0x000ee4000800007f */
[----:B---3--:R-:W-:Y:S05]  /*1b700*/  @!P0 BRA `(.L_x_2512) ;  /* 0xfffffffc00f08947 */ /* 0x008fea000383ffff */
[----:B------:R-:W-:Y:S05]  /*1b710*/  BRA `(.L_x_2638) ;  /* 0xffffffc800c87947 */ /* 0x000fea000383ffff */
.L_x_2514:
[----:B---3--:R3:W0:Y:S02]  /*1b720*/  SYNCS.PHASECHK.TRANS64.TRYWAIT P0, [R4+URZ], R3 ;  /* 0x00000003040075a7 */ /* 0x008624000800017f */
[----:B0-----:R-:W-:Y:S05]  /*1b730*/  @!P0 NANOSLEEP.SYNCS 0x989680 ;  /* 0x009896800000895d */ /* 0x001fea0003900000 */
[----:B------:R-:W0:Y:S02]  /*1b740*/  @!P0 SYNCS.PHASECHK.TRANS64 P0, [R4+URZ], R3 ;  /* 0x00000003040085a7 */ /* 0x000e24000800007f */
[----:B0-----:R-:W-:Y:S05]  /*1b750*/  @!P0 BRA `(.L_x_2514) ;  /* 0xfffffffc00f08947 */ /* 0x001fea000383ffff */
[----:B------:R-:W-:Y:S05]  /*1b760*/  BRA `(.L_x_2639) ;  /* 0xffffffc800cc7947 */ /* 0x000fea000383ffff */
.L_x_2640:
        /* <DEDUP_REMOVED lines=9> */
.L_x_2649:


//--------------------- .nv.global.init           --------------------------
	.section	.nv.global.init,"aw",@progbits
.nv.global.init:
	.type		$str$20,@object
	.size		$str$20,($str$21 - $str$20)
$str$20:
        /*0000*/ 	.byte	0x28, 0x61, 0x64, 0x64, 0x72, 0x65, 0x73, 0x73, 0x20, 0x26, 0x20, 0x6d, 0x61, 0x73, 0x6b, 0x29
        /*0010*/ 	.byte	0x20, 0x3d, 0x3d, 0x20, 0x30, 0x00
	.type		$str$21,@object
	.size		$str$21,(__unnamed_4 - $str$21)
$str$21:
        /*0016*/ 	.byte	0x2f, 0x74, 0x6d, 0x70, 0x2f, 0x6f, 0x73, 0x73, 0x5f, 0x6b, 0x65, 0x72, 0x6e, 0x65, 0x6c, 0x73
        /*0026*/ 	.byte	0x5f, 0x73, 0x72, 0x63, 0x2f, 0x66, 0x6c, 0x61, 0x73, 0x68, 0x5f, 0x61, 0x74, 0x74, 0x65, 0x6e
        /*0036*/ 	.byte	0x74, 0x69, 0x6f, 0x6e, 0x2f, 0x63, 0x73, 0x72, 0x63, 0x2f, 0x63, 0x75, 0x74, 0x6c, 0x61, 0x73
        /*0046*/ 	.byte	0x73, 0x2f, 0x69, 0x6e, 0x63, 0x6c, 0x75, 0x64, 0x65, 0x2f, 0x63, 0x75, 0x74, 0x65, 0x2f, 0x70
        /*0056*/ 	.byte	0x6f, 0x69, 0x6e, 0x74, 0x65, 0x72, 0x5f, 0x66, 0x6c, 0x61, 0x67, 0x67, 0x65, 0x64, 0x2e, 0x68
        /*0066*/ 	.byte	0x70, 0x70, 0x00
	.type		__unnamed_4,@object
	.size		__unnamed_4,(__unnamed_9 - __unnamed_4)
__unnamed_4:
        /* <DEDUP_REMOVED lines=24> */
        /*01e9*/ 	.byte	0x00
	.type		__unnamed_9,@object
	.size		__unnamed_9,(__unnamed_5 - __unnamed_9)
__unnamed_9:
        /* <DEDUP_REMOVED lines=24> */
        /*036a*/ 	.byte	0x3e, 0x20, 0x26, 0x5d, 0x00
	.type		__unnamed_5,@object
	.size		__unnamed_5,(__unnamed_3 - __unnamed_5)
__unnamed_5:
        /* <DEDUP_REMOVED lines=25> */
	.type		__unnamed_3,@object
	.size		__unnamed_3,(__unnamed_2 - __unnamed_3)
__unnamed_3:
        /* <DEDUP_REMOVED lines=29> */
	.type		__unnamed_2,@object
	.size		__unnamed_2,(__unnamed_7 - __unnamed_2)
__unnamed_2:
        /* <DEDUP_REMOVED lines=29> */
	.type		__unnamed_7,@object
	.size		__unnamed_7,(__unnamed_8 - __unnamed_7)
__unnamed_7:
        /* <DEDUP_REMOVED lines=28> */
        /*0a4c*/ 	.byte	0x3c, 0x31, 0x32, 0x32, 0x38, 0x38, 0x3e, 0x3e, 0x3e, 0x3e, 0x3e, 0x5d, 0x00
	.type		__unnamed_8,@object
	.size		__unnamed_8,(__unnamed_1 - __unnamed_8)
__unnamed_8:
        /* <DEDUP_REMOVED lines=29> */
	.type		__unnamed_1,@object
	.size		__unnamed_1,(__unnamed_6 - __unnamed_1)
__unnamed_1:
        /* <DEDUP_REMOVED lines=28> */
        /*0de6*/ 	.byte	0x3c, 0x38, 0x31, 0x39, 0x32, 0x3e, 0x3e, 0x3e, 0x3e, 0x3e, 0x20, 0x26, 0x5d, 0x00
	.type		__unnamed_6,@object
	.size		__unnamed_6,(.L_5 - __unnamed_6)
__unnamed_6:
        /* <DEDUP_REMOVED lines=28> */
        /*0fb4*/ 	.byte	0x3c, 0x31, 0x32, 0x32, 0x38, 0x38, 0x3e, 0x3e, 0x3e, 0x3e, 0x3e, 0x20, 0x26, 0x5d, 0x00
.L_5:


//--------------------- .nv.shared._ZN7cutlass13device_kernelIN5flash11enable_sm90INS1_16FlashAttnFwdSm90INS1_25CollectiveMainloopFwdSm90ILi2EN4cute5tupleIJNS5_1CILi1EEES8_S8_EEENS6_IJNS7_ILi192EEESA_NS7_ILi64EEEEEELi64ENS_10bfloat16_tEfNS_4arch4Sm90ELb0ELb0ELb0ELb0ELb0ELb0ELb0ELb0ELb1ELb1ELb0ELb0EEENS1_21CollectiveEpilogueFwdINS6_IJSA_SB_SA_EEES9_SD_SF_Li384ELb0ELb1ELb0ELb0EEENS1_29StaticPersistentTileSchedulerILb0EEEEEEEEEvNT_6ParamsE --------------------------
	.section	.nv.shared._ZN7cutlass13device_kernelIN5flash11enable_sm90INS1_16FlashAttnFwdSm90INS1_25CollectiveMainloopFwdSm90ILi2EN4cute5tupleIJNS5_1CILi1EEES8_S8_EEENS6_IJNS7_ILi192EEESA_NS7_ILi64EEEEEELi64ENS_10bfloat16_tEfNS_4arch4Sm90ELb0ELb0ELb0ELb0ELb0ELb0ELb0ELb0ELb1ELb1ELb0ELb0EEENS1_21CollectiveEpilogueFwdINS6_IJSA_SB_SA_EEES9_SD_SF_Li384ELb0ELb1ELb0ELb0EEENS1_29StaticPersistentTileSchedulerILb0EEEEEEEEEvNT_6ParamsE,"aw",@nobits
	.sectionflags	@""
	.align	16
	.zero		1024


//--------------------- .nv.shared.reserved.0     --------------------------
	.section	.nv.shared.reserved.0,"aw",@nobits
	.weak		__nv_reservedSMEM_offset_0_alias
	.size		__nv_reservedSMEM_offset_0_alias, 0, 0
	.other		__nv_reservedSMEM_offset_0_alias,@"STO_CUDA_RESERVED_SHARED STV_DEFAULT"
__nv_reservedSMEM_offset_0_alias:
	.zero		0


//--------------------- .nv.global                --------------------------
	.section	.nv.global,"aw",@nobits
.nv.global:
	.type		_ZN73_INTERNAL_b78b44cd_37_flash_fwd_hdim64_bf16_packgqa_sm90_cu_744032ad_34564cute1_E,@object
	.size		_ZN73_INTERNAL_b78b44cd_37_flash_fwd_hdim64_bf16_packgqa_sm90_cu_744032ad_34564cute1_E,(_ZN73_INTERNAL_b78b44cd_37_flash_fwd_hdim64_bf16_packgqa_sm90_cu_744032ad_34564cuda3std3__45__cpo6cbeginE - _ZN73_INTERNAL_b78b44cd_37_flash_fwd_hdim64_bf16_packgqa_sm90_cu_744032ad_34564cute1_E)
_ZN73_INTERNAL_b78b44cd_37_flash_fwd_hdim64_bf16_packgqa_sm90_cu_744032ad_34564cute1_E:
	.zero		1
	.type		_ZN73_INTERNAL_b78b44cd_37_flash_fwd_hdim64_bf16_packgqa_sm90_cu_744032ad_34564cuda3std3__45__cpo6cbeginE,@object
	.size		_ZN73_INTERNAL_b78b44cd_37_flash_fwd_hdim64_bf16_packgqa_sm90_cu_744032ad_34564cuda3std3__45__cpo6cbeginE,(_ZN73_INTERNAL_b78b44cd_37_flash_fwd_hdim64_bf16_packgqa_sm90_cu_744032ad_34564cuda3std3__48in_placeE - _ZN73_INTERNAL_b78b44cd_37_flash_fwd_hdim64_bf16_packgqa_sm90_cu_744032ad_34564cuda3std3__45__cpo6cbeginE)
_ZN73_INTERNAL_b78b44cd_37_flash_fwd_hdim64_bf16_packgqa_sm90_cu_744032ad_34564cuda3std3__45__cpo6cbeginE:
	.zero		1
	.type		_ZN73_INTERNAL_b78b44cd_37_flash_fwd_hdim64_bf16_packgqa_sm90_cu_744032ad_34564cuda3std3__48in_placeE,@object
	.size		_ZN73_INTERNAL_b78b44cd_37_flash_fwd_hdim64_bf16_packgqa_sm90_cu_744032ad_34564cuda3std3__48in_placeE,(_ZN73_INTERNAL_b78b44cd_37_flash_fwd_hdim64_bf16_packgqa_sm90_cu_744032ad_34564cuda3std6ranges3__45__cpo9iter_moveE - _ZN73_INTERNAL_b78b44cd_37_flash_fwd_hdim64_bf16_packgqa_sm90_cu_744032ad_34564cuda3std3__48in_placeE)
_ZN73_INTERNAL_b78b44cd_37_flash_fwd_hdim64_bf16_packgqa_sm90_cu_744032ad_34564cuda3std3__48in_placeE:
	.zero		1
	.type		_ZN73_INTERNAL_b78b44cd_37_flash_fwd_hdim64_bf16_packgqa_sm90_cu_744032ad_34564cuda3std6ranges3__45__cpo9iter_moveE,@object
	.size		_ZN73_INTERNAL_b78b44cd_37_flash_fwd_hdim64_bf16_packgqa_sm90_cu_744032ad_34564cuda3std6ranges3__45__cpo9iter_moveE,(_ZN73_INTERNAL_b78b44cd_37_flash_fwd_hdim64_bf16_packgqa_sm90_cu_744032ad_34564cuda3std3__45__cpo5beginE - _ZN73_INTERNAL_b78b44cd_37_flash_fwd_hdim64_bf16_packgqa_sm90_cu_744032ad_34564cuda3std6ranges3__45__cpo9iter_moveE)
_ZN73_INTERNAL_b78b44cd_37_flash_fwd_hdim64_bf16_packgqa_sm90_cu_744032ad_34564cuda3std6ranges3__45__cpo9iter_moveE:
	.zero		1
	.type		_ZN73_INTERNAL_b78b44cd_37_flash_fwd_hdim64_bf16_packgqa_sm90_cu_744032ad_34564cuda3std3__45__cpo5beginE,@object
	.size		_ZN73_INTERNAL_b78b44cd_37_flash_fwd_hdim64_bf16_packgqa_sm90_cu_744032ad_34564cuda3std3__45__cpo5beginE,(_ZN73_INTERNAL_b78b44cd_37_flash_fwd_hdim64_bf16_packgqa_sm90_cu_744032ad_34564cuda3std3__475_GLOBAL__N__b78b44cd_37_flash_fwd_hdim64_bf16_packgqa_sm90_cu_744032ad_34566ignoreE - _ZN73_INTERNAL_b78b44cd_37_flash_fwd_hdim64_bf16_packgqa_sm90_cu_744032ad_34564cuda3std3__45__cpo5beginE)
_ZN73_INTERNAL_b78b44cd_37_flash_fwd_hdim64_bf16_packgqa_sm90_cu_744032ad_34564cuda3std3__45__cpo5beginE:
	.zero		1
	.type		_ZN73_INTERNAL_b78b44cd_37_flash_fwd_hdim64_bf16_packgqa_sm90_cu_744032ad_34564cuda3std3__475_GLOBAL__N__b78b44cd_37_flash_fwd_hdim64_bf16_packgqa_sm90_cu_744032ad_34566ignoreE,@object
	.size		_ZN73_INTERNAL_b78b44cd_37_flash_fwd_hdim64_bf16_packgqa_sm90_cu_744032ad_34564cuda3std3__475_GLOBAL__N__b78b44cd_37_flash_fwd_hdim64_bf16_packgqa_sm90_cu_744032ad_34566ignoreE,(_ZN73_INTERNAL_b78b44cd_37_flash_fwd_hdim64_bf16_packgqa_sm90_cu_744032ad_34564cute7productE - _ZN73_INTERNAL_b78b44cd_37_flash_fwd_hdim64_bf16_packgqa_sm90_cu_744032ad_34564cuda3std3__475_GLOBAL__N__b78b44cd_37_flash_fwd_hdim64_bf16_packgqa_sm90_cu_744032ad_34566ignoreE)
_ZN73_INTERNAL_b78b44cd_37_flash_fwd_hdim64_bf16_packgqa_sm90_cu_744032ad_34564cuda3std3__475_GLOBAL__N__b78b44cd_37_flash_fwd_hdim64_bf16_packgqa_sm90_cu_744032ad_34566ignoreE:
	.zero		1
	.type		_ZN73_INTERNAL_b78b44cd_37_flash_fwd_hdim64_bf16_packgqa_sm90_cu_744032ad_34564cute7productE,@object
	.size		_ZN73_INTERNAL_b78b44cd_37_flash_fwd_hdim64_bf16_packgqa_sm90_cu_744032ad_34564cute7productE,(_ZN73_INTERNAL_b78b44cd_37_flash_fwd_hdim64_bf16_packgqa_sm90_cu_744032ad_34564cuda3std3__45__cpo3endE - _ZN73_INTERNAL_b78b44cd_37_flash_fwd_hdim64_bf16_packgqa_sm90_cu_744032ad_34564cute7productE)
_ZN73_INTERNAL_b78b44cd_37_flash_fwd_hdim64_bf16_packgqa_sm90_cu_744032ad_34564cute7productE:
	.zero		1
	.type		_ZN73_INTERNAL_b78b44cd_37_flash_fwd_hdim64_bf16_packgqa_sm90_cu_744032ad_34564cuda3std3__45__cpo3endE,@object
	.size		_ZN73_INTERNAL_b78b44cd_37_flash_fwd_hdim64_bf16_packgqa_sm90_cu_744032ad_34564cuda3std3__45__cpo3endE,(_ZN73_INTERNAL_b78b44cd_37_flash_fwd_hdim64_bf16_packgqa_sm90_cu_744032ad_34564cuda3std3__419piecewise_constructE - _ZN73_INTERNAL_b78b44cd_37_flash_fwd_hdim64_bf16_packgqa_sm90_cu_744032ad_34564cuda3std3__45__cpo3endE)
_ZN73_INTERNAL_b78b44cd_37_flash_fwd_hdim64_bf16_packgqa_sm90_cu_744032ad_34564cuda3std3__45__cpo3endE:
	.zero		1
	.type		_ZN73_INTERNAL_b78b44cd_37_flash_fwd_hdim64_bf16_packgqa_sm90_cu_744032ad_34564cuda3std3__419piecewise_constructE,@object
	.size		_ZN73_INTERNAL_b78b44cd_37_flash_fwd_hdim64_bf16_packgqa_sm90_cu_744032ad_34564cuda3std3__419piecewise_constructE,(_ZN73_INTERNAL_b78b44cd_37_flash_fwd_hdim64_bf16_packgqa_sm90_cu_744032ad_34564cuda3std3__45__cpo4cendE - _ZN73_INTERNAL_b78b44cd_37_flash_fwd_hdim64_bf16_packgqa_sm90_cu_744032ad_34564cuda3std3__419piecewise_constructE)
_ZN73_INTERNAL_b78b44cd_37_flash_fwd_hdim64_bf16_packgqa_sm90_cu_744032ad_34564cuda3std3__419piecewise_constructE:
	.zero		1
	.type		_ZN73_INTERNAL_b78b44cd_37_flash_fwd_hdim64_bf16_packgqa_sm90_cu_744032ad_34564cuda3std3__45__cpo4cendE,@object
	.size		_ZN73_INTERNAL_b78b44cd_37_flash_fwd_hdim64_bf16_packgqa_sm90_cu_744032ad_34564cuda3std3__45__cpo4cendE,(_ZN73_INTERNAL_b78b44cd_37_flash_fwd_hdim64_bf16_packgqa_sm90_cu_744032ad_34564cuda3std6ranges3__45__cpo4swapE - _ZN73_INTERNAL_b78b44cd_37_flash_fwd_hdim64_bf16_packgqa_sm90_cu_744032ad_34564cuda3std3__45__cpo4cendE)
_ZN73_INTERNAL_b78b44cd_37_flash_fwd_hdim64_bf16_packgqa_sm90_cu_744032ad_34564cuda3std3__45__cpo4cendE:
	.zero		1
	.type		_ZN73_INTERNAL_b78b44cd_37_flash_fwd_hdim64_bf16_packgqa_sm90_cu_744032ad_34564cuda3std6ranges3__45__cpo4swapE,@object
	.size		_ZN73_INTERNAL_b78b44cd_37_flash_fwd_hdim64_bf16_packgqa_sm90_cu_744032ad_34564cuda3std6ranges3__45__cpo4swapE,(.L_16 - _ZN73_INTERNAL_b78b44cd_37_flash_fwd_hdim64_bf16_packgqa_sm90_cu_744032ad_34564cuda3std6ranges3__45__cpo4swapE)
_ZN73_INTERNAL_b78b44cd_37_flash_fwd_hdim64_bf16_packgqa_sm90_cu_744032ad_34564cuda3std6ranges3__45__cpo4swapE:
	.zero		1
.L_16:


//--------------------- .nv.shared._ZN7cutlass13device_kernelIN5flash11enable_sm90INS1_16FlashAttnFwdSm90INS1_25CollectiveMainloopFwdSm90ILi2EN4cute5tupleIJNS5_1CILi1EEES8_S8_EEENS6_IJNS7_ILi192EEESA_NS7_ILi64EEEEEELi64ENS_10bfloat16_tEfNS_4arch4Sm90ELb0ELb0ELb0ELb1ELb0ELb0ELb0ELb0ELb1ELb1ELb0ELb0EEENS1_21CollectiveEpilogueFwdINS6_IJSA_SB_SA_EEES9_SD_SF_Li384ELb1ELb1ELb0ELb0EEENS1_36VarlenDynamicPersistentTileSchedulerILi192ELi192ELi384ELi128ELb0ELb1ELb1ELb0ELb1ELb1EEEEEEEEEvNT_6ParamsE --------------------------
	.section	.nv.shared._ZN7cutlass13device_kernelIN5flash11enable_sm90INS1_16FlashAttnFwdSm90INS1_25CollectiveMainloopFwdSm90ILi2EN4cute5tupleIJNS5_1CILi1EEES8_S8_EEENS6_IJNS7_ILi192EEESA_NS7_ILi64EEEEEELi64ENS_10bfloat16_tEfNS_4arch4Sm90ELb0ELb0ELb0ELb1ELb0ELb0ELb0ELb0ELb1ELb1ELb0ELb0EEENS1_21CollectiveEpilogueFwdINS6_IJSA_SB_SA_EEES9_SD_SF_Li384ELb1ELb1ELb0ELb0EEENS1_36VarlenDynamicPersistentTileSchedulerILi192ELi192ELi384ELi128ELb0ELb1ELb1ELb0ELb1ELb1EEEEEEEEEvNT_6ParamsE,"aw",@nobits
	.sectionflags	@""
	.align	16
	.zero		1024


//--------------------- .nv.shared._ZN7cutlass13device_kernelIN5flash11enable_sm90INS1_16FlashAttnFwdSm90INS1_25CollectiveMainloopFwdSm90ILi2EN4cute5tupleIJNS5_1CILi1EEES8_S8_EEENS6_IJNS7_ILi192EEESA_NS7_ILi64EEEEEELi64ENS_10bfloat16_tEfNS_4arch4Sm90ELb0ELb0ELb0ELb1ELb0ELb1ELb0ELb0ELb1ELb1ELb0ELb0EEENS1_21CollectiveEpilogueFwdINS6_IJSA_SB_SA_EEES9_SD_SF_Li384ELb1ELb1ELb0ELb0EEENS1_36VarlenDynamicPersistentTileSchedulerILi192ELi192ELi384ELi128ELb0ELb1ELb1ELb0ELb1ELb1EEEEEEEEEvNT_6ParamsE --------------------------
	.section	.nv.shared._ZN7cutlass13device_kernelIN5flash11enable_sm90INS1_16FlashAttnFwdSm90INS1_25CollectiveMainloopFwdSm90ILi2EN4cute5tupleIJNS5_1CILi1EEES8_S8_EEENS6_IJNS7_ILi192EEESA_NS7_ILi64EEEEEELi64ENS_10bfloat16_tEfNS_4arch4Sm90ELb0ELb0ELb0ELb1ELb0ELb1ELb0ELb0ELb1ELb1ELb0ELb0EEENS1_21CollectiveEpilogueFwdINS6_IJSA_SB_SA_EEES9_SD_SF_Li384ELb1ELb1ELb0ELb0EEENS1_36VarlenDynamicPersistentTileSchedulerILi192ELi192ELi384ELi128ELb0ELb1ELb1ELb0ELb1ELb1EEEEEEEEEvNT_6ParamsE,"aw",@nobits
	.sectionflags	@""
	.align	16
	.zero		1024


//--------------------- .nv.shared._ZN7cutlass13device_kernelIN5flash11enable_sm90INS1_16FlashAttnFwdSm90INS1_25CollectiveMainloopFwdSm90ILi2EN4cute5tupleIJNS5_1CILi1EEES8_S8_EEENS6_IJNS7_ILi192EEENS7_ILi128EEENS7_ILi64EEEEEELi64ENS_10bfloat16_tEfNS_4arch4Sm90ELb0ELb1ELb0ELb0ELb0ELb0ELb0ELb1ELb1ELb1ELb0ELb0EEENS1_21CollectiveEpilogueFwdINS6_IJSA_SC_SB_EEES9_SE_SG_Li384ELb0ELb1ELb0ELb0EEENS1_30DynamicPersistentTileSchedulerILi384ELi128ELb0ELb1ELb1EEEEEEEEEvNT_6ParamsE --------------------------
	.section	.nv.shared._ZN7cutlass13device_kernelIN5flash11enable_sm90INS1_16FlashAttnFwdSm90INS1_25CollectiveMainloopFwdSm90ILi2EN4cute5tupleIJNS5_1CILi1EEES8_S8_EEENS6_IJNS7_ILi192EEENS7_ILi128EEENS7_ILi64EEEEEELi64ENS_10bfloat16_tEfNS_4arch4Sm90ELb0ELb1ELb0ELb0ELb0ELb0ELb0ELb1ELb1ELb1ELb0ELb0EEENS1_21CollectiveEpilogueFwdINS6_IJSA_SC_SB_EEES9_SE_SG_Li384ELb0ELb1ELb0ELb0EEENS1_30DynamicPersistentTileSchedulerILi384ELi128ELb0ELb1ELb1EEEEEEEEEvNT_6ParamsE,"aw",@nobits
	.sectionflags	@""
	.align	16
	.zero		1024


//--------------------- .nv.shared._ZN7cutlass13device_kernelIN5flash11enable_sm90INS1_16FlashAttnFwdSm90INS1_25CollectiveMainloopFwdSm90ILi2EN4cute5tupleIJNS5_1CILi1EEES8_S8_EEENS6_IJNS7_ILi192EEENS7_ILi128EEENS7_ILi64EEEEEELi64ENS_10bfloat16_tEfNS_4arch4Sm90ELb0ELb1ELb0ELb1ELb0ELb0ELb0ELb1ELb1ELb1ELb0ELb0EEENS1_21CollectiveEpilogueFwdINS6_IJSA_SC_SB_EEES9_SE_SG_Li384ELb1ELb1ELb0ELb0EEENS1_36VarlenDynamicPersistentTileSchedulerILi192ELi128ELi384ELi128ELb0ELb1ELb1ELb1ELb0ELb1EEEEEEEEEvNT_6ParamsE --------------------------
	.section	.nv.shared._ZN7cutlass13device_kernelIN5flash11enable_sm90INS1_16FlashAttnFwdSm90INS1_25CollectiveMainloopFwdSm90ILi2EN4cute5tupleIJNS5_1CILi1EEES8_S8_EEENS6_IJNS7_ILi192EEENS7_ILi128EEENS7_ILi64EEEEEELi64ENS_10bfloat16_tEfNS_4arch4Sm90ELb0ELb1ELb0ELb1ELb0ELb0ELb0ELb1ELb1ELb1ELb0ELb0EEENS1_21CollectiveEpilogueFwdINS6_IJSA_SC_SB_EEES9_SE_SG_Li384ELb1ELb1ELb0ELb0EEENS1_36VarlenDynamicPersistentTileSchedulerILi192ELi128ELi384ELi128ELb0ELb1ELb1ELb1ELb0ELb1EEEEEEEEEvNT_6ParamsE,"aw",@nobits
	.sectionflags	@""
	.align	16
	.zero		1024


//--------------------- .nv.shared._ZN7cutlass13device_kernelIN5flash11enable_sm90INS1_16FlashAttnFwdSm90INS1_25CollectiveMainloopFwdSm90ILi2EN4cute5tupleIJNS5_1CILi1EEES8_S8_EEENS6_IJNS7_ILi192EEENS7_ILi128EEENS7_ILi64EEEEEELi64ENS_10bfloat16_tEfNS_4arch4Sm90ELb0ELb1ELb0ELb1ELb0ELb1ELb0ELb1ELb1ELb1ELb0ELb0EEENS1_21CollectiveEpilogueFwdINS6_IJSA_SC_SB_EEES9_SE_SG_Li384ELb1ELb1ELb0ELb0EEENS1_36VarlenDynamicPersistentTileSchedulerILi192ELi128ELi384ELi128ELb0ELb1ELb1ELb1ELb0ELb1EEEEEEEEEvNT_6ParamsE --------------------------
	.section	.nv.shared._ZN7cutlass13device_kernelIN5flash11enable_sm90INS1_16FlashAttnFwdSm90INS1_25CollectiveMainloopFwdSm90ILi2EN4cute5tupleIJNS5_1CILi1EEES8_S8_EEENS6_IJNS7_ILi192EEENS7_ILi128EEENS7_ILi64EEEEEELi64ENS_10bfloat16_tEfNS_4arch4Sm90ELb0ELb1ELb0ELb1ELb0ELb1ELb0ELb1ELb1ELb1ELb0ELb0EEENS1_21CollectiveEpilogueFwdINS6_IJSA_SC_SB_EEES9_SE_SG_Li384ELb1ELb1ELb0ELb0EEENS1_36VarlenDynamicPersistentTileSchedulerILi192ELi128ELi384ELi128ELb0ELb1ELb1ELb1ELb0ELb1EEEEEEEEEvNT_6ParamsE,"aw",@nobits
	.sectionflags	@""
	.align	16
	.zero		1024


//--------------------- .nv.shared._ZN7cutlass13device_kernelIN5flash11enable_sm90INS1_16FlashAttnFwdSm90INS1_25CollectiveMainloopFwdSm90ILi2EN4cute5tupleIJNS5_1CILi1EEES8_S8_EEENS6_IJNS7_ILi192EEENS7_ILi128EEENS7_ILi64EEEEEELi64ENS_10bfloat16_tEfNS_4arch4Sm90ELb1ELb0ELb0ELb0ELb0ELb0ELb0ELb1ELb1ELb1ELb0ELb0EEENS1_21CollectiveEpilogueFwdINS6_IJSA_SC_SB_EEES9_SE_SG_Li384ELb0ELb1ELb0ELb0EEENS1_30DynamicPersistentTileSchedulerILi384ELi128ELb0ELb1ELb1EEEEEEEEEvNT_6ParamsE --------------------------
	.section	.nv.shared._ZN7cutlass13device_kernelIN5flash11enable_sm90INS1_16FlashAttnFwdSm90INS1_25CollectiveMainloopFwdSm90ILi2EN4cute5tupleIJNS5_1CILi1EEES8_S8_EEENS6_IJNS7_ILi192EEENS7_ILi128EEENS7_ILi64EEEEEELi64ENS_10bfloat16_tEfNS_4arch4Sm90ELb1ELb0ELb0ELb0ELb0ELb0ELb0ELb1ELb1ELb1ELb0ELb0EEENS1_21CollectiveEpilogueFwdINS6_IJSA_SC_SB_EEES9_SE_SG_Li384ELb0ELb1ELb0ELb0EEENS1_30DynamicPersistentTileSchedulerILi384ELi128ELb0ELb1ELb1EEEEEEEEEvNT_6ParamsE,"aw",@nobits
	.sectionflags	@""
	.align	16
	.zero		1024


//--------------------- .nv.shared._ZN7cutlass13device_kernelIN5flash11enable_sm90INS1_16FlashAttnFwdSm90INS1_25CollectiveMainloopFwdSm90ILi2EN4cute5tupleIJNS5_1CILi1EEES8_S8_EEENS6_IJNS7_ILi192EEENS7_ILi128EEENS7_ILi64EEEEEELi64ENS_10bfloat16_tEfNS_4arch4Sm90ELb1ELb0ELb0ELb1ELb0ELb0ELb0ELb1ELb1ELb1ELb0ELb0EEENS1_21CollectiveEpilogueFwdINS6_IJSA_SC_SB_EEES9_SE_SG_Li384ELb1ELb1ELb0ELb0EEENS1_36VarlenDynamicPersistentTileSchedulerILi192ELi128ELi384ELi128ELb0ELb1ELb1ELb1ELb1ELb1EEEEEEEEEvNT_6ParamsE --------------------------
	.section	.nv.shared._ZN7cutlass13device_kernelIN5flash11enable_sm90INS1_16FlashAttnFwdSm90INS1_25CollectiveMainloopFwdSm90ILi2EN4cute5tupleIJNS5_1CILi1EEES8_S8_EEENS6_IJNS7_ILi192EEENS7_ILi128EEENS7_ILi64EEEEEELi64ENS_10bfloat16_tEfNS_4arch4Sm90ELb1ELb0ELb0ELb1ELb0ELb0ELb0ELb1ELb1ELb1ELb0ELb0EEENS1_21CollectiveEpilogueFwdINS6_IJSA_SC_SB_EEES9_SE_SG_Li384ELb1ELb1ELb0ELb0EEENS1_36VarlenDynamicPersistentTileSchedulerILi192ELi128ELi384ELi128ELb0ELb1ELb1ELb1ELb1ELb1EEEEEEEEEvNT_6ParamsE,"aw",@nobits
	.sectionflags	@""
	.align	16
	.zero		1024


//--------------------- .nv.shared._ZN7cutlass13device_kernelIN5flash11enable_sm90INS1_16FlashAttnFwdSm90INS1_25CollectiveMainloopFwdSm90ILi2EN4cute5tupleIJNS5_1CILi1EEES8_S8_EEENS6_IJNS7_ILi192EEENS7_ILi128EEENS7_ILi64EEEEEELi64ENS_10bfloat16_tEfNS_4arch4Sm90ELb1ELb0ELb0ELb1ELb0ELb1ELb0ELb1ELb1ELb1ELb0ELb0EEENS1_21CollectiveEpilogueFwdINS6_IJSA_SC_SB_EEES9_SE_SG_Li384ELb1ELb1ELb0ELb0EEENS1_36VarlenDynamicPersistentTileSchedulerILi192ELi128ELi384ELi128ELb0ELb1ELb1ELb1ELb1ELb1EEEEEEEEEvNT_6ParamsE --------------------------
	.section	.nv.shared._ZN7cutlass13device_kernelIN5flash11enable_sm90INS1_16FlashAttnFwdSm90INS1_25CollectiveMainloopFwdSm90ILi2EN4cute5tupleIJNS5_1CILi1EEES8_S8_EEENS6_IJNS7_ILi192EEENS7_ILi128EEENS7_ILi64EEEEEELi64ENS_10bfloat16_tEfNS_4arch4Sm90ELb1ELb0ELb0ELb1ELb0ELb1ELb0ELb1ELb1ELb1ELb0ELb0EEENS1_21CollectiveEpilogueFwdINS6_IJSA_SC_SB_EEES9_SE_SG_Li384ELb1ELb1ELb0ELb0EEENS1_36VarlenDynamicPersistentTileSchedulerILi192ELi128ELi384ELi128ELb0ELb1ELb1ELb1ELb1ELb1EEEEEEEEEvNT_6ParamsE,"aw",@nobits
	.sectionflags	@""
	.align	16
	.zero		1024


//--------------------- .nv.constant0._ZN7cutlass13device_kernelIN5flash11enable_sm90INS1_16FlashAttnFwdSm90INS1_25CollectiveMainloopFwdSm90ILi2EN4cute5tupleIJNS5_1CILi1EEES8_S8_EEENS6_IJNS7_ILi192EEESA_NS7_ILi64EEEEEELi64ENS_10bfloat16_tEfNS_4arch4Sm90ELb0ELb0ELb0ELb0ELb0ELb0ELb0ELb0ELb1ELb1ELb0ELb0EEENS1_21CollectiveEpilogueFwdINS6_IJSA_SB_SA_EEES9_SD_SF_Li384ELb0ELb1ELb0ELb0EEENS1_29StaticPersistentTileSchedulerILb0EEEEEEEEEvNT_6ParamsE --------------------------
	.section	.nv.constant0._ZN7cutlass13device_kernelIN5flash11enable_sm90INS1_16FlashAttnFwdSm90INS1_25CollectiveMainloopFwdSm90ILi2EN4cute5tupleIJNS5_1CILi1EEES8_S8_EEENS6_IJNS7_ILi192EEESA_NS7_ILi64EEEEEELi64ENS_10bfloat16_tEfNS_4arch4Sm90ELb0ELb0ELb0ELb0ELb0ELb0ELb0ELb0ELb1ELb1ELb0ELb0EEENS1_21CollectiveEpilogueFwdINS6_IJSA_SB_SA_EEES9_SD_SF_Li384ELb0ELb1ELb0ELb0EEENS1_29StaticPersistentTileSchedulerILb0EEEEEEEEEvNT_6ParamsE,"a",@progbits
	.sectionflags	@""
	.align	4
.nv.constant0._ZN7cutlass13device_kernelIN5flash11enable_sm90INS1_16FlashAttnFwdSm90INS1_25CollectiveMainloopFwdSm90ILi2EN4cute5tupleIJNS5_1CILi1EEES8_S8_EEENS6_IJNS7_ILi192EEESA_NS7_ILi64EEEEEELi64ENS_10bfloat16_tEfNS_4arch4Sm90ELb0ELb0ELb0ELb0ELb0ELb0ELb0ELb0ELb1ELb1ELb0ELb0EEENS1_21CollectiveEpilogueFwdINS6_IJSA_SB_SA_EEES9_SD_SF_Li384ELb0ELb1ELb0ELb0EEENS1_29StaticPersistentTileSchedulerILb0EEEEEEEEEvNT_6ParamsE:
	.zero		3200


//--------------------- .nv.constant0._ZN7cutlass13device_kernelIN5flash11enable_sm90INS1_16FlashAttnFwdSm90INS1_25CollectiveMainloopFwdSm90ILi2EN4cute5tupleIJNS5_1CILi1EEES8_S8_EEENS6_IJNS7_ILi192EEESA_NS7_ILi64EEEEEELi64ENS_10bfloat16_tEfNS_4arch4Sm90ELb0ELb0ELb0ELb1ELb0ELb0ELb0ELb0ELb1ELb1ELb0ELb0EEENS1_21CollectiveEpilogueFwdINS6_IJSA_SB_SA_EEES9_SD_SF_Li384ELb1ELb1ELb0ELb0EEENS1_36VarlenDynamicPersistentTileSchedulerILi192ELi192ELi384ELi128ELb0ELb1ELb1ELb0ELb1ELb1EEEEEEEEEvNT_6ParamsE --------------------------
	.section	.nv.constant0._ZN7cutlass13device_kernelIN5flash11enable_sm90INS1_16FlashAttnFwdSm90INS1_25CollectiveMainloopFwdSm90ILi2EN4cute5tupleIJNS5_1CILi1EEES8_S8_EEENS6_IJNS7_ILi192EEESA_NS7_ILi64EEEEEELi64ENS_10bfloat16_tEfNS_4arch4Sm90ELb0ELb0ELb0ELb1ELb0ELb0ELb0ELb0ELb1ELb1ELb0ELb0EEENS1_21CollectiveEpilogueFwdINS6_IJSA_SB_SA_EEES9_SD_SF_Li384ELb1ELb1ELb0ELb0EEENS1_36VarlenDynamicPersistentTileSchedulerILi192ELi192ELi384ELi128ELb0ELb1ELb1ELb0ELb1ELb1EEEEEEEEEvNT_6ParamsE,"a",@progbits
	.sectionflags	@""
	.align	4
.nv.constant0._ZN7cutlass13device_kernelIN5flash11enable_sm90INS1_16FlashAttnFwdSm90INS1_25CollectiveMainloopFwdSm90ILi2EN4cute5tupleIJNS5_1CILi1EEES8_S8_EEENS6_IJNS7_ILi192EEESA_NS7_ILi64EEEEEELi64ENS_10bfloat16_tEfNS_4arch4Sm90ELb0ELb0ELb0ELb1ELb0ELb0ELb0ELb0ELb1ELb1ELb0ELb0EEENS1_21CollectiveEpilogueFwdINS6_IJSA_SB_SA_EEES9_SD_SF_Li384ELb1ELb1ELb0ELb0EEENS1_36VarlenDynamicPersistentTileSchedulerILi192ELi192ELi384ELi128ELb0ELb1ELb1ELb0ELb1ELb1EEEEEEEEEvNT_6ParamsE:
	.zero		3328


//--------------------- .nv.constant0._ZN7cutlass13device_kernelIN5flash11enable_sm90INS1_16FlashAttnFwdSm90INS1_25CollectiveMainloopFwdSm90ILi2EN4cute5tupleIJNS5_1CILi1EEES8_S8_EEENS6_IJNS7_ILi192EEESA_NS7_ILi64EEEEEELi64ENS_10bfloat16_tEfNS_4arch4Sm90ELb0ELb0ELb0ELb1ELb0ELb1ELb0ELb0ELb1ELb1ELb0ELb0EEENS1_21CollectiveEpilogueFwdINS6_IJSA_SB_SA_EEES9_SD_SF_Li384ELb1ELb1ELb0ELb0EEENS1_36VarlenDynamicPersistentTileSchedulerILi192ELi192ELi384ELi128ELb0ELb1ELb1ELb0ELb1ELb1EEEEEEEEEvNT_6ParamsE --------------------------
	.section	.nv.constant0._ZN7cutlass13device_kernelIN5flash11enable_sm90INS1_16FlashAttnFwdSm90INS1_25CollectiveMainloopFwdSm90ILi2EN4cute5tupleIJNS5_1CILi1EEES8_S8_EEENS6_IJNS7_ILi192EEESA_NS7_ILi64EEEEEELi64ENS_10bfloat16_tEfNS_4arch4Sm90ELb0ELb0ELb0ELb1ELb0ELb1ELb0ELb0ELb1ELb1ELb0ELb0EEENS1_21CollectiveEpilogueFwdINS6_IJSA_SB_SA_EEES9_SD_SF_Li384ELb1ELb1ELb0ELb0EEENS1_36VarlenDynamicPersistentTileSchedulerILi192ELi192ELi384ELi128ELb0ELb1ELb1ELb0ELb1ELb1EEEEEEEEEvNT_6ParamsE,"a",@progbits
	.sectionflags	@""
	.align	4
.nv.constant0._ZN7cutlass13device_kernelIN5flash11enable_sm90INS1_16FlashAttnFwdSm90INS1_25CollectiveMainloopFwdSm90ILi2EN4cute5tupleIJNS5_1CILi1EEES8_S8_EEENS6_IJNS7_ILi192EEESA_NS7_ILi64EEEEEELi64ENS_10bfloat16_tEfNS_4arch4Sm90ELb0ELb0ELb0ELb1ELb0ELb1ELb0ELb0ELb1ELb1ELb0ELb0EEENS1_21CollectiveEpilogueFwdINS6_IJSA_SB_SA_EEES9_SD_SF_Li384ELb1ELb1ELb0ELb0EEENS1_36VarlenDynamicPersistentTileSchedulerILi192ELi192ELi384ELi128ELb0ELb1ELb1ELb0ELb1ELb1EEEEEEEEEvNT_6ParamsE:
	.zero		3328


//--------------------- .nv.constant0._ZN7cutlass13device_kernelIN5flash11enable_sm90INS1_16FlashAttnFwdSm90INS1_25CollectiveMainloopFwdSm90ILi2EN4cute5tupleIJNS5_1CILi1EEES8_S8_EEENS6_IJNS7_ILi192EEENS7_ILi128EEENS7_ILi64EEEEEELi64ENS_10bfloat16_tEfNS_4arch4Sm90ELb0ELb1ELb0ELb0ELb0ELb0ELb0ELb1ELb1ELb1ELb0ELb0EEENS1_21CollectiveEpilogueFwdINS6_IJSA_SC_SB_EEES9_SE_SG_Li384ELb0ELb1ELb0ELb0EEENS1_30DynamicPersistentTileSchedulerILi384ELi128ELb0ELb1ELb1EEEEEEEEEvNT_6ParamsE --------------------------
	.section	.nv.constant0._ZN7cutlass13device_kernelIN5flash11enable_sm90INS1_16FlashAttnFwdSm90INS1_25CollectiveMainloopFwdSm90ILi2EN4cute5tupleIJNS5_1CILi1EEES8_S8_EEENS6_IJNS7_ILi192EEENS7_ILi128EEENS7_ILi64EEEEEELi64ENS_10bfloat16_tEfNS_4arch4Sm90ELb0ELb1ELb0ELb0ELb0ELb0ELb0ELb1ELb1ELb1ELb0ELb0EEENS1_21CollectiveEpilogueFwdINS6_IJSA_SC_SB_EEES9_SE_SG_Li384ELb0ELb1ELb0ELb0EEENS1_30DynamicPersistentTileSchedulerILi384ELi128ELb0ELb1ELb1EEEEEEEEEvNT_6ParamsE,"a",@progbits
	.sectionflags	@""
	.align	4
.nv.constant0._ZN7cutlass13device_kernelIN5flash11enable_sm90INS1_16FlashAttnFwdSm90INS1_25CollectiveMainloopFwdSm90ILi2EN4cute5tupleIJNS5_1CILi1EEES8_S8_EEENS6_IJNS7_ILi192EEENS7_ILi128EEENS7_ILi64EEEEEELi64ENS_10bfloat16_tEfNS_4arch4Sm90ELb0ELb1ELb0ELb0ELb0ELb0ELb0ELb1ELb1ELb1ELb0ELb0EEENS1_21CollectiveEpilogueFwdINS6_IJSA_SC_SB_EEES9_SE_SG_Li384ELb0ELb1ELb0ELb0EEENS1_30DynamicPersistentTileSchedulerILi384ELi128ELb0ELb1ELb1EEEEEEEEEvNT_6ParamsE:
	.zero		3328


//--------------------- .nv.constant0._ZN7cutlass13device_kernelIN5flash11enable_sm90INS1_16FlashAttnFwdSm90INS1_25CollectiveMainloopFwdSm90ILi2EN4cute5tupleIJNS5_1CILi1EEES8_S8_EEENS6_IJNS7_ILi192EEENS7_ILi128EEENS7_ILi64EEEEEELi64ENS_10bfloat16_tEfNS_4arch4Sm90ELb0ELb1ELb0ELb1ELb0ELb0ELb0ELb1ELb1ELb1ELb0ELb0EEENS1_21CollectiveEpilogueFwdINS6_IJSA_SC_SB_EEES9_SE_SG_Li384ELb1ELb1ELb0ELb0EEENS1_36VarlenDynamicPersistentTileSchedulerILi192ELi128ELi384ELi128ELb0ELb1ELb1ELb1ELb0ELb1EEEEEEEEEvNT_6ParamsE --------------------------
	.section	.nv.constant0._ZN7cutlass13device_kernelIN5flash11enable_sm90INS1_16FlashAttnFwdSm90INS1_25CollectiveMainloopFwdSm90ILi2EN4cute5tupleIJNS5_1CILi1EEES8_S8_EEENS6_IJNS7_ILi192EEENS7_ILi128EEENS7_ILi64EEEEEELi64ENS_10bfloat16_tEfNS_4arch4Sm90ELb0ELb1ELb0ELb1ELb0ELb0ELb0ELb1ELb1ELb1ELb0ELb0EEENS1_21CollectiveEpilogueFwdINS6_IJSA_SC_SB_EEES9_SE_SG_Li384ELb1ELb1ELb0ELb0EEENS1_36VarlenDynamicPersistentTileSchedulerILi192ELi128ELi384ELi128ELb0ELb1ELb1ELb1ELb0ELb1EEEEEEEEEvNT_6ParamsE,"a",@progbits
	.sectionflags	@""
	.align	4
.nv.constant0._ZN7cutlass13device_kernelIN5flash11enable_sm90INS1_16FlashAttnFwdSm90INS1_25CollectiveMainloopFwdSm90ILi2EN4cute5tupleIJNS5_1CILi1EEES8_S8_EEENS6_IJNS7_ILi192EEENS7_ILi128EEENS7_ILi64EEEEEELi64ENS_10bfloat16_tEfNS_4arch4Sm90ELb0ELb1ELb0ELb1ELb0ELb0ELb0ELb1ELb1ELb1ELb0ELb0EEENS1_21CollectiveEpilogueFwdINS6_IJSA_SC_SB_EEES9_SE_SG_Li384ELb1ELb1ELb0ELb0EEENS1_36VarlenDynamicPersistentTileSchedulerILi192ELi128ELi384ELi128ELb0ELb1ELb1ELb1ELb0ELb1EEEEEEEEEvNT_6ParamsE:
	.zero		3328


//--------------------- .nv.constant0._ZN7cutlass13device_kernelIN5flash11enable_sm90INS1_16FlashAttnFwdSm90INS1_25CollectiveMainloopFwdSm90ILi2EN4cute5tupleIJNS5_1CILi1EEES8_S8_EEENS6_IJNS7_ILi192EEENS7_ILi128EEENS7_ILi64EEEEEELi64ENS_10bfloat16_tEfNS_4arch4Sm90ELb0ELb1ELb0ELb1ELb0ELb1ELb0ELb1ELb1ELb1ELb0ELb0EEENS1_21CollectiveEpilogueFwdINS6_IJSA_SC_SB_EEES9_SE_SG_Li384ELb1ELb1ELb0ELb0EEENS1_36VarlenDynamicPersistentTileSchedulerILi192ELi128ELi384ELi128ELb0ELb1ELb1ELb1ELb0ELb1EEEEEEEEEvNT_6ParamsE --------------------------
	.section	.nv.constant0._ZN7cutlass13device_kernelIN5flash11enable_sm90INS1_16FlashAttnFwdSm90INS1_25CollectiveMainloopFwdSm90ILi2EN4cute5tupleIJNS5_1CILi1EEES8_S8_EEENS6_IJNS7_ILi192EEENS7_ILi128EEENS7_ILi64EEEEEELi64ENS_10bfloat16_tEfNS_4arch4Sm90ELb0ELb1ELb0ELb1ELb0ELb1ELb0ELb1ELb1ELb1ELb0ELb0EEENS1_21CollectiveEpilogueFwdINS6_IJSA_SC_SB_EEES9_SE_SG_Li384ELb1ELb1ELb0ELb0EEENS1_36VarlenDynamicPersistentTileSchedulerILi192ELi128ELi384ELi128ELb0ELb1ELb1ELb1ELb0ELb1EEEEEEEEEvNT_6ParamsE,"a",@progbits
	.sectionflags	@""
	.align	4
.nv.constant0._ZN7cutlass13device_kernelIN5flash11enable_sm90INS1_16FlashAttnFwdSm90INS1_25CollectiveMainloopFwdSm90ILi2EN4cute5tupleIJNS5_1CILi1EEES8_S8_EEENS6_IJNS7_ILi192EEENS7_ILi128EEENS7_ILi64EEEEEELi64ENS_10bfloat16_tEfNS_4arch4Sm90ELb0ELb1ELb0ELb1ELb0ELb1ELb0ELb1ELb1ELb1ELb0ELb0EEENS1_21CollectiveEpilogueFwdINS6_IJSA_SC_SB_EEES9_SE_SG_Li384ELb1ELb1ELb0ELb0EEENS1_36VarlenDynamicPersistentTileSchedulerILi192ELi128ELi384ELi128ELb0ELb1ELb1ELb1ELb0ELb1EEEEEEEEEvNT_6ParamsE:
	.zero		3328


//--------------------- .nv.constant0._ZN7cutlass13device_kernelIN5flash11enable_sm90INS1_16FlashAttnFwdSm90INS1_25CollectiveMainloopFwdSm90ILi2EN4cute5tupleIJNS5_1CILi1EEES8_S8_EEENS6_IJNS7_ILi192EEENS7_ILi128EEENS7_ILi64EEEEEELi64ENS_10bfloat16_tEfNS_4arch4Sm90ELb1ELb0ELb0ELb0ELb0ELb0ELb0ELb1ELb1ELb1ELb0ELb0EEENS1_21CollectiveEpilogueFwdINS6_IJSA_SC_SB_EEES9_SE_SG_Li384ELb0ELb1ELb0ELb0EEENS1_30DynamicPersistentTileSchedulerILi384ELi128ELb0ELb1ELb1EEEEEEEEEvNT_6ParamsE --------------------------
	.section	.nv.constant0._ZN7cutlass13device_kernelIN5flash11enable_sm90INS1_16FlashAttnFwdSm90INS1_25CollectiveMainloopFwdSm90ILi2EN4cute5tupleIJNS5_1CILi1EEES8_S8_EEENS6_IJNS7_ILi192EEENS7_ILi128EEENS7_ILi64EEEEEELi64ENS_10bfloat16_tEfNS_4arch4Sm90ELb1ELb0ELb0ELb0ELb0ELb0ELb0ELb1ELb1ELb1ELb0ELb0EEENS1_21CollectiveEpilogueFwdINS6_IJSA_SC_SB_EEES9_SE_SG_Li384ELb0ELb1ELb0ELb0EEENS1_30DynamicPersistentTileSchedulerILi384ELi128ELb0ELb1ELb1EEEEEEEEEvNT_6ParamsE,"a",@progbits
	.sectionflags	@""
	.align	4
.nv.constant0._ZN7cutlass13device_kernelIN5flash11enable_sm90INS1_16FlashAttnFwdSm90INS1_25CollectiveMainloopFwdSm90ILi2EN4cute5tupleIJNS5_1CILi1EEES8_S8_EEENS6_IJNS7_ILi192EEENS7_ILi128EEENS7_ILi64EEEEEELi64ENS_10bfloat16_tEfNS_4arch4Sm90ELb1ELb0ELb0ELb0ELb0ELb0ELb0ELb1ELb1ELb1ELb0ELb0EEENS1_21CollectiveEpilogueFwdINS6_IJSA_SC_SB_EEES9_SE_SG_Li384ELb0ELb1ELb0ELb0EEENS1_30DynamicPersistentTileSchedulerILi384ELi128ELb0ELb1ELb1EEEEEEEEEvNT_6ParamsE:
	.zero		3328


//--------------------- .nv.constant0._ZN7cutlass13device_kernelIN5flash11enable_sm90INS1_16FlashAttnFwdSm90INS1_25CollectiveMainloopFwdSm90ILi2EN4cute5tupleIJNS5_1CILi1EEES8_S8_EEENS6_IJNS7_ILi192EEENS7_ILi128EEENS7_ILi64EEEEEELi64ENS_10bfloat16_tEfNS_4arch4Sm90ELb1ELb0ELb0ELb1ELb0ELb0ELb0ELb1ELb1ELb1ELb0ELb0EEENS1_21CollectiveEpilogueFwdINS6_IJSA_SC_SB_EEES9_SE_SG_Li384ELb1ELb1ELb0ELb0EEENS1_36VarlenDynamicPersistentTileSchedulerILi192ELi128ELi384ELi128ELb0ELb1ELb1ELb1ELb1ELb1EEEEEEEEEvNT_6ParamsE --------------------------
	.section	.nv.constant0._ZN7cutlass13device_kernelIN5flash11enable_sm90INS1_16FlashAttnFwdSm90INS1_25CollectiveMainloopFwdSm90ILi2EN4cute5tupleIJNS5_1CILi1EEES8_S8_EEENS6_IJNS7_ILi192EEENS7_ILi128EEENS7_ILi64EEEEEELi64ENS_10bfloat16_tEfNS_4arch4Sm90ELb1ELb0ELb0ELb1ELb0ELb0ELb0ELb1ELb1ELb1ELb0ELb0EEENS1_21CollectiveEpilogueFwdINS6_IJSA_SC_SB_EEES9_SE_SG_Li384ELb1ELb1ELb0ELb0EEENS1_36VarlenDynamicPersistentTileSchedulerILi192ELi128ELi384ELi128ELb0ELb1ELb1ELb1ELb1ELb1EEEEEEEEEvNT_6ParamsE,"a",@progbits
	.sectionflags	@""
	.align	4
.nv.constant0._ZN7cutlass13device_kernelIN5flash11enable_sm90INS1_16FlashAttnFwdSm90INS1_25CollectiveMainloopFwdSm90ILi2EN4cute5tupleIJNS5_1CILi1EEES8_S8_EEENS6_IJNS7_ILi192EEENS7_ILi128EEENS7_ILi64EEEEEELi64ENS_10bfloat16_tEfNS_4arch4Sm90ELb1ELb0ELb0ELb1ELb0ELb0ELb0ELb1ELb1ELb1ELb0ELb0EEENS1_21CollectiveEpilogueFwdINS6_IJSA_SC_SB_EEES9_SE_SG_Li384ELb1ELb1ELb0ELb0EEENS1_36VarlenDynamicPersistentTileSchedulerILi192ELi128ELi384ELi128ELb0ELb1ELb1ELb1ELb1ELb1EEEEEEEEEvNT_6ParamsE:
	.zero		3328


//--------------------- .nv.constant0._ZN7cutlass13device_kernelIN5flash11enable_sm90INS1_16FlashAttnFwdSm90INS1_25CollectiveMainloopFwdSm90ILi2EN4cute5tupleIJNS5_1CILi1EEES8_S8_EEENS6_IJNS7_ILi192EEENS7_ILi128EEENS7_ILi64EEEEEELi64ENS_10bfloat16_tEfNS_4arch4Sm90ELb1ELb0ELb0ELb1ELb0ELb1ELb0ELb1ELb1ELb1ELb0ELb0EEENS1_21CollectiveEpilogueFwdINS6_IJSA_SC_SB_EEES9_SE_SG_Li384ELb1ELb1ELb0ELb0EEENS1_36VarlenDynamicPersistentTileSchedulerILi192ELi128ELi384ELi128ELb0ELb1ELb1ELb1ELb1ELb1EEEEEEEEEvNT_6ParamsE --------------------------
	.section	.nv.constant0._ZN7cutlass13device_kernelIN5flash11enable_sm90INS1_16FlashAttnFwdSm90INS1_25CollectiveMainloopFwdSm90ILi2EN4cute5tupleIJNS5_1CILi1EEES8_S8_EEENS6_IJNS7_ILi192EEENS7_ILi128EEENS7_ILi64EEEEEELi64ENS_10bfloat16_tEfNS_4arch4Sm90ELb1ELb0ELb0ELb1ELb0ELb1ELb0ELb1ELb1ELb1ELb0ELb0EEENS1_21CollectiveEpilogueFwdINS6_IJSA_SC_SB_EEES9_SE_SG_Li384ELb1ELb1ELb0ELb0EEENS1_36VarlenDynamicPersistentTileSchedulerILi192ELi128ELi384ELi128ELb0ELb1ELb1ELb1ELb1ELb1EEEEEEEEEvNT_6ParamsE,"a",@progbits
	.sectionflags	@""
	.align	4
.nv.constant0._ZN7cutlass13device_kernelIN5flash11enable_sm90INS1_16FlashAttnFwdSm90INS1_25CollectiveMainloopFwdSm90ILi2EN4cute5tupleIJNS5_1CILi1EEES8_S8_EEENS6_IJNS7_ILi192EEENS7_ILi128EEENS7_ILi64EEEEEELi64ENS_10bfloat16_tEfNS_4arch4Sm90ELb1ELb0ELb0ELb1ELb0ELb1ELb0ELb1ELb1ELb1ELb0ELb0EEENS1_21CollectiveEpilogueFwdINS6_IJSA_SC_SB_EEES9_SE_SG_Li384ELb1ELb1ELb0ELb0EEENS1_36VarlenDynamicPersistentTileSchedulerILi192ELi128ELi384ELi128ELb0ELb1ELb1ELb1ELb1ELb1EEEEEEEEEvNT_6ParamsE:
	.zero		3328


//--------------------- SYMBOLS --------------------------

	.type		.nv.reservedSmem.offset0,@object
	.size		.nv.reservedSmem.offset0,0x4
	.type		__assertfail,@function
